	.target	sm_90a

	.elftype	@"ET_EXEC"


//--------------------- .note.nv.tkinfo           --------------------------
	.section	.note.nv.tkinfo,"",@"SHT_NOTE"
	.sectionflags	@"SHF_NOTE_NV_TKINFO"
	.tkinfo
        /*0018*/ 	.word	0x00000002
        /*0030*/ 	.string	""
        /*0030*/ 	.string	"ptxas"
        /*0030*/ 	.string	"Cuda compilation tools, release 13.0, V13.0.88"
        /*0030*/ 	.string	"Build cuda_13.0.r13.0/compiler.36424714_0"
        /*0030*/ 	.string	"-v  -suppress-debug-info  -lineinfo  -arch sm_90a "



//--------------------- .note.nv.cuinfo           --------------------------
	.section	.note.nv.cuinfo,"",@"SHT_NOTE"
	.sectionflags	@"SHF_NOTE_NV_CUINFO"
        /*0018*/ 	.short	0x0002
        /*001a*/ 	.short	0x005a
        /*001c*/ 	.short	0x0082
	.zero		2


//--------------------- .nv.info                  --------------------------
	.section	.nv.info,"",@"SHT_CUDA_INFO"
	.align	4


	//----- nvinfo : EIATTR_REGCOUNT
	.align		4
        /*0000*/ 	.byte	0x04, 0x2f
        /*0002*/ 	.short	(.L_1 - .L_0)
	.align		4
.L_0:
        /*0004*/ 	.word	index@(matmul_kernel)
        /*0008*/ 	.word	0x00000040


	//----- nvinfo : EIATTR_FRAME_SIZE
	.align		4
.L_1:
        /*000c*/ 	.byte	0x04, 0x11
        /*000e*/ 	.short	(.L_3 - .L_2)
	.align		4
.L_2:
        /*0010*/ 	.word	index@(matmul_kernel)
        /*0014*/ 	.word	0x00004100


	//----- nvinfo : EIATTR_MIN_STACK_SIZE
	.align		4
.L_3:
        /*0018*/ 	.byte	0x04, 0x12
        /*001a*/ 	.short	(.L_5 - .L_4)
	.align		4
.L_4:
        /*001c*/ 	.word	index@(matmul_kernel)
        /*0020*/ 	.word	0x00004100
.L_5:


//--------------------- .nv.compat                --------------------------
	.section	.nv.compat,"",@"SHT_CUDA_COMPAT_INFO"
	.align	4
        /*0000*/ 	.byte	0x02, 0x09, 0x01, 0x00, 0x02, 0x02, 0x01, 0x00, 0x02, 0x05, 0x05, 0x00, 0x03, 0x07, 0x01, 0x01
        /*0010*/ 	.byte	0x02, 0x03, 0x00, 0x00, 0x02, 0x06, 0x01, 0x00, 0x04, 0x0b, 0x08, 0x00, 0x00, 0x00, 0x00, 0x00
        /*0020*/ 	.byte	0x00, 0x00, 0x00, 0x00


//--------------------- .nv.info.matmul_kernel    --------------------------
	.section	.nv.info.matmul_kernel,"",@"SHT_CUDA_INFO"
	.sectionflags	@""
	.align	4


	//----- nvinfo : EIATTR_CUDA_API_VERSION
	.align		4
        /*0000*/ 	.byte	0x04, 0x37
        /*0002*/ 	.short	(.L_7 - .L_6)
.L_6:
        /*0004*/ 	.word	0x00000082


	//----- nvinfo : EIATTR_KPARAM_INFO
	.align		4
.L_7:
        /*0008*/ 	.byte	0x04, 0x17
        /*000a*/ 	.short	(.L_9 - .L_8)
.L_8:
        /*000c*/ 	.word	0x00000000
        /*0010*/ 	.short	0x000d
        /*0012*/ 	.short	0x0048
        /*0014*/ 	.byte	0x00, 0xf4, 0x21, 0x00


	//----- nvinfo : EIATTR_KPARAM_INFO
	.align		4
.L_9:
        /*0018*/ 	.byte	0x04, 0x17
        /*001a*/ 	.short	(.L_11 - .L_10)
.L_10:
        /*001c*/ 	.word	0x00000000
        /*0020*/ 	.short	0x000c
        /*0022*/ 	.short	0x0040
        /*0024*/ 	.byte	0x00, 0xf4, 0x21, 0x00


	//----- nvinfo : EIATTR_KPARAM_INFO
	.align		4
.L_11:
        /*0028*/ 	.byte	0x04, 0x17
        /*002a*/ 	.short	(.L_13 - .L_12)
.L_12:
        /*002c*/ 	.word	0x00000000
        /*0030*/ 	.short	0x000b
        /*0032*/ 	.short	0x0038
        /*0034*/ 	.byte	0x00, 0xf0, 0x11, 0x00


	//----- nvinfo : EIATTR_KPARAM_INFO
	.align		4
.L_13:
        /*0038*/ 	.byte	0x04, 0x17
        /*003a*/ 	.short	(.L_15 - .L_14)
.L_14:
        /*003c*/ 	.word	0x00000000
        /*0040*/ 	.short	0x000a
        /*0042*/ 	.short	0x0034
        /*0044*/ 	.byte	0x00, 0xf0, 0x11, 0x00


	//----- nvinfo : EIATTR_KPARAM_INFO
	.align		4
.L_15:
        /*0048*/ 	.byte	0x04, 0x17
        /*004a*/ 	.short	(.L_17 - .L_16)
.L_16:
        /*004c*/ 	.word	0x00000000
        /*0050*/ 	.short	0x0009
        /*0052*/ 	.short	0x0030
        /*0054*/ 	.byte	0x00, 0xf0, 0x11, 0x00


	//----- nvinfo : EIATTR_KPARAM_INFO
	.align		4
.L_17:
        /*0058*/ 	.byte	0x04, 0x17
        /*005a*/ 	.short	(.L_19 - .L_18)
.L_18:
        /*005c*/ 	.word	0x00000000
        /*0060*/ 	.short	0x0008
        /*0062*/ 	.short	0x002c
        /*0064*/ 	.byte	0x00, 0xf0, 0x11, 0x00


	//----- nvinfo : EIATTR_KPARAM_INFO
	.align		4
.L_19:
        /*0068*/ 	.byte	0x04, 0x17
        /*006a*/ 	.short	(.L_21 - .L_20)
.L_20:
        /*006c*/ 	.word	0x00000000
        /*0070*/ 	.short	0x0007
        /*0072*/ 	.short	0x0028
        /*0074*/ 	.byte	0x00, 0xf0, 0x11, 0x00


	//----- nvinfo : EIATTR_KPARAM_INFO
	.align		4
.L_21:
        /*0078*/ 	.byte	0x04, 0x17
        /*007a*/ 	.short	(.L_23 - .L_22)
.L_22:
        /*007c*/ 	.word	0x00000000
        /*0080*/ 	.short	0x0006
        /*0082*/ 	.short	0x0024
        /*0084*/ 	.byte	0x00, 0xf0, 0x11, 0x00


	//----- nvinfo : EIATTR_KPARAM_INFO
	.align		4
.L_23:
        /*0088*/ 	.byte	0x04, 0x17
        /*008a*/ 	.short	(.L_25 - .L_24)
.L_24:
        /*008c*/ 	.word	0x00000000
        /*0090*/ 	.short	0x0005
        /*0092*/ 	.short	0x0020
        /*0094*/ 	.byte	0x00, 0xf0, 0x11, 0x00


	//----- nvinfo : EIATTR_KPARAM_INFO
	.align		4
.L_25:
        /*0098*/ 	.byte	0x04, 0x17
        /*009a*/ 	.short	(.L_27 - .L_26)
.L_26:
        /*009c*/ 	.word	0x00000000
        /*00a0*/ 	.short	0x0004
        /*00a2*/ 	.short	0x001c
        /*00a4*/ 	.byte	0x00, 0xf0, 0x11, 0x00


	//----- nvinfo : EIATTR_KPARAM_INFO
	.align		4
.L_27:
        /*00a8*/ 	.byte	0x04, 0x17
        /*00aa*/ 	.short	(.L_29 - .L_28)
.L_28:
        /*00ac*/ 	.word	0x00000000
        /*00b0*/ 	.short	0x0003
        /*00b2*/ 	.short	0x0018
        /*00b4*/ 	.byte	0x00, 0xf0, 0x11, 0x00


	//----- nvinfo : EIATTR_KPARAM_INFO
	.align		4
.L_29:
        /*00b8*/ 	.byte	0x04, 0x17
        /*00ba*/ 	.short	(.L_31 - .L_30)
.L_30:
        /*00bc*/ 	.word	0x00000000
        /*00c0*/ 	.short	0x0002
        /*00c2*/ 	.short	0x0010
        /*00c4*/ 	.byte	0x00, 0xf4, 0x21, 0x00


	//----- nvinfo : EIATTR_KPARAM_INFO
	.align		4
.L_31:
        /*00c8*/ 	.byte	0x04, 0x17
        /*00ca*/ 	.short	(.L_33 - .L_32)
.L_32:
        /*00cc*/ 	.word	0x00000000
        /*00d0*/ 	.short	0x0001
        /*00d2*/ 	.short	0x0008
        /*00d4*/ 	.byte	0x00, 0xf4, 0x21, 0x00


	//----- nvinfo : EIATTR_KPARAM_INFO
	.align		4
.L_33:
        /*00d8*/ 	.byte	0x04, 0x17
        /*00da*/ 	.short	(.L_35 - .L_34)
.L_34:
        /*00dc*/ 	.word	0x00000000
        /*00e0*/ 	.short	0x0000
        /*00e2*/ 	.short	0x0000
        /*00e4*/ 	.byte	0x00, 0xf4, 0x21, 0x00


	//----- nvinfo : EIATTR_SPARSE_MMA_MASK
	.align		4
.L_35:
        /*00e8*/ 	.byte	0x03, 0x50
        /*00ea*/ 	.short	0x0000


	//----- nvinfo : EIATTR_MAXREG_COUNT
	.align		4
        /*00ec*/ 	.byte	0x03, 0x1b
        /*00ee*/ 	.short	0x00ff


	//----- nvinfo : EIATTR_NUM_BARRIERS
	.align		4
        /*00f0*/ 	.byte	0x02, 0x4c
        /*00f2*/ 	.byte	0x01
	.zero		1


	//----- nvinfo : EIATTR_ANNOTATIONS
	.align		4
        /*00f4*/ 	.byte	0x04, 0x55
        /*00f6*/ 	.short	(.L_37 - .L_36)


	//   ....[0]....
.L_36:
        /*00f8*/ 	.word	0x00000001
        /*00fc*/ 	.byte	0x90, 0x01, 0x00, 0x00, 0x01, 0x00, 0x00, 0x00, 0xd0, 0x01, 0x00, 0x00, 0x01, 0x00, 0x00, 0x00
        /* <DEDUP_REMOVED lines=3502> */
        /*dbec*/ 	.byte	0xf0, 0x17, 0x03, 0x00, 0x01, 0x00, 0x00, 0x00, 0x40, 0x18, 0x03, 0x00


	//----- nvinfo : EIATTR_MERCURY_ISA_VERSION
	.align		4
.L_37:
        /*dbf8*/ 	.byte	0x03, 0x5f
        /*dbfa*/ 	.short	0x0101


	//----- nvinfo : EIATTR_COOP_GROUP_MASK_REGIDS
	.align		4
        /*dbfc*/ 	.byte	0x04, 0x29
        /*dbfe*/ 	.short	(.L_39 - .L_38)


	//   ....[0]....
.L_38:
        /*dc00*/ 	.word	0xffffffff


	//   ....[1]....
        /*dc04*/ 	.word	0xffffffff


	//   ....[2]....
        /*dc08*/ 	.word	0xffffffff


	//   ....[3]....
        /*dc0c*/ 	.word	0xffffffff


	//   ....[4]....
        /*dc10*/ 	.word	0xffffffff


	//   ....[5]....
        /*dc14*/ 	.word	0xffffffff


	//   ....[6]....
        /*dc18*/ 	.word	0xffffffff


	//   ....[7]....
        /*dc1c*/ 	.word	0xffffffff


	//   ....[8]....
        /*dc20*/ 	.word	0xffffffff


	//   ....[9]....
        /*dc24*/ 	.word	0xffffffff


	//   ....[10]....
        /*dc28*/ 	.word	0xffffffff


	//   ....[11]....
        /*dc2c*/ 	.word	0xffffffff


	//   ....[12]....
        /*dc30*/ 	.word	0xffffffff


	//   ....[13]....
        /*dc34*/ 	.word	0xffffffff


	//   ....[14]....
        /*dc38*/ 	.word	0xffffffff


	//   ....[15]....
        /*dc3c*/ 	.word	0xffffffff


	//   ....[16]....
        /*dc40*/ 	.word	0xffffffff


	//   ....[17]....
        /*dc44*/ 	.word	0xffffffff


	//   ....[18]....
        /*dc48*/ 	.word	0xffffffff


	//   ....[19]....
        /*dc4c*/ 	.word	0xffffffff


	//   ....[20]....
        /*dc50*/ 	.word	0xffffffff


	//   ....[21]....
        /*dc54*/ 	.word	0xffffffff


	//   ....[22]....
        /*dc58*/ 	.word	0xffffffff


	//   ....[23]....
        /*dc5c*/ 	.word	0xffffffff


	//   ....[24]....
        /*dc60*/ 	.word	0xffffffff


	//   ....[25]....
        /*dc64*/ 	.word	0xffffffff


	//   ....[26]....
        /*dc68*/ 	.word	0xffffffff


	//   ....[27]....
        /*dc6c*/ 	.word	0xffffffff


	//   ....[28]....
        /*dc70*/ 	.word	0xffffffff


	//   ....[29]....
        /*dc74*/ 	.word	0xffffffff


	//   ....[30]....
        /*dc78*/ 	.word	0xffffffff


	//   ....[31]....
        /*dc7c*/ 	.word	0xffffffff


	//   ....[32]....
        /*dc80*/ 	.word	0xffffffff


	//   ....[33]....
        /*dc84*/ 	.word	0xffffffff


	//   ....[34]....
        /*dc88*/ 	.word	0xffffffff


	//   ....[35]....
        /*dc8c*/ 	.word	0xffffffff


	//   ....[36]....
        /*dc90*/ 	.word	0xffffffff


	//   ....[37]....
        /*dc94*/ 	.word	0xffffffff


	//   ....[38]....
        /*dc98*/ 	.word	0xffffffff


	//   ....[39]....
        /*dc9c*/ 	.word	0xffffffff


	//   ....[40]....
        /*dca0*/ 	.word	0xffffffff


	//   ....[41]....
        /*dca4*/ 	.word	0xffffffff


	//   ....[42]....
        /*dca8*/ 	.word	0xffffffff


	//   ....[43]....
        /*dcac*/ 	.word	0xffffffff


	//   ....[44]....
        /*dcb0*/ 	.word	0xffffffff


	//   ....[45]....
        /*dcb4*/ 	.word	0xffffffff


	//   ....[46]....
        /*dcb8*/ 	.word	0xffffffff


	//   ....[47]....
        /*dcbc*/ 	.word	0xffffffff


	//   ....[48]....
        /*dcc0*/ 	.word	0xffffffff


	//   ....[49]....
        /*dcc4*/ 	.word	0xffffffff


	//   ....[50]....
        /*dcc8*/ 	.word	0xffffffff


	//   ....[51]....
        /*dccc*/ 	.word	0xffffffff


	//   ....[52]....
        /*dcd0*/ 	.word	0xffffffff


	//   ....[53]....
        /*dcd4*/ 	.word	0xffffffff


	//   ....[54]....
        /*dcd8*/ 	.word	0xffffffff


	//   ....[55]....
        /*dcdc*/ 	.word	0xffffffff


	//   ....[56]....
        /*dce0*/ 	.word	0xffffffff


	//   ....[57]....
        /*dce4*/ 	.word	0xffffffff


	//   ....[58]....
        /*dce8*/ 	.word	0xffffffff


	//   ....[59]....
        /*dcec*/ 	.word	0xffffffff


	//   ....[60]....
        /*dcf0*/ 	.word	0xffffffff


	//   ....[61]....
        /*dcf4*/ 	.word	0xffffffff


	//   ....[62]....
        /*dcf8*/ 	.word	0xffffffff


	//   ....[63]....
        /*dcfc*/ 	.word	0xffffffff


	//   ....[64]....
        /*dd00*/ 	.word	0xffffffff


	//   ....[65]....
        /*dd04*/ 	.word	0xffffffff


	//   ....[66]....
        /*dd08*/ 	.word	0xffffffff


	//   ....[67]....
        /*dd0c*/ 	.word	0xffffffff


	//   ....[68]....
        /*dd10*/ 	.word	0xffffffff


	//   ....[69]....
        /*dd14*/ 	.word	0xffffffff


	//   ....[70]....
        /*dd18*/ 	.word	0xffffffff


	//   ....[71]....
        /*dd1c*/ 	.word	0xffffffff


	//   ....[72]....
        /*dd20*/ 	.word	0xffffffff


	//   ....[73]....
        /*dd24*/ 	.word	0xffffffff


	//   ....[74]....
        /*dd28*/ 	.word	0xffffffff


	//   ....[75]....
        /*dd2c*/ 	.word	0xffffffff


	//   ....[76]....
        /*dd30*/ 	.word	0xffffffff


	//   ....[77]....
        /*dd34*/ 	.word	0xffffffff


	//   ....[78]....
        /*dd38*/ 	.word	0xffffffff


	//   ....[79]....
        /*dd3c*/ 	.word	0xffffffff


	//   ....[80]....
        /*dd40*/ 	.word	0xffffffff


	//   ....[81]....
        /*dd44*/ 	.word	0xffffffff


	//   ....[82]....
        /*dd48*/ 	.word	0xffffffff


	//   ....[83]....
        /*dd4c*/ 	.word	0xffffffff


	//   ....[84]....
        /*dd50*/ 	.word	0xffffffff


	//   ....[85]....
        /*dd54*/ 	.word	0xffffffff


	//   ....[86]....
        /*dd58*/ 	.word	0xffffffff


	//   ....[87]....
        /*dd5c*/ 	.word	0xffffffff


	//   ....[88]....
        /*dd60*/ 	.word	0xffffffff


	//   ....[89]....
        /*dd64*/ 	.word	0xffffffff


	//   ....[90]....
        /*dd68*/ 	.word	0xffffffff


	//   ....[91]....
        /*dd6c*/ 	.word	0xffffffff


	//   ....[92]....
        /*dd70*/ 	.word	0xffffffff


	//   ....[93]....
        /*dd74*/ 	.word	0xffffffff


	//   ....[94]....
        /*dd78*/ 	.word	0xffffffff


	//   ....[95]....
        /*dd7c*/ 	.word	0xffffffff


	//   ....[96]....
        /*dd80*/ 	.word	0xffffffff


	//   ....[97]....
        /*dd84*/ 	.word	0xffffffff


	//   ....[98]....
        /*dd88*/ 	.word	0xffffffff


	//   ....[99]....
        /*dd8c*/ 	.word	0xffffffff


	//   ....[100]....
        /*dd90*/ 	.word	0xffffffff


	//   ....[101]....
        /*dd94*/ 	.word	0xffffffff


	//   ....[102]....
        /*dd98*/ 	.word	0xffffffff


	//   ....[103]....
        /*dd9c*/ 	.word	0xffffffff


	//   ....[104]....
        /*dda0*/ 	.word	0xffffffff


	//   ....[105]....
        /*dda4*/ 	.word	0xffffffff


	//   ....[106]....
        /*dda8*/ 	.word	0xffffffff


	//   ....[107]....
        /*ddac*/ 	.word	0xffffffff


	//   ....[108]....
        /*ddb0*/ 	.word	0xffffffff


	//   ....[109]....
        /*ddb4*/ 	.word	0xffffffff


	//   ....[110]....
        /*ddb8*/ 	.word	0xffffffff


	//   ....[111]....
        /*ddbc*/ 	.word	0xffffffff


	//   ....[112]....
        /*ddc0*/ 	.word	0xffffffff


	//   ....[113]....
        /*ddc4*/ 	.word	0xffffffff


	//   ....[114]....
        /*ddc8*/ 	.word	0xffffffff


	//   ....[115]....
        /*ddcc*/ 	.word	0xffffffff


	//   ....[116]....
        /*ddd0*/ 	.word	0xffffffff


	//   ....[117]....
        /*ddd4*/ 	.word	0xffffffff


	//   ....[118]....
        /*ddd8*/ 	.word	0xffffffff


	//   ....[119]....
        /*dddc*/ 	.word	0xffffffff


	//   ....[120]....
        /*dde0*/ 	.word	0xffffffff


	//   ....[121]....
        /*dde4*/ 	.word	0xffffffff


	//   ....[122]....
        /*dde8*/ 	.word	0xffffffff


	//   ....[123]....
        /*ddec*/ 	.word	0xffffffff


	//   ....[124]....
        /*ddf0*/ 	.word	0xffffffff


	//   ....[125]....
        /*ddf4*/ 	.word	0xffffffff


	//   ....[126]....
        /*ddf8*/ 	.word	0xffffffff


	//   ....[127]....
        /*ddfc*/ 	.word	0xffffffff


	//   ....[128]....
        /*de00*/ 	.word	0xffffffff


	//   ....[129]....
        /*de04*/ 	.word	0xffffffff


	//   ....[130]....
        /*de08*/ 	.word	0xffffffff


	//   ....[131]....
        /*de0c*/ 	.word	0xffffffff


	//   ....[132]....
        /*de10*/ 	.word	0xffffffff


	//   ....[133]....
        /*de14*/ 	.word	0xffffffff


	//   ....[134]....
        /*de18*/ 	.word	0xffffffff


	//   ....[135]....
        /*de1c*/ 	.word	0xffffffff


	//   ....[136]....
        /*de20*/ 	.word	0xffffffff


	//   ....[137]....
        /*de24*/ 	.word	0xffffffff


	//   ....[138]....
        /*de28*/ 	.word	0xffffffff


	//   ....[139]....
        /*de2c*/ 	.word	0xffffffff


	//   ....[140]....
        /*de30*/ 	.word	0xffffffff


	//   ....[141]....
        /*de34*/ 	.word	0xffffffff


	//   ....[142]....
        /*de38*/ 	.word	0xffffffff


	//   ....[143]....
        /*de3c*/ 	.word	0xffffffff


	//   ....[144]....
        /*de40*/ 	.word	0xffffffff


	//   ....[145]....
        /*de44*/ 	.word	0xffffffff


	//   ....[146]....
        /*de48*/ 	.word	0xffffffff


	//   ....[147]....
        /*de4c*/ 	.word	0xffffffff


	//   ....[148]....
        /*de50*/ 	.word	0xffffffff


	//   ....[149]....
        /*de54*/ 	.word	0xffffffff


	//   ....[150]....
        /*de58*/ 	.word	0xffffffff


	//   ....[151]....
        /*de5c*/ 	.word	0xffffffff


	//   ....[152]....
        /*de60*/ 	.word	0xffffffff


	//   ....[153]....
        /*de64*/ 	.word	0xffffffff


	//   ....[154]....
        /*de68*/ 	.word	0xffffffff


	//   ....[155]....
        /*de6c*/ 	.word	0xffffffff


	//   ....[156]....
        /*de70*/ 	.word	0xffffffff


	//   ....[157]....
        /*de74*/ 	.word	0xffffffff


	//   ....[158]....
        /*de78*/ 	.word	0xffffffff


	//   ....[159]....
        /*de7c*/ 	.word	0xffffffff


	//   ....[160]....
        /*de80*/ 	.word	0xffffffff


	//   ....[161]....
        /*de84*/ 	.word	0xffffffff


	//   ....[162]....
        /*de88*/ 	.word	0xffffffff


	//   ....[163]....
        /*de8c*/ 	.word	0xffffffff


	//   ....[164]....
        /*de90*/ 	.word	0xffffffff


	//   ....[165]....
        /*de94*/ 	.word	0xffffffff


	//   ....[166]....
        /*de98*/ 	.word	0xffffffff


	//   ....[167]....
        /*de9c*/ 	.word	0xffffffff


	//   ....[168]....
        /*dea0*/ 	.word	0xffffffff


	//   ....[169]....
        /*dea4*/ 	.word	0xffffffff


	//   ....[170]....
        /*dea8*/ 	.word	0xffffffff


	//   ....[171]....
        /*deac*/ 	.word	0xffffffff


	//   ....[172]....
        /*deb0*/ 	.word	0xffffffff


	//   ....[173]....
        /*deb4*/ 	.word	0xffffffff


	//   ....[174]....
        /*deb8*/ 	.word	0xffffffff


	//   ....[175]....
        /*debc*/ 	.word	0xffffffff


	//   ....[176]....
        /*dec0*/ 	.word	0xffffffff


	//   ....[177]....
        /*dec4*/ 	.word	0xffffffff


	//   ....[178]....
        /*dec8*/ 	.word	0xffffffff


	//   ....[179]....
        /*decc*/ 	.word	0xffffffff


	//   ....[180]....
        /*ded0*/ 	.word	0xffffffff


	//   ....[181]....
        /*ded4*/ 	.word	0xffffffff


	//   ....[182]....
        /*ded8*/ 	.word	0xffffffff


	//   ....[183]....
        /*dedc*/ 	.word	0xffffffff


	//   ....[184]....
        /*dee0*/ 	.word	0xffffffff


	//   ....[185]....
        /*dee4*/ 	.word	0xffffffff


	//   ....[186]....
        /*dee8*/ 	.word	0xffffffff


	//   ....[187]....
        /*deec*/ 	.word	0xffffffff


	//   ....[188]....
        /*def0*/ 	.word	0xffffffff


	//   ....[189]....
        /*def4*/ 	.word	0xffffffff


	//   ....[190]....
        /*def8*/ 	.word	0xffffffff


	//   ....[191]....
        /*defc*/ 	.word	0xffffffff


	//   ....[192]....
        /*df00*/ 	.word	0xffffffff


	//   ....[193]....
        /*df04*/ 	.word	0xffffffff


	//   ....[194]....
        /*df08*/ 	.word	0xffffffff


	//   ....[195]....
        /*df0c*/ 	.word	0xffffffff


	//   ....[196]....
        /*df10*/ 	.word	0xffffffff


	//   ....[197]....
        /*df14*/ 	.word	0xffffffff


	//   ....[198]....
        /*df18*/ 	.word	0xffffffff


	//   ....[199]....
        /*df1c*/ 	.word	0xffffffff


	//   ....[200]....
        /*df20*/ 	.word	0xffffffff


	//   ....[201]....
        /*df24*/ 	.word	0xffffffff


	//   ....[202]....
        /*df28*/ 	.word	0xffffffff


	//   ....[203]....
        /*df2c*/ 	.word	0xffffffff


	//   ....[204]....
        /*df30*/ 	.word	0xffffffff


	//   ....[205]....
        /*df34*/ 	.word	0xffffffff


	//   ....[206]....
        /*df38*/ 	.word	0xffffffff


	//   ....[207]....
        /*df3c*/ 	.word	0xffffffff


	//   ....[208]....
        /*df40*/ 	.word	0xffffffff


	//   ....[209]....
        /*df44*/ 	.word	0xffffffff


	//   ....[210]....
        /*df48*/ 	.word	0xffffffff


	//   ....[211]....
        /*df4c*/ 	.word	0xffffffff


	//   ....[212]....
        /*df50*/ 	.word	0xffffffff


	//   ....[213]....
        /*df54*/ 	.word	0xffffffff


	//   ....[214]....
        /*df58*/ 	.word	0xffffffff


	//   ....[215]....
        /*df5c*/ 	.word	0xffffffff


	//   ....[216]....
        /*df60*/ 	.word	0xffffffff


	//   ....[217]....
        /*df64*/ 	.word	0xffffffff


	//   ....[218]....
        /*df68*/ 	.word	0xffffffff


	//   ....[219]....
        /*df6c*/ 	.word	0xffffffff


	//   ....[220]....
        /*df70*/ 	.word	0xffffffff


	//   ....[221]....
        /*df74*/ 	.word	0xffffffff


	//   ....[222]....
        /*df78*/ 	.word	0xffffffff


	//   ....[223]....
        /*df7c*/ 	.word	0xffffffff


	//   ....[224]....
        /*df80*/ 	.word	0xffffffff


	//   ....[225]....
        /*df84*/ 	.word	0xffffffff


	//   ....[226]....
        /*df88*/ 	.word	0xffffffff


	//   ....[227]....
        /*df8c*/ 	.word	0xffffffff


	//   ....[228]....
        /*df90*/ 	.word	0xffffffff


	//   ....[229]....
        /*df94*/ 	.word	0xffffffff


	//   ....[230]....
        /*df98*/ 	.word	0xffffffff


	//   ....[231]....
        /*df9c*/ 	.word	0xffffffff


	//   ....[232]....
        /*dfa0*/ 	.word	0xffffffff


	//   ....[233]....
        /*dfa4*/ 	.word	0xffffffff


	//   ....[234]....
        /*dfa8*/ 	.word	0xffffffff


	//   ....[235]....
        /*dfac*/ 	.word	0xffffffff


	//   ....[236]....
        /*dfb0*/ 	.word	0xffffffff


	//   ....[237]....
        /*dfb4*/ 	.word	0xffffffff


	//   ....[238]....
        /*dfb8*/ 	.word	0xffffffff


	//   ....[239]....
        /*dfbc*/ 	.word	0xffffffff


	//   ....[240]....
        /*dfc0*/ 	.word	0xffffffff


	//   ....[241]....
        /*dfc4*/ 	.word	0xffffffff


	//   ....[242]....
        /*dfc8*/ 	.word	0xffffffff


	//   ....[243]....
        /*dfcc*/ 	.word	0xffffffff


	//   ....[244]....
        /*dfd0*/ 	.word	0xffffffff


	//   ....[245]....
        /*dfd4*/ 	.word	0xffffffff


	//   ....[246]....
        /*dfd8*/ 	.word	0xffffffff


	//   ....[247]....
        /*dfdc*/ 	.word	0xffffffff


	//   ....[248]....
        /*dfe0*/ 	.word	0xffffffff


	//   ....[249]....
        /*dfe4*/ 	.word	0xffffffff


	//   ....[250]....
        /*dfe8*/ 	.word	0xffffffff


	//   ....[251]....
        /*dfec*/ 	.word	0xffffffff


	//   ....[252]....
        /*dff0*/ 	.word	0xffffffff


	//   ....[253]....
        /*dff4*/ 	.word	0xffffffff


	//   ....[254]....
        /*dff8*/ 	.word	0xffffffff


	//----- nvinfo : EIATTR_COOP_GROUP_INSTR_OFFSETS
	.align		4
.L_39:
        /*dffc*/ 	.byte	0x04, 0x28
        /*dffe*/ 	.short	(.L_41 - .L_40)


	//   ....[0]....
.L_40:
        /*e000*/ 	.word	0x00054850


	//   ....[1]....
        /*e004*/ 	.word	0x00054870


	//   ....[2]....
        /*e008*/ 	.word	0x00054890


	//   ....[3]....
        /*e00c*/ 	.word	0x000548b0


	//   ....[4]....
        /*e010*/ 	.word	0x00054990


	//   ....[5]....
        /*e014*/ 	.word	0x000549b0


	//   ....[6]....
        /*e018*/ 	.word	0x000549d0


	//   ....[7]....
        /*e01c*/ 	.word	0x000549f0


	//   ....[8]....
        /*e020*/ 	.word	0x00054a10


	//   ....[9]....
        /*e024*/ 	.word	0x00054a30


	//   ....[10]....
        /*e028*/ 	.word	0x00054bb0


	//   ....[11]....
        /*e02c*/ 	.word	0x00054bd0


	//   ....[12]....
        /*e030*/ 	.word	0x00054bf0


	//   ....[13]....
        /*e034*/ 	.word	0x00054c10


	//   ....[14]....
        /*e038*/ 	.word	0x00054cc0


	//   ....[15]....
        /*e03c*/ 	.word	0x00054ce0


	//   ....[16]....
        /*e040*/ 	.word	0x00054d30


	//   ....[17]....
        /*e044*/ 	.word	0x00054d50


	//   ....[18]....
        /*e048*/ 	.word	0x00054d80


	//   ....[19]....
        /*e04c*/ 	.word	0x00054da0


	//   ....[20]....
        /*e050*/ 	.word	0x00054dc0


	//   ....[21]....
        /*e054*/ 	.word	0x00054de0


	//   ....[22]....
        /*e058*/ 	.word	0x00054e00


	//   ....[23]....
        /*e05c*/ 	.word	0x00054e20


	//   ....[24]....
        /*e060*/ 	.word	0x00054ec0


	//   ....[25]....
        /*e064*/ 	.word	0x00054f00


	//   ....[26]....
        /*e068*/ 	.word	0x00054f60


	//   ....[27]....
        /*e06c*/ 	.word	0x00054f80


	//   ....[28]....
        /*e070*/ 	.word	0x000550c0


	//   ....[29]....
        /*e074*/ 	.word	0x000550e0


	//   ....[30]....
        /*e078*/ 	.word	0x00055140


	//   ....[31]....
        /*e07c*/ 	.word	0x00055190


	//   ....[32]....
        /*e080*/ 	.word	0x00055210


	//   ....[33]....
        /*e084*/ 	.word	0x00055230


	//   ....[34]....
        /*e088*/ 	.word	0x00055270


	//   ....[35]....
        /*e08c*/ 	.word	0x00055290


	//   ....[36]....
        /*e090*/ 	.word	0x000552d0


	//   ....[37]....
        /*e094*/ 	.word	0x000552f0


	//   ....[38]....
        /*e098*/ 	.word	0x00055330


	//   ....[39]....
        /*e09c*/ 	.word	0x00055360


	//   ....[40]....
        /*e0a0*/ 	.word	0x000555a0


	//   ....[41]....
        /*e0a4*/ 	.word	0x000555c0


	//   ....[42]....
        /*e0a8*/ 	.word	0x00055620


	//   ....[43]....
        /*e0ac*/ 	.word	0x00055640


	//   ....[44]....
        /*e0b0*/ 	.word	0x00055660


	//   ....[45]....
        /*e0b4*/ 	.word	0x00055680


	//   ....[46]....
        /*e0b8*/ 	.word	0x000556f0


	//   ....[47]....
        /*e0bc*/ 	.word	0x00055720


	//   ....[48]....
        /*e0c0*/ 	.word	0x00055760


	//   ....[49]....
        /*e0c4*/ 	.word	0x00055780


	//   ....[50]....
        /*e0c8*/ 	.word	0x000557a0


	//   ....[51]....
        /*e0cc*/ 	.word	0x000557c0


	//   ....[52]....
        /*e0d0*/ 	.word	0x00055800


	//   ....[53]....
        /*e0d4*/ 	.word	0x00055820


	//   ....[54]....
        /*e0d8*/ 	.word	0x00055860


	//   ....[55]....
        /*e0dc*/ 	.word	0x00055880


	//   ....[56]....
        /*e0e0*/ 	.word	0x000558a0


	//   ....[57]....
        /*e0e4*/ 	.word	0x000558c0


	//   ....[58]....
        /*e0e8*/ 	.word	0x000559a0


	//   ....[59]....
        /*e0ec*/ 	.word	0x00055a20


	//   ....[60]....
        /*e0f0*/ 	.word	0x00055a60


	//   ....[61]....
        /*e0f4*/ 	.word	0x00055a80


	//   ....[62]....
        /*e0f8*/ 	.word	0x00055ae0


	//   ....[63]....
        /*e0fc*/ 	.word	0x00055b00


	//   ....[64]....
        /*e100*/ 	.word	0x00055b40


	//   ....[65]....
        /*e104*/ 	.word	0x00055b60


	//   ....[66]....
        /*e108*/ 	.word	0x00055ba0


	//   ....[67]....
        /*e10c*/ 	.word	0x00055bc0


	//   ....[68]....
        /*e110*/ 	.word	0x00055c00


	//   ....[69]....
        /*e114*/ 	.word	0x00055c20


	//   ....[70]....
        /*e118*/ 	.word	0x00055c70


	//   ....[71]....
        /*e11c*/ 	.word	0x00055c90


	//   ....[72]....
        /*e120*/ 	.word	0x00055d10


	//   ....[73]....
        /*e124*/ 	.word	0x00055d30


	//   ....[74]....
        /*e128*/ 	.word	0x00055db0


	//   ....[75]....
        /*e12c*/ 	.word	0x00055dd0


	//   ....[76]....
        /*e130*/ 	.word	0x00055e50


	//   ....[77]....
        /*e134*/ 	.word	0x00055e80


	//   ....[78]....
        /*e138*/ 	.word	0x00055f00


	//   ....[79]....
        /*e13c*/ 	.word	0x00055f20


	//   ....[80]....
        /*e140*/ 	.word	0x00056010


	//   ....[81]....
        /*e144*/ 	.word	0x00056030


	//   ....[82]....
        /*e148*/ 	.word	0x000560b0


	//   ....[83]....
        /*e14c*/ 	.word	0x000560d0


	//   ....[84]....
        /*e150*/ 	.word	0x00056110


	//   ....[85]....
        /*e154*/ 	.word	0x00056150


	//   ....[86]....
        /*e158*/ 	.word	0x00056190


	//   ....[87]....
        /*e15c*/ 	.word	0x000561d0


	//   ....[88]....
        /*e160*/ 	.word	0x000561f0


	//   ....[89]....
        /*e164*/ 	.word	0x00056210


	//   ....[90]....
        /*e168*/ 	.word	0x00056250


	//   ....[91]....
        /*e16c*/ 	.word	0x00056270


	//   ....[92]....
        /*e170*/ 	.word	0x000562f0


	//   ....[93]....
        /*e174*/ 	.word	0x00056310


	//   ....[94]....
        /*e178*/ 	.word	0x00056480


	//   ....[95]....
        /*e17c*/ 	.word	0x000564a0


	//   ....[96]....
        /*e180*/ 	.word	0x00056580


	//   ....[97]....
        /*e184*/ 	.word	0x000565a0


	//   ....[98]....
        /*e188*/ 	.word	0x00056620


	//   ....[99]....
        /*e18c*/ 	.word	0x00056640


	//   ....[100]....
        /*e190*/ 	.word	0x00056680


	//   ....[101]....
        /*e194*/ 	.word	0x000566a0


	//   ....[102]....
        /*e198*/ 	.word	0x000566e0


	//   ....[103]....
        /*e19c*/ 	.word	0x00056740


	//   ....[104]....
        /*e1a0*/ 	.word	0x00056780


	//   ....[105]....
        /*e1a4*/ 	.word	0x000567a0


	//   ....[106]....
        /*e1a8*/ 	.word	0x00056820


	//   ....[107]....
        /*e1ac*/ 	.word	0x00056840


	//   ....[108]....
        /*e1b0*/ 	.word	0x00056900


	//   ....[109]....
        /*e1b4*/ 	.word	0x00056920


	//   ....[110]....
        /*e1b8*/ 	.word	0x000569a0


	//   ....[111]....
        /*e1bc*/ 	.word	0x000569c0


	//   ....[112]....
        /*e1c0*/ 	.word	0x00056a80


	//   ....[113]....
        /*e1c4*/ 	.word	0x00056aa0


	//   ....[114]....
        /*e1c8*/ 	.word	0x00056b20


	//   ....[115]....
        /*e1cc*/ 	.word	0x00056b40


	//   ....[116]....
        /*e1d0*/ 	.word	0x00056b80


	//   ....[117]....
        /*e1d4*/ 	.word	0x00056ba0


	//   ....[118]....
        /*e1d8*/ 	.word	0x00056be0


	//   ....[119]....
        /*e1dc*/ 	.word	0x00056c40


	//   ....[120]....
        /*e1e0*/ 	.word	0x00056c80


	//   ....[121]....
        /*e1e4*/ 	.word	0x00056ca0


	//   ....[122]....
        /*e1e8*/ 	.word	0x00056d20


	//   ....[123]....
        /*e1ec*/ 	.word	0x00056d40


	//   ....[124]....
        /*e1f0*/ 	.word	0x00056e00


	//   ....[125]....
        /*e1f4*/ 	.word	0x00056e20


	//   ....[126]....
        /*e1f8*/ 	.word	0x00056ea0


	//   ....[127]....
        /*e1fc*/ 	.word	0x00056ec0


	//   ....[128]....
        /*e200*/ 	.word	0x00056f80


	//   ....[129]....
        /*e204*/ 	.word	0x00056fa0


	//   ....[130]....
        /*e208*/ 	.word	0x00057020


	//   ....[131]....
        /*e20c*/ 	.word	0x00057040


	//   ....[132]....
        /*e210*/ 	.word	0x00057080


	//   ....[133]....
        /*e214*/ 	.word	0x000570a0


	//   ....[134]....
        /*e218*/ 	.word	0x000570e0


	//   ....[135]....
        /*e21c*/ 	.word	0x00057140


	//   ....[136]....
        /*e220*/ 	.word	0x00057180


	//   ....[137]....
        /*e224*/ 	.word	0x000571a0


	//   ....[138]....
        /*e228*/ 	.word	0x00057220


	//   ....[139]....
        /*e22c*/ 	.word	0x00057240


	//   ....[140]....
        /*e230*/ 	.word	0x00057300


	//   ....[141]....
        /*e234*/ 	.word	0x00057320


	//   ....[142]....
        /*e238*/ 	.word	0x000573a0


	//   ....[143]....
        /*e23c*/ 	.word	0x000573c0


	//   ....[144]....
        /*e240*/ 	.word	0x00057480


	//   ....[145]....
        /*e244*/ 	.word	0x000574a0


	//   ....[146]....
        /*e248*/ 	.word	0x00057520


	//   ....[147]....
        /*e24c*/ 	.word	0x00057540


	//   ....[148]....
        /*e250*/ 	.word	0x00057580


	//   ....[149]....
        /*e254*/ 	.word	0x000575a0


	//   ....[150]....
        /*e258*/ 	.word	0x000575e0


	//   ....[151]....
        /*e25c*/ 	.word	0x00057640


	//   ....[152]....
        /*e260*/ 	.word	0x00057680


	//   ....[153]....
        /*e264*/ 	.word	0x000576a0


	//   ....[154]....
        /*e268*/ 	.word	0x00057720


	//   ....[155]....
        /*e26c*/ 	.word	0x00057740


	//   ....[156]....
        /*e270*/ 	.word	0x00057800


	//   ....[157]....
        /*e274*/ 	.word	0x00057820


	//   ....[158]....
        /*e278*/ 	.word	0x000578a0


	//   ....[159]....
        /*e27c*/ 	.word	0x000578c0


	//   ....[160]....
        /*e280*/ 	.word	0x00057980


	//   ....[161]....
        /*e284*/ 	.word	0x000579a0


	//   ....[162]....
        /*e288*/ 	.word	0x00057a20


	//   ....[163]....
        /*e28c*/ 	.word	0x00057a40


	//   ....[164]....
        /*e290*/ 	.word	0x00057a80


	//   ....[165]....
        /*e294*/ 	.word	0x00057aa0


	//   ....[166]....
        /*e298*/ 	.word	0x00057ae0


	//   ....[167]....
        /*e29c*/ 	.word	0x00057b40


	//   ....[168]....
        /*e2a0*/ 	.word	0x00057b80


	//   ....[169]....
        /*e2a4*/ 	.word	0x00057ba0


	//   ....[170]....
        /*e2a8*/ 	.word	0x00057c20


	//   ....[171]....
        /*e2ac*/ 	.word	0x00057c40


	//   ....[172]....
        /*e2b0*/ 	.word	0x00057d00


	//   ....[173]....
        /*e2b4*/ 	.word	0x00057d20


	//   ....[174]....
        /*e2b8*/ 	.word	0x00057da0


	//   ....[175]....
        /*e2bc*/ 	.word	0x00057dc0


	//   ....[176]....
        /*e2c0*/ 	.word	0x00057e80


	//   ....[177]....
        /*e2c4*/ 	.word	0x00057ea0


	//   ....[178]....
        /*e2c8*/ 	.word	0x00057f20


	//   ....[179]....
        /*e2cc*/ 	.word	0x00057f40


	//   ....[180]....
        /*e2d0*/ 	.word	0x00057f80


	//   ....[181]....
        /*e2d4*/ 	.word	0x00057fa0


	//   ....[182]....
        /*e2d8*/ 	.word	0x00057fe0


	//   ....[183]....
        /*e2dc*/ 	.word	0x00058040


	//   ....[184]....
        /*e2e0*/ 	.word	0x00058080


	//   ....[185]....
        /*e2e4*/ 	.word	0x000580a0


	//   ....[186]....
        /*e2e8*/ 	.word	0x00058120


	//   ....[187]....
        /*e2ec*/ 	.word	0x00058140


	//   ....[188]....
        /*e2f0*/ 	.word	0x00058200


	//   ....[189]....
        /*e2f4*/ 	.word	0x00058220


	//   ....[190]....
        /*e2f8*/ 	.word	0x000582a0


	//   ....[191]....
        /*e2fc*/ 	.word	0x000582c0


	//   ....[192]....
        /*e300*/ 	.word	0x00058380


	//   ....[193]....
        /*e304*/ 	.word	0x000583a0


	//   ....[194]....
        /*e308*/ 	.word	0x00058420


	//   ....[195]....
        /*e30c*/ 	.word	0x00058440


	//   ....[196]....
        /*e310*/ 	.word	0x00058480


	//   ....[197]....
        /*e314*/ 	.word	0x000584a0


	//   ....[198]....
        /*e318*/ 	.word	0x000584e0


	//   ....[199]....
        /*e31c*/ 	.word	0x00058540


	//   ....[200]....
        /*e320*/ 	.word	0x00058580


	//   ....[201]....
        /*e324*/ 	.word	0x000585a0


	//   ....[202]....
        /*e328*/ 	.word	0x00058620


	//   ....[203]....
        /*e32c*/ 	.word	0x00058640


	//   ....[204]....
        /*e330*/ 	.word	0x00058700


	//   ....[205]....
        /*e334*/ 	.word	0x00058720


	//   ....[206]....
        /*e338*/ 	.word	0x000587a0


	//   ....[207]....
        /*e33c*/ 	.word	0x000587c0


	//   ....[208]....
        /*e340*/ 	.word	0x00058880


	//   ....[209]....
        /*e344*/ 	.word	0x000588a0


	//   ....[210]....
        /*e348*/ 	.word	0x00058920


	//   ....[211]....
        /*e34c*/ 	.word	0x00058940


	//   ....[212]....
        /*e350*/ 	.word	0x00058980


	//   ....[213]....
        /*e354*/ 	.word	0x000589a0


	//   ....[214]....
        /*e358*/ 	.word	0x000589e0


	//   ....[215]....
        /*e35c*/ 	.word	0x00058a40


	//   ....[216]....
        /*e360*/ 	.word	0x00058a80


	//   ....[217]....
        /*e364*/ 	.word	0x00058aa0


	//   ....[218]....
        /*e368*/ 	.word	0x00058b20


	//   ....[219]....
        /*e36c*/ 	.word	0x00058b40


	//   ....[220]....
        /*e370*/ 	.word	0x00058c00


	//   ....[221]....
        /*e374*/ 	.word	0x00058c20


	//   ....[222]....
        /*e378*/ 	.word	0x00058ca0


	//   ....[223]....
        /*e37c*/ 	.word	0x00058cc0


	//   ....[224]....
        /*e380*/ 	.word	0x00058d80


	//   ....[225]....
        /*e384*/ 	.word	0x00058da0


	//   ....[226]....
        /*e388*/ 	.word	0x00058e20


	//   ....[227]....
        /*e38c*/ 	.word	0x00058e40


	//   ....[228]....
        /*e390*/ 	.word	0x00058e80


	//   ....[229]....
        /*e394*/ 	.word	0x00058ea0


	//   ....[230]....
        /*e398*/ 	.word	0x00058ee0


	//   ....[231]....
        /*e39c*/ 	.word	0x00058f00


	//   ....[232]....
        /*e3a0*/ 	.word	0x00058f80


	//   ....[233]....
        /*e3a4*/ 	.word	0x00058fa0


	//   ....[234]....
        /*e3a8*/ 	.word	0x00059020


	//   ....[235]....
        /*e3ac*/ 	.word	0x00059040


	//   ....[236]....
        /*e3b0*/ 	.word	0x00059080


	//   ....[237]....
        /*e3b4*/ 	.word	0x000590c0


	//   ....[238]....
        /*e3b8*/ 	.word	0x000591a0


	//   ....[239]....
        /*e3bc*/ 	.word	0x000591c0


	//   ....[240]....
        /*e3c0*/ 	.word	0x00059230


	//   ....[241]....
        /*e3c4*/ 	.word	0x00059250


	//   ....[242]....
        /*e3c8*/ 	.word	0x00059340


	//   ....[243]....
        /*e3cc*/ 	.word	0x00059360


	//   ....[244]....
        /*e3d0*/ 	.word	0x000593c0


	//   ....[245]....
        /*e3d4*/ 	.word	0x000593e0


	//   ....[246]....
        /*e3d8*/ 	.word	0x00059450


	//   ....[247]....
        /*e3dc*/ 	.word	0x000594b0


	//   ....[248]....
        /*e3e0*/ 	.word	0x000594f0


	//   ....[249]....
        /*e3e4*/ 	.word	0x00059510


	//   ....[250]....
        /*e3e8*/ 	.word	0x00059580


	//   ....[251]....
        /*e3ec*/ 	.word	0x000595a0


	//   ....[252]....
        /*e3f0*/ 	.word	0x00059620


	//   ....[253]....
        /*e3f4*/ 	.word	0x00059640


	//   ....[254]....
        /*e3f8*/ 	.word	0x00059880


	//----- nvinfo : EIATTR_EXIT_INSTR_OFFSETS
	.align		4
.L_41:
        /*e3fc*/ 	.byte	0x04, 0x1c
        /*e3fe*/ 	.short	(.L_43 - .L_42)


	//   ....[0]....
.L_42:
        /*e400*/ 	.word	0x0006e8e0


	//   ....[1]....
        /*e404*/ 	.word	0x0006e910


	//----- nvinfo : EIATTR_REQNTID
	.align		4
.L_43:
        /*e408*/ 	.byte	0x04, 0x10
        /*e40a*/ 	.short	(.L_45 - .L_44)
.L_44:
        /*e40c*/ 	.word	0x00000020
        /*e410*/ 	.word	0x00000001
        /*e414*/ 	.word	0x00000001


	//----- nvinfo : EIATTR_CBANK_PARAM_SIZE
	.align		4
.L_45:
        /*e418*/ 	.byte	0x03, 0x19
        /*e41a*/ 	.short	0x0050


	//----- nvinfo : EIATTR_PARAM_CBANK
	.align		4
        /*e41c*/ 	.byte	0x04, 0x0a
        /*e41e*/ 	.short	(.L_47 - .L_46)
	.align		4
.L_46:
        /*e420*/ 	.word	index@(.nv.constant0.matmul_kernel)
        /*e424*/ 	.short	0x0210
        /*e426*/ 	.short	0x0050


	//----- nvinfo : EIATTR_SW_WAR
	.align		4
.L_47:
        /*e428*/ 	.byte	0x04, 0x36
        /*e42a*/ 	.short	(.L_49 - .L_48)
.L_48:
        /*e42c*/ 	.word	0x00000008
.L_49:


//--------------------- .nv.callgraph             --------------------------
	.section	.nv.callgraph,"",@"SHT_CUDA_CALLGRAPH"
	.align	4
	.sectionentsize	8
	.align		4
        /*0000*/ 	.word	0x00000000
	.align		4
        /*0004*/ 	.word	0xffffffff
	.align		4
        /*0008*/ 	.word	0x00000000
	.align		4
        /*000c*/ 	.word	0xfffffffe
	.align		4
        /*0010*/ 	.word	0x00000000
	.align		4
        /*0014*/ 	.word	0xfffffffd
	.align		4
        /*0018*/ 	.word	0x00000000
	.align		4
        /*001c*/ 	.word	0xfffffffc


//--------------------- .text.matmul_kernel       --------------------------
	.section	.text.matmul_kernel,"ax",@progbits
	.align	128
        .global         matmul_kernel
        .type           matmul_kernel,@function
        .size           matmul_kernel,(.L_x_3 - matmul_kernel)
        .other          matmul_kernel,@"STO_CUDA_ENTRY STV_DEFAULT"
matmul_kernel:
.text.matmul_kernel:
[----:B------:R-:W0:Y:S08]  /*0000*/  LDC R1, c[0x0][0x28] ;  /* 0x00000a00ff017b82 */ /* 0x000e300000000800 */
[----:B------:R-:W1:Y:S01]  /*0010*/  LDC.64 R2, c[0x0][0x228] ;  /* 0x00008a00ff027b82 */ /* 0x000e620000000a00 */
[----:B0-----:R-:W-:Y:S01]  /*0020*/  VIADD R1, R1, 0xffffbf00 ;  /* 0xffffbf0001017836 */ /* 0x001fe20000000000 */
[----:B------:R-:W0:Y:S01]  /*0030*/  S2R R7, SR_CTAID.X ;  /* 0x0000000000077919 */ /* 0x000e220000002500 */
[----:B------:R-:W-:Y:S01]  /*0040*/  UMOV UR4, 0x400 ;  /* 0x0000040000047882 */ /* 0x000fe20000000000 */
[----:B------:R-:W-:-:S02]  /*0050*/  CS2R R14, SRZ ;  /* 0x00000000000e7805 */ /* 0x000fc4000001ff00 */
[----:B------:R-:W-:Y:S02]  /*0060*/  CS2R R16, SRZ ;  /* 0x0000000000107805 */ /* 0x000fe4000001ff00 */
[----:B------:R-:W-:Y:S02]  /*0070*/  CS2R R18, SRZ ;  /* 0x0000000000127805 */ /* 0x000fe4000001ff00 */
[----:B------:R-:W-:Y:S01]  /*0080*/  CS2R R20, SRZ ;  /* 0x0000000000147805 */ /* 0x000fe2000001ff00 */
[----:B------:R-:W2:Y:S01]  /*0090*/  LDC R61, c[0x0][0x230] ;  /* 0x00008c00ff3d7b82 */ /* 0x000ea20000000800 */
[----:B------:R-:W-:Y:S02]  /*00a0*/  CS2R R22, SRZ ;  /* 0x0000000000167805 */ /* 0x000fe4000001ff00 */
[----:B------:R-:W-:Y:S02]  /*00b0*/  CS2R R24, SRZ ;  /* 0x0000000000187805 */ /* 0x000fe4000001ff00 */
[----:B------:R-:W-:-:S02]  /*00c0*/  CS2R R26, SRZ ;  /* 0x00000000001a7805 */ /* 0x000fc4000001ff00 */
[----:B------:R-:W-:Y:S02]  /*00d0*/  CS2R R28, SRZ ;  /* 0x00000000001c7805 */ /* 0x000fe4000001ff00 */
[----:B------:R-:W-:Y:S02]  /*00e0*/  CS2R R30, SRZ ;  /* 0x00000000001e7805 */ /* 0x000fe4000001ff00 */
[----:B------:R-:W-:Y:S02]  /*00f0*/  CS2R R32, SRZ ;  /* 0x0000000000207805 */ /* 0x000fe4000001ff00 */
[----:B------:R-:W-:Y:S01]  /*0100*/  CS2R R34, SRZ ;  /* 0x0000000000227805 */ /* 0x000fe2000001ff00 */
[----:B------:R-:W3:Y:S01]  /*0110*/  S2UR UR5, SR_CgaCtaId ;  /* 0x00000000000579c3 */ /* 0x000ee20000008800 */
[----:B------:R-:W-:Y:S02]  /*0120*/  CS2R R36, SRZ ;  /* 0x0000000000247805 */ /* 0x000fe4000001ff00 */
[----:B------:R-:W-:-:S02]  /*0130*/  CS2R R38, SRZ ;  /* 0x0000000000267805 */ /* 0x000fc4000001ff00 */
[----:B------:R-:W-:Y:S02]  /*0140*/  CS2R R40, SRZ ;  /* 0x0000000000287805 */ /* 0x000fe4000001ff00 */
[----:B------:R-:W-:Y:S02]  /*0150*/  CS2R R42, SRZ ;  /* 0x00000000002a7805 */ /* 0x000fe4000001ff00 */
[----:B------:R-:W-:Y:S02]  /*0160*/  CS2R R44, SRZ ;  /* 0x00000000002c7805 */ /* 0x000fe4000001ff00 */
[----:B------:R-:W-:Y:S02]  /*0170*/  CS2R R46, SRZ ;  /* 0x00000000002e7805 */ /* 0x000fe4000001ff00 */
[----:B------:R-:W-:Y:S01]  /*0180*/  CS2R R48, SRZ ;  /* 0x0000000000307805 */ /* 0x000fe2000001ff00 */
[----:B-1----:R-:W-:Y:S01]  /*0190*/  STL [R1+0x2990], R3 ;  /* 0x0029900301007387 */ /* 0x002fe20000100800 */
[----:B------:R-:W-:Y:S01]  /*01a0*/  VIADD R0, R3, 0x3f ;  /* 0x0000003f03007836 */ /* 0x000fe20000000000 */
[----:B------:R-:W-:-:S02]  /*01b0*/  CS2R R50, SRZ ;  /* 0x0000000000327805 */ /* 0x000fc4000001ff00 */
[----:B------:R-:W-:Y:S01]  /*01c0*/  CS2R R52, SRZ ;  /* 0x0000000000347805 */ /* 0x000fe2000001ff00 */
[----:B------:R1:W-:Y:S01]  /*01d0*/  STL [R1+0x2994], R2 ;  /* 0x0029940201007387 */ /* 0x0003e20000100800 */
[----:B------:R-:W-:Y:S02]  /*01e0*/  CS2R R54, SRZ ;  /* 0x0000000000367805 */ /* 0x000fe4000001ff00 */
[----:B------:R-:W-:Y:S02]  /*01f0*/  SHF.R.S32.HI R5, RZ, 0x1f, R0 ;  /* 0x0000001fff057819 */ /* 0x000fe40000011400 */
[----:B------:R-:W-:Y:S01]  /*0200*/  CS2R R56, SRZ ;  /* 0x0000000000387805 */ /* 0x000fe2000001ff00 */
[----:B------:R-:W-:Y:S01]  /*0210*/  STL [R1+0xa0], RZ ;  /* 0x0000a0ff01007387 */ /* 0x000fe20000100800 */
[----:B--2---:R-:W-:Y:S01]  /*0220*/  VIADD R61, R61, 0x1f ;  /* 0x0000001f3d3d7836 */ /* 0x004fe20000000000 */
[----:B------:R-:W-:Y:S02]  /*0230*/  LEA.HI R5, R5, R0, RZ, 0x6 ;  /* 0x0000000005057211 */ /* 0x000fe400078f30ff */
[----:B------:R-:W-:Y:S01]  /*0240*/  CS2R R58, SRZ ;  /* 0x00000000003a7805 */ /* 0x000fe2000001ff00 */
[----:B------:R-:W-:Y:S01]  /*0250*/  STL [R1+0xa4], RZ ;  /* 0x0000a4ff01007387 */ /* 0x000fe20000100800 */
[----:B0-----:R-:W-:-:S02]  /*0260*/  IABS R10, R7 ;  /* 0x00000007000a7213 */ /* 0x001fc40000000000 */
[----:B------:R-:W-:Y:S01]  /*0270*/  SHF.R.S32.HI R5, RZ, 0x6, R5 ;  /* 0x00000006ff057819 */ /* 0x000fe20000011405 */
[----:B------:R-:W-:Y:S01]  /*0280*/  STL [R1+0xa8], RZ ;  /* 0x0000a8ff01007387 */ /* 0x000fe20000100800 */
[----:B---3--:R-:W-:-:S03]  /*0290*/  ULEA UR4, UR5, UR4, 0x18 ;  /* 0x0000000405047291 */ /* 0x008fc6000f8ec03f */
[----:B------:R-:W-:Y:S01]  /*02a0*/  STL [R1+0xac], RZ ;  /* 0x0000acff01007387 */ /* 0x000fe20000100800 */
[----:B------:R-:W-:-:S03]  /*02b0*/  IMAD.SHL.U32 R6, R5, 0x8, RZ ;  /* 0x0000000805067824 */ /* 0x000fc600078e00ff */
[----:B------:R-:W-:Y:S02]  /*02c0*/  STL [R1+0x90], RZ ;  /* 0x000090ff01007387 */ /* 0x000fe40000100800 */
[-C--:B------:R-:W-:Y:S02]  /*02d0*/  IABS R9, R6.reuse ;  /* 0x0000000600097213 */ /* 0x080fe40000000000 */
[----:B------:R-:W-:Y:S01]  /*02e0*/  STL [R1+0x94], RZ ;  /* 0x000094ff01007387 */ /* 0x000fe20000100800 */
[----:B------:R-:W-:Y:S01]  /*02f0*/  IABS R12, R6 ;  /* 0x00000006000c7213 */ /* 0x000fe20000000000 */
[----:B------:R-:W0:Y:S02]  /*0300*/  I2F.RP R0, R9 ;  /* 0x0000000900007306 */ /* 0x000e240000209400 */
[----:B------:R-:W-:Y:S04]  /*0310*/  STL [R1+0x98], RZ ;  /* 0x000098ff01007387 */ /* 0x000fe80000100800 */
[----:B------:R-:W-:Y:S04]  /*0320*/  STL [R1+0x9c], RZ ;  /* 0x00009cff01007387 */ /* 0x000fe80000100800 */
[----:B------:R-:W-:Y:S04]  /*0330*/  STL [R1+0x80], RZ ;  /* 0x000080ff01007387 */ /* 0x000fe80000100800 */
[----:B------:R-:W-:Y:S01]  /*0340*/  STL [R1+0x84], RZ ;  /* 0x000084ff01007387 */ /* 0x000fe20000100800 */
[----:B0-----:R-:W0:Y:S03]  /*0350*/  MUFU.RCP R0, R0 ;  /* 0x0000000000007308 */ /* 0x001e260000001000 */
[----:B------:R-:W-:Y:S04]  /*0360*/  STL [R1+0x88], RZ ;  /* 0x000088ff01007387 */ /* 0x000fe80000100800 */
[----:B------:R-:W-:Y:S04]  /*0370*/  STL [R1+0x8c], RZ ;  /* 0x00008cff01007387 */ /* 0x000fe80000100800 */
[----:B------:R-:W-:Y:S04]  /*0380*/  STL [R1+0x70], RZ ;  /* 0x000070ff01007387 */ /* 0x000fe80000100800 */
[----:B------:R-:W-:Y:S01]  /*0390*/  STL [R1+0x74], RZ ;  /* 0x000074ff01007387 */ /* 0x000fe20000100800 */
[----:B0-----:R-:W-:-:S03]  /*03a0*/  VIADD R4, R0, 0xffffffe ;  /* 0x0ffffffe00047836 */ /* 0x001fc60000000000 */
[----:B------:R-:W-:Y:S01]  /*03b0*/  STL [R1+0x78], RZ ;  /* 0x000078ff01007387 */ /* 0x000fe20000100800 */
[----:B------:R-:W-:Y:S01]  /*03c0*/  IMAD.MOV R0, RZ, RZ, -R12 ;  /* 0x000000ffff007224 */ /* 0x000fe200078e0a0c */
[----:B------:R0:W2:Y:S02]  /*03d0*/  F2I.FTZ.U32.TRUNC.NTZ R5, R4 ;  /* 0x0000000400057305 */ /* 0x0000a4000021f000 */
[----:B------:R-:W-:Y:S04]  /*03e0*/  STL [R1+0x7c], RZ ;  /* 0x00007cff01007387 */ /* 0x000fe80000100800 */
[----:B------:R-:W-:Y:S01]  /*03f0*/  STL [R1+0x60], RZ ;  /* 0x000060ff01007387 */ /* 0x000fe20000100800 */
[----:B0-----:R-:W-:-:S03]  /*0400*/  IMAD.MOV.U32 R4, RZ, RZ, RZ ;  /* 0x000000ffff047224 */ /* 0x001fc600078e00ff */
[----:B------:R-:W-:Y:S04]  /*0410*/  STL [R1+0x64], RZ ;  /* 0x000064ff01007387 */ /* 0x000fe80000100800 */
[----:B------:R-:W-:Y:S01]  /*0420*/  STL [R1+0x68], RZ ;  /* 0x000068ff01007387 */ /* 0x000fe20000100800 */
[----:B--2---:R-:W-:-:S03]  /*0430*/  IMAD.MOV R8, RZ, RZ, -R5 ;  /* 0x000000ffff087224 */ /* 0x004fc600078e0a05 */
[----:B------:R-:W-:Y:S01]  /*0440*/  STL [R1+0x6c], RZ ;  /* 0x00006cff01007387 */ /* 0x000fe20000100800 */
[----:B------:R-:W-:Y:S02]  /*0450*/  IMAD R11, R8, R9, RZ ;  /* 0x00000009080b7224 */ /* 0x000fe400078e02ff */
[----:B------:R-:W-:Y:S01]  /*0460*/  IMAD.MOV.U32 R8, RZ, RZ, R10 ;  /* 0x000000ffff087224 */ /* 0x000fe200078e000a */
[----:B------:R-:W-:Y:S01]  /*0470*/  STL [R1+0x50], RZ ;  /* 0x000050ff01007387 */ /* 0x000fe20000100800 */
[----:B------:R-:W-:-:S03]  /*0480*/  IMAD.HI.U32 R5, R5, R11, R4 ;  /* 0x0000000b05057227 */ /* 0x000fc600078e0004 */
[----:B------:R-:W-:Y:S03]  /*0490*/  STL [R1+0x54], RZ ;  /* 0x000054ff01007387 */ /* 0x000fe60000100800 */
[----:B------:R-:W-:Y:S01]  /*04a0*/  IMAD.HI.U32 R5, R5, R8, RZ ;  /* 0x0000000805057227 */ /* 0x000fe200078e00ff */
[----:B------:R-:W-:Y:S03]  /*04b0*/  STL [R1+0x58], RZ ;  /* 0x000058ff01007387 */ /* 0x000fe60000100800 */
[----:B------:R-:W-:Y:S01]  /*04c0*/  IMAD R0, R5, R0, R8 ;  /* 0x0000000005007224 */ /* 0x000fe200078e0208 */
[----:B------:R-:W-:Y:S04]  /*04d0*/  STL [R1+0x5c], RZ ;  /* 0x00005cff01007387 */ /* 0x000fe80000100800 */
[----:B------:R-:W-:Y:S01]  /*04e0*/  STL [R1+0x40], RZ ;  /* 0x000040ff01007387 */ /* 0x000fe20000100800 */
[----:B------:R-:W-:-:S03]  /*04f0*/  ISETP.GT.U32.AND P1, PT, R9, R0, PT ;  /* 0x000000000900720c */ /* 0x000fc60003f24070 */
[----:B------:R-:W-:Y:S04]  /*0500*/  STL [R1+0x44], RZ ;  /* 0x000044ff01007387 */ /* 0x000fe80000100800 */
[----:B------:R-:W-:Y:S04]  /*0510*/  STL [R1+0x48], RZ ;  /* 0x000048ff01007387 */ /* 0x000fe80000100800 */
[----:B------:R-:W-:Y:S02]  /*0520*/  STL [R1+0x4c], RZ ;  /* 0x00004cff01007387 */ /* 0x000fe40000100800 */
[----:B------:R-:W-:-:S02]  /*0530*/  @!P1 IMAD.IADD R0, R0, 0x1, -R9 ;  /* 0x0000000100009824 */ /* 0x000fc400078e0a09 */
[----:B------:R-:W-:Y:S01]  /*0540*/  STL [R1+0x30], RZ ;  /* 0x000030ff01007387 */ /* 0x000fe20000100800 */
[----:B------:R-:W-:Y:S01]  /*0550*/  @!P1 VIADD R5, R5, 0x1 ;  /* 0x0000000105059836 */ /* 0x000fe20000000000 */
[----:B------:R-:W-:Y:S02]  /*0560*/  ISETP.NE.AND P1, PT, R6, RZ, PT ;  /* 0x000000ff0600720c */ /* 0x000fe40003f25270 */
[----:B------:R-:W-:Y:S01]  /*0570*/  STL [R1+0x34], RZ ;  /* 0x000034ff01007387 */ /* 0x000fe20000100800 */
[----:B------:R-:W-:Y:S02]  /*0580*/  ISETP.GE.U32.AND P0, PT, R0, R9, PT ;  /* 0x000000090000720c */ /* 0x000fe40003f06070 */
[----:B------:R-:W-:Y:S01]  /*0590*/  LOP3.LUT R0, R7, R6, RZ, 0x3c, !PT ;  /* 0x0000000607007212 */ /* 0x000fe200078e3cff */
[----:B------:R-:W-:Y:S03]  /*05a0*/  STL [R1+0x38], RZ ;  /* 0x000038ff01007387 */ /* 0x000fe60000100800 */
[----:B------:R-:W-:Y:S01]  /*05b0*/  ISETP.GE.AND P2, PT, R0, RZ, PT ;  /* 0x000000ff0000720c */ /* 0x000fe20003f46270 */
[----:B------:R-:W-:Y:S01]  /*05c0*/  STL [R1+0x3c], RZ ;  /* 0x00003cff01007387 */ /* 0x000fe20000100800 */
[----:B------:R-:W-:-:S03]  /*05d0*/  VIADD R0, R2, 0x1ff ;  /* 0x000001ff02007836 */ /* 0x000fc60000000000 */
[----:B------:R-:W-:Y:S02]  /*05e0*/  STL [R1+0x20], RZ ;  /* 0x000020ff01007387 */ /* 0x000fe40000100800 */
[----:B------:R-:W-:Y:S02]  /*05f0*/  @P0 VIADD R5, R5, 0x1 ;  /* 0x0000000105050836 */ /* 0x000fe40000000000 */
[----:B------:R-:W-:Y:S02]  /*0600*/  STL [R1+0x24], RZ ;  /* 0x000024ff01007387 */ /* 0x000fe40000100800 */
[----:B------:R-:W-:Y:S01]  /*0610*/  IMAD.MOV.U32 R4, RZ, RZ, R5 ;  /* 0x000000ffff047224 */ /* 0x000fe200078e0005 */
[----:B------:R-:W-:Y:S01]  /*0620*/  SHF.R.S32.HI R5, RZ, 0x1f, R0 ;  /* 0x0000001fff057819 */ /* 0x000fe20000011400 */
[----:B------:R-:W-:Y:S02]  /*0630*/  STL [R1+0x28], RZ ;  /* 0x000028ff01007387 */ /* 0x000fe40000100800 */
[----:B------:R-:W-:Y:S01]  /*0640*/  @!P2 IMAD.MOV R4, RZ, RZ, -R4 ;  /* 0x000000ffff04a224 */ /* 0x000fe200078e0a04 */
[----:B------:R-:W-:Y:S01]  /*0650*/  @!P1 LOP3.LUT R4, RZ, R6, RZ, 0x33, !PT ;  /* 0x00000006ff049212 */ /* 0x000fe200078e33ff */
[----:B------:R-:W-:Y:S01]  /*0660*/  STL [R1+0x2c], RZ ;  /* 0x00002cff01007387 */ /* 0x000fe20000100800 */
[----:B------:R-:W-:-:S03]  /*0670*/  LEA.HI R5, R5, R0, RZ, 0x9 ;  /* 0x0000000005057211 */ /* 0x000fc600078f48ff */
[----:B------:R-:W-:Y:S01]  /*0680*/  STL [R1+0x10], RZ ;  /* 0x000010ff01007387 */ /* 0x000fe20000100800 */
[----:B------:R-:W-:Y:S02]  /*0690*/  IMAD.SHL.U32 R8, R4, 0x8, RZ ;  /* 0x0000000804087824 */ /* 0x000fe400078e00ff */
[----:B------:R-:W-:Y:S01]  /*06a0*/  IMAD.MOV R4, RZ, RZ, -R4 ;  /* 0x000000ffff047224 */ /* 0x000fe200078e0a04 */
[----:B------:R-:W-:Y:S02]  /*06b0*/  STL [R1+0x14], RZ ;  /* 0x000014ff01007387 */ /* 0x000fe40000100800 */
[----:B------:R-:W-:Y:S01]  /*06c0*/  LEA.HI.SX32 R5, R5, -R8, 0x17 ;  /* 0x8000000805057211 */ /* 0x000fe200078fbaff */
[----:B------:R-:W-:Y:S01]  /*06d0*/  IMAD R6, R6, R4, R7 ;  /* 0x0000000406067224 */ /* 0x000fe200078e0207 */
[----:B------:R-:W-:Y:S02]  /*06e0*/  STL [R1+0x18], RZ ;  /* 0x000018ff01007387 */ /* 0x000fe40000100800 */
[----:B------:R-:W-:-:S02]  /*06f0*/  VIMNMX R13, R5, 0x8, PT ;  /* 0x00000008050d7848 */ /* 0x000fc40003fe0100 */
[----:B------:R-:W-:Y:S01]  /*0700*/  STL [R1+0x1c], RZ ;  /* 0x00001cff01007387 */ /* 0x000fe20000100800 */
[----:B------:R-:W-:Y:S02]  /*0710*/  IABS R11, R6 ;  /* 0x00000006000b7213 */ /* 0x000fe40000000000 */
[----:B------:R-:W-:Y:S01]  /*0720*/  IABS R9, R13 ;  /* 0x0000000d00097213 */ /* 0x000fe20000000000 */
[----:B------:R-:W-:Y:S03]  /*0730*/  STL [R1], RZ ;  /* 0x000000ff01007387 */ /* 0x000fe60000100800 */
[----:B------:R-:W0:Y:S01]  /*0740*/  I2F.RP R0, R9 ;  /* 0x0000000900007306 */ /* 0x000e220000209400 */
        /* <DEDUP_REMOVED lines=10> */
[----:B------:R-:W-:Y:S04]  /*07f0*/  STL [R1+0xb4], RZ ;  /* 0x0000b4ff01007387 */ /* 0x000fe80000100800 */
[----:B------:R-:W-:Y:S01]  /*0800*/  STL [R1+0xb8], RZ ;  /* 0x0000b8ff01007387 */ /* 0x000fe20000100800 */
[----:B------:R-:W0:Y:S03]  /*0810*/  F2I.FTZ.U32.TRUNC.NTZ R5, R5 ;  /* 0x0000000500057305 */ /* 0x000e26000021f000 */
[----:B------:R-:W-:Y:S04]  /*0820*/  STL [R1+0xbc], RZ ;  /* 0x0000bcff01007387 */ /* 0x000fe80000100800 */
[----:B------:R-:W-:Y:S04]  /*0830*/  STL [R1+0x190], RZ ;  /* 0x000190ff01007387 */ /* 0x000fe80000100800 */
[----:B------:R-:W-:Y:S04]  /*0840*/  STL [R1+0x194], RZ ;  /* 0x000194ff01007387 */ /* 0x000fe80000100800 */
[----:B------:R-:W-:Y:S01]  /*0850*/  STL [R1+0x198], RZ ;  /* 0x000198ff01007387 */ /* 0x000fe20000100800 */
[----:B0-----:R-:W-:-:S03]  /*0860*/  IMAD.MOV R10, RZ, RZ, -R5 ;  /* 0x000000ffff0a7224 */ /* 0x001fc600078e0a05 */
[----:B------:R-:W-:Y:S01]  /*0870*/  STL [R1+0x19c], RZ ;  /* 0x00019cff01007387 */ /* 0x000fe20000100800 */
[----:B------:R-:W-:Y:S01]  /*0880*/  IMAD.MOV.U32 R4, RZ, RZ, R10 ;  /* 0x000000ffff047224 */ /* 0x000fe200078e000a */
[----:B------:R-:W-:Y:S02]  /*0890*/  IABS R10, R13 ;  /* 0x0000000d000a7213 */ /* 0x000fe40000000000 */
[----:B------:R-:W-:Y:S01]  /*08a0*/  STL [R1+0x180], RZ ;  /* 0x000180ff01007387 */ /* 0x000fe20000100800 */
[----:B------:R-:W-:Y:S02]  /*08b0*/  IMAD R7, R4, R9, RZ ;  /* 0x0000000904077224 */ /* 0x000fe400078e02ff */
[----:B------:R-:W-:Y:S01]  /*08c0*/  IMAD.MOV.U32 R4, RZ, RZ, RZ ;  /* 0x000000ffff047224 */ /* 0x000fe200078e00ff */
[----:B------:R-:W-:Y:S03]  /*08d0*/  STL [R1+0x184], RZ ;  /* 0x000184ff01007387 */ /* 0x000fe60000100800 */
[----:B------:R-:W-:Y:S01]  /*08e0*/  IMAD.HI.U32 R4, R5, R7, R4 ;  /* 0x0000000705047227 */ /* 0x000fe200078e0004 */
[----:B------:R-:W-:Y:S03]  /*08f0*/  STL [R1+0x188], RZ ;  /* 0x000188ff01007387 */ /* 0x000fe60000100800 */
[----:B------:R-:W-:Y:S01]  /*0900*/  IMAD.MOV R5, RZ, RZ, -R10 ;  /* 0x000000ffff057224 */ /* 0x000fe200078e0a0a */
[----:B------:R-:W-:Y:S01]  /*0910*/  STL [R1+0x18c], RZ ;  /* 0x00018cff01007387 */ /* 0x000fe20000100800 */
[----:B------:R-:W-:-:S03]  /*0920*/  IMAD.HI.U32 R0, R4, R11, RZ ;  /* 0x0000000b04007227 */ /* 0x000fc600078e00ff */
[----:B------:R-:W-:Y:S01]  /*0930*/  STL [R1+0x170], RZ ;  /* 0x000170ff01007387 */ /* 0x000fe20000100800 */
[----:B------:R-:W-:Y:S01]  /*0940*/  IMAD R4, R0, R5, R11 ;  /* 0x0000000500047224 */ /* 0x000fe200078e020b */
[----:B------:R-:W-:Y:S01]  /*0950*/  ULDC.64 UR8, c[0x0][0x208] ;  /* 0x0000820000087ab9 */ /* 0x000fe20000000a00 */
[----:B------:R-:W-:Y:S01]  /*0960*/  CS2R R10, SRZ ;  /* 0x00000000000a7805 */ /* 0x000fe2000001ff00 */
[----:B------:R-:W-:Y:S02]  /*0970*/  STL [R1+0x174], RZ ;  /* 0x000174ff01007387 */ /* 0x000fe40000100800 */
[----:B------:R-:W-:Y:S02]  /*0980*/  ISETP.GT.U32.AND P1, PT, R9, R4, PT ;  /* 0x000000040900720c */ /* 0x000fe40003f24070 */
[----:B------:R-:W-:Y:S04]  /*0990*/  STL [R1+0x178], RZ ;  /* 0x000178ff01007387 */ /* 0x000fe80000100800 */
[----:B------:R-:W-:Y:S04]  /*09a0*/  STL [R1+0x17c], RZ ;  /* 0x00017cff01007387 */ /* 0x000fe80000100800 */
[----:B------:R-:W-:Y:S03]  /*09b0*/  STL [R1+0x160], RZ ;  /* 0x000160ff01007387 */ /* 0x000fe60000100800 */
[----:B------:R-:W-:Y:S01]  /*09c0*/  @!P1 IMAD.IADD R4, R4, 0x1, -R9 ;  /* 0x0000000104049824 */ /* 0x000fe200078e0a09 */
[----:B------:R-:W-:Y:S01]  /*09d0*/  STL [R1+0x164], RZ ;  /* 0x000164ff01007387 */ /* 0x000fe20000100800 */
[----:B------:R-:W-:Y:S01]  /*09e0*/  @!P1 VIADD R0, R0, 0x1 ;  /* 0x0000000100009836 */ /* 0x000fe20000000000 */
[----:B------:R-:W-:-:S02]  /*09f0*/  ISETP.NE.AND P1, PT, R13, RZ, PT ;  /* 0x000000ff0d00720c */ /* 0x000fc40003f25270 */
[----:B------:R-:W-:Y:S01]  /*0a00*/  STL [R1+0x168], RZ ;  /* 0x000168ff01007387 */ /* 0x000fe20000100800 */
[----:B------:R-:W-:Y:S02]  /*0a10*/  ISETP.GE.U32.AND P0, PT, R4, R9, PT ;  /* 0x000000090400720c */ /* 0x000fe40003f06070 */
[----:B------:R-:W-:Y:S01]  /*0a20*/  LOP3.LUT R4, R6, R13, RZ, 0x3c, !PT ;  /* 0x0000000d06047212 */ /* 0x000fe200078e3cff */
[----:B------:R-:W-:Y:S03]  /*0a30*/  STL [R1+0x16c], RZ ;  /* 0x00016cff01007387 */ /* 0x000fe60000100800 */
[----:B------:R-:W-:Y:S01]  /*0a40*/  ISETP.GE.AND P2, PT, R4, RZ, PT ;  /* 0x000000ff0400720c */ /* 0x000fe20003f46270 */
[----:B------:R-:W-:Y:S01]  /*0a50*/  STL [R1+0x150], RZ ;  /* 0x000150ff01007387 */ /* 0x000fe20000100800 */
[----:B------:R-:W-:-:S03]  /*0a60*/  CS2R R4, SRZ ;  /* 0x0000000000047805 */ /* 0x000fc6000001ff00 */
[----:B------:R-:W-:Y:S02]  /*0a70*/  STL [R1+0x154], RZ ;  /* 0x000154ff01007387 */ /* 0x000fe40000100800 */
[----:B------:R-:W-:Y:S01]  /*0a80*/  @P0 VIADD R0, R0, 0x1 ;  /* 0x0000000100000836 */ /* 0x000fe20000000000 */
[----:B------:R-:W-:Y:S01]  /*0a90*/  ISETP.GE.AND P0, PT, R61, 0x20, PT ;  /* 0x000000203d00780c */ /* 0x000fe20003f06270 */
[----:B------:R-:W-:Y:S04]  /*0aa0*/  STL [R1+0x158], RZ ;  /* 0x000158ff01007387 */ /* 0x000fe80000100800 */
[----:B------:R-:W-:Y:S01]  /*0ab0*/  STL [R1+0x15c], RZ ;  /* 0x00015cff01007387 */ /* 0x000fe20000100800 */
[----:B------:R-:W-:Y:S01]  /*0ac0*/  @!P2 IMAD.MOV R0, RZ, RZ, -R0 ;  /* 0x000000ffff00a224 */ /* 0x000fe200078e0a00 */
[----:B------:R-:W-:-:S02]  /*0ad0*/  @!P1 LOP3.LUT R0, RZ, R13, RZ, 0x33, !PT ;  /* 0x0000000dff009212 */ /* 0x000fc400078e33ff */
[----:B------:R-:W-:Y:S03]  /*0ae0*/  STL [R1+0x140], RZ ;  /* 0x000140ff01007387 */ /* 0x000fe60000100800 */
[----:B-1----:R-:W-:Y:S01]  /*0af0*/  IMAD.SHL.U32 R2, R0, 0x40, RZ ;  /* 0x0000004000027824 */ /* 0x002fe200078e00ff */
[----:B------:R-:W-:Y:S01]  /*0b00*/  STL [R1+0x144], RZ ;  /* 0x000144ff01007387 */ /* 0x000fe20000100800 */
[----:B------:R-:W-:Y:S02]  /*0b10*/  IMAD.MOV R60, RZ, RZ, -R0 ;  /* 0x000000ffff3c7224 */ /* 0x000fe400078e0a00 */
[C---:B------:R-:W-:Y:S01]  /*0b20*/  VIADD R0, R2.reuse, 0x1 ;  /* 0x0000000102007836 */ /* 0x040fe20000000000 */
[----:B------:R-:W-:Y:S01]  /*0b30*/  STL [R1+0x148], RZ ;  /* 0x000148ff01007387 */ /* 0x000fe20000100800 */
[----:B------:R-:W-:Y:S02]  /*0b40*/  VIADD R61, R2, 0x2 ;  /* 0x00000002023d7836 */ /* 0x000fe40000000000 */
[----:B------:R-:W-:Y:S01]  /*0b50*/  IMAD R60, R13, R60, R6 ;  /* 0x0000003c0d3c7224 */ /* 0x000fe200078e0206 */
[----:B------:R-:W-:Y:S01]  /*0b60*/  STL [R1+0x14c], RZ ;  /* 0x00014cff01007387 */ /* 0x000fe20000100800 */
[----:B------:R-:W-:-:S02]  /*0b70*/  CS2R R6, SRZ ;  /* 0x0000000000067805 */ /* 0x000fc4000001ff00 */
[----:B------:R-:W-:Y:S01]  /*0b80*/  CS2R R12, SRZ ;  /* 0x00000000000c7805 */ /* 0x000fe2000001ff00 */
[----:B------:R-:W-:Y:S01]  /*0b90*/  IMAD.IADD R60, R8, 0x1, R60 ;  /* 0x00000001083c7824 */ /* 0x000fe200078e023c */
[----:B------:R-:W-:Y:S01]  /*0ba0*/  STL [R1+0x130], RZ ;  /* 0x000130ff01007387 */ /* 0x000fe20000100800 */
[----:B------:R-:W-:-:S03]  /*0bb0*/  CS2R R8, SRZ ;  /* 0x0000000000087805 */ /* 0x000fc6000001ff00 */
[----:B------:R-:W-:Y:S04]  /*0bc0*/  STL [R1+0x134], RZ ;  /* 0x000134ff01007387 */ /* 0x000fe80000100800 */
        /* <DEDUP_REMOVED lines=378> */
[----:B------:R-:W-:Y:S04]  /*2370*/  STL [R1+0x1164], R2 ;  /* 0x0011640201007387 */ /* 0x000fe80000100800 */
[----:B------:R0:W-:Y:S04]  /*2380*/  STL [R1+0x380], R0 ;  /* 0x0003800001007387 */ /* 0x0001e80000100800 */
[----:B------:R1:W-:Y:S01]  /*2390*/  STL [R1+0x37c], R61 ;  /* 0x00037c3d01007387 */ /* 0x0003e20000100800 */
[----:B------:R-:W2:Y:S01]  /*23a0*/  S2R R3, SR_TID.X ;  /* 0x0000000000037919 */ /* 0x000ea20000002100 */
[----:B0-----:R-:W-:-:S02]  /*23b0*/  VIADD R0, R2, 0x3 ;  /* 0x0000000302007836 */ /* 0x001fc40000000000 */
[----:B-1----:R-:W-:-:S03]  /*23c0*/  VIADD R61, R2, 0x4 ;  /* 0x00000004023d7836 */ /* 0x002fc60000000000 */
[----:B------:R0:W-:Y:S04]  /*23d0*/  STL [R1+0x378], R0 ;  /* 0x0003780001007387 */ /* 0x0001e80000100800 */
[----:B------:R1:W-:Y:S01]  /*23e0*/  STL [R1+0x374], R61 ;  /* 0x0003743d01007387 */ /* 0x0003e20000100800 */
[C---:B0-----:R-:W-:Y:S02]  /*23f0*/  VIADD R0, R2.reuse, 0x5 ;  /* 0x0000000502007836 */ /* 0x041fe40000000000 */
[----:B-1----:R-:W-:-:S03]  /*2400*/  VIADD R61, R2, 0x6 ;  /* 0x00000006023d7836 */ /* 0x002fc60000000000 */
[----:B------:R0:W-:Y:S04]  /*2410*/  STL [R1+0x370], R0 ;  /* 0x0003700001007387 */ /* 0x0001e80000100800 */
[----:B------:R1:W-:Y:S01]  /*2420*/  STL [R1+0x36c], R61 ;  /* 0x00036c3d01007387 */ /* 0x0003e20000100800 */
[C---:B0-----:R-:W-:Y:S01]  /*2430*/  VIADD R0, R2.reuse, 0x7 ;  /* 0x0000000702007836 */ /* 0x041fe20000000000 */
[----:B--2---:R-:W-:Y:S01]  /*2440*/  LOP3.LUT R3, R3, 0x1f, RZ, 0xc0, !PT ;  /* 0x0000001f03037812 */ /* 0x004fe200078ec0ff */
[----:B-1----:R-:W-:-:S03]  /*2450*/  VIADD R61, R2, 0x8 ;  /* 0x00000008023d7836 */ /* 0x002fc60000000000 */
[----:B------:R0:W-:Y:S01]  /*2460*/  STL [R1+0x368], R0 ;  /* 0x0003680001007387 */ /* 0x0001e20000100800 */
[----:B------:R-:W-:Y:S02]  /*2470*/  IMAD R3, R60, 0x200, R3 ;  /* 0x000002003c037824 */ /* 0x000fe400078e0203 */
[C---:B------:R-:W-:Y:S01]  /*2480*/  VIADD R60, R2.reuse, 0x2b ;  /* 0x0000002b023c7836 */ /* 0x040fe20000000000 */
[----:B------:R1:W-:Y:S01]  /*2490*/  STL [R1+0x364], R61 ;  /* 0x0003643d01007387 */ /* 0x0003e20000100800 */
[C---:B0-----:R-:W-:Y:S02]  /*24a0*/  VIADD R0, R2.reuse, 0x9 ;  /* 0x0000000902007836 */ /* 0x041fe40000000000 */
[----:B-1----:R-:W-:-:S03]  /*24b0*/  VIADD R61, R2, 0xa ;  /* 0x0000000a023d7836 */ /* 0x002fc60000000000 */
[----:B------:R0:W-:Y:S04]  /*24c0*/  STL [R1+0x360], R0 ;  /* 0x0003600001007387 */ /* 0x0001e80000100800 */
        /* <DEDUP_REMOVED lines=58> */
[----:B-1----:R-:W-:-:S05]  /*2870*/  VIADD R61, R2, 0x28 ;  /* 0x00000028023d7836 */ /* 0x002fca0000000000 */
[----:B------:R0:W-:Y:S02]  /*2880*/  STL [R1+0x274], R61 ;  /* 0x0002743d01007387 */ /* 0x0001e40000100800 */
[----:B0-----:R-:W-:-:S05]  /*2890*/  VIADD R61, R2, 0x29 ;  /* 0x00000029023d7836 */ /* 0x001fca0000000000 */
[----:B------:R0:W-:Y:S02]  /*28a0*/  STL [R1+0x270], R61 ;  /* 0x0002703d01007387 */ /* 0x0001e40000100800 */
[----:B0-----:R-:W-:-:S05]  /*28b0*/  VIADD R61, R2, 0x2a ;  /* 0x0000002a023d7836 */ /* 0x001fca0000000000 */
[----:B------:R0:W-:Y:S04]  /*28c0*/  STL [R1+0x26c], R61 ;  /* 0x00026c3d01007387 */ /* 0x0001e80000100800 */
[----:B------:R1:W-:Y:S04]  /*28d0*/  STL [R1+0x268], R60 ;  /* 0x0002683c01007387 */ /* 0x0003e80000100800 */
[----:B------:R-:W-:Y:S01]  /*28e0*/  STL [R1+0x17b8], R3 ;  /* 0x0017b80301007387 */ /* 0x000fe20000100800 */
        /* <DEDUP_REMOVED lines=37> */
[----:B-1----:R-:W-:Y:S02]  /*2b40*/  VIADD R60, R2, 0x3f ;  /* 0x0000003f023c7836 */ /* 0x002fe40000000000 */
[----:B------:R-:W-:-:S05]  /*2b50*/  VIADD R2, R3, 0x20 ;  /* 0x0000002003027836 */ /* 0x000fca0000000000 */
[----:B------:R0:W-:Y:S02]  /*2b60*/  STL [R1+0x1b0c], R2 ;  /* 0x001b0c0201007387 */ /* 0x0001e40000100800 */
[----:B0-----:R-:W-:-:S05]  /*2b70*/  VIADD R2, R3, 0x40 ;  /* 0x0000004003027836 */ /* 0x001fca0000000000 */
        /* <DEDUP_REMOVED lines=23> */
[C---:B0-----:R-:W-:Y:S02]  /*2cf0*/  VIADD R2, R3.reuse, 0x1c0 ;  /* 0x000001c003027836 */ /* 0x041fe40000000000 */
[----:B------:R-:W-:-:S03]  /*2d00*/  VIADD R3, R3, 0x1e0 ;  /* 0x000001e003037836 */ /* 0x000fc60000000000 */
[----:B------:R0:W-:Y:S04]  /*2d10*/  STL [R1+0x297c], R2 ;  /* 0x00297c0201007387 */ /* 0x0001e80000100800 */
[----:B0-----:R0:W5:Y:S04]  /*2d20*/  LDL.LU R2, [R1+0x2994] ;  /* 0x0029940001027983 */ /* 0x0011680000300800 */
[----:B------:R1:W-:Y:S04]  /*2d30*/  STL [R1+0x2978], R3 ;  /* 0x0029780301007387 */ /* 0x0003e80000100800 */
[----:B-1----:R0:W5:Y:S01]  /*2d40*/  LDL.LU R3, [R1+0x2990] ;  /* 0x0029900001037983 */ /* 0x0021620000300800 */
[----:B------:R-:W-:Y:S05]  /*2d50*/  @!P0 BRA `(.L_x_0) ;  /* 0x0000051400b08947 */ /* 0x000fea0003800000 */
[----:B------:R-:W2:Y:S01]  /*2d60*/  LDL.LU R24, [R1+0x1e4] ;  /* 0x0001e40001187983 */ /* 0x000ea20000300800 */
[----:B-----5:R-:W-:Y:S01]  /*2d70*/  IABS R40, R3 ;  /* 0x0000000300287213 */ /* 0x020fe20000000000 */
[----:B------:R-:W-:Y:S01]  /*2d80*/  IMAD.MOV.U32 R49, RZ, RZ, R0 ;  /* 0x000000ffff317224 */ /* 0x000fe200078e0000 */
[----:B------:R-:W-:Y:S01]  /*2d90*/  IABS R6, R60 ;  /* 0x0000003c00067213 */ /* 0x000fe20000000000 */
[----:B------:R-:W3:Y:S01]  /*2da0*/  LDL.LU R27, [R1+0x1fc] ;  /* 0x0001fc00011b7983 */ /* 0x000ee20000300800 */
[----:B------:R-:W-:Y:S01]  /*2db0*/  IMAD.MOV.U32 R4, RZ, RZ, RZ ;  /* 0x000000ffff047224 */ /* 0x000fe200078e00ff */
[----:B------:R-:W-:Y:S01]  /*2dc0*/  IABS R12, R61 ;  /* 0x0000003d000c7213 */ /* 0x000fe20000000000 */
[----:B------:R-:W-:Y:S01]  /*2dd0*/  ULDC UR5, c[0x0][0x23c] ;  /* 0x00008f0000057ab9 */ /* 0x000fe20000000800 */
[----:B------:R-:W4:Y:S01]  /*2de0*/  LDL.LU R26, [R1+0x1f8] ;  /* 0x0001f800011a7983 */ /* 0x000f220000300800 */
[----:B------:R-:W-:Y:S01]  /*2df0*/  ISETP.GE.AND P1, PT, R60, RZ, PT ;  /* 0x000000ff3c00720c */ /* 0x000fe20003f26270 */
[----:B------:R-:W-:Y:S01]  /*2e00*/  ULDC.64 UR6, c[0x0][0x218] ;  /* 0x0000860000067ab9 */ /* 0x000fe20000000a00 */
[----:B------:R-:W-:Y:S01]  /*2e10*/  ISETP.GE.AND P4, PT, R61, RZ, PT ;  /* 0x000000ff3d00720c */ /* 0x000fe20003f86270 */
[----:B------:R-:W3:Y:S01]  /*2e20*/  LDL.LU R25, [R1+0x1f4] ;  /* 0x0001f40001197983 */ /* 0x000ee20000300800 */
[----:B------:R-:W-:-:S03]  /*2e30*/  ULDC.64 UR10, c[0x0][0x210] ;  /* 0x00008400000a7ab9 */ /* 0x000fc60000000a00 */
[----:B------:R-:W4:Y:S04]  /*2e40*/  LDL.LU R28, [R1+0x1f0] ;  /* 0x0001f000011c7983 */ /* 0x000f280000300800 */
[----:B------:R-:W4:Y:S04]  /*2e50*/  LDL.LU R21, [R1+0x1e8] ;  /* 0x0001e80001157983 */ /* 0x000f280000300800 */
[----:B------:R-:W4:Y:S04]  /*2e60*/  LDL.LU R22, [R1+0x1ec] ;  /* 0x0001ec0001167983 */ /* 0x000f280000300800 */
[----:B------:R-:W4:Y:S04]  /*2e70*/  LDL.LU R44, [R1+0x2d8] ;  /* 0x0002d800012c7983 */ /* 0x000f280000300800 */
[----:B------:R-:W4:Y:S04]  /*2e80*/  LDL R58, [R1+0x2970] ;  /* 0x00297000013a7983 */ /* 0x000f280000100800 */
[----:B------:R-:W4:Y:S04]  /*2e90*/  LDL R59, [R1+0x2974] ;  /* 0x00297400013b7983 */ /* 0x000f280000100800 */
[----:B------:R-:W4:Y:S04]  /*2ea0*/  LDL.LU R36, [R1+0x27c] ;  /* 0x00027c0001247983 */ /* 0x000f280000300800 */
        /* <DEDUP_REMOVED lines=22> */
[----:B------:R-:W4:Y:S01]  /*3010*/  LDL.LU R32, [R1+0x254] ;  /* 0x0002540001207983 */ /* 0x000f220000300800 */
[----:B------:R-:W1:Y:S03]  /*3020*/  I2F.RP R0, R40 ;  /* 0x0000002800007306 */ /* 0x000e660000209400 */
[----:B------:R-:W4:Y:S04]  /*3030*/  LDL.LU R57, [R1+0x32c] ;  /* 0x00032c0001397983 */ /* 0x000f280000300800 */
[----:B------:R-:W4:Y:S04]  /*3040*/  LDL.LU R56, [R1+0x33c] ;  /* 0x00033c0001387983 */ /* 0x000f280000300800 */
[----:B------:R-:W4:Y:S01]  /*3050*/  LDL.LU R47, [R1+0x2e4] ;  /* 0x0002e400012f7983 */ /* 0x000f220000300800 */
[----:B-1----:R-:W1:Y:S02]  /*3060*/  MUFU.RCP R0, R0 ;  /* 0x0000000000007308 */ /* 0x002e640000001000 */
[----:B-1----:R-:W-:-:S06]  /*3070*/  VIADD R0, R0, 0xffffffe ;  /* 0x0ffffffe00007836 */ /* 0x002fcc0000000000 */
[----:B------:R-:W1:Y:S02]  /*3080*/  F2I.FTZ.U32.TRUNC.NTZ R5, R0 ;  /* 0x0000000000057305 */ /* 0x000e64000021f000 */
[----:B-1----:R-:W-:-:S04]  /*3090*/  IMAD.MOV R0, RZ, RZ, -R5 ;  /* 0x000000ffff007224 */ /* 0x002fc800078e0a05 */
[----:B------:R-:W-:-:S04]  /*30a0*/  IMAD R0, R0, R40, RZ ;  /* 0x0000002800007224 */ /* 0x000fc800078e02ff */
[----:B------:R-:W-:-:S04]  /*30b0*/  IMAD.HI.U32 R0, R5, R0, R4 ;  /* 0x0000000005007227 */ /* 0x000fc800078e0004 */
[----:B------:R-:W-:Y:S02]  /*30c0*/  IMAD.MOV.U32 R4, RZ, RZ, R6 ;  /* 0x000000ffff047224 */ /* 0x000fe400078e0006 */
[----:B------:R-:W-:-:S04]  /*30d0*/  IMAD.HI.U32 R6, R0, R12, RZ ;  /* 0x0000000c00067227 */ /* 0x000fc800078e00ff */
[----:B------:R-:W-:-:S04]  /*30e0*/  IMAD.HI.U32 R5, R0, R4, RZ ;  /* 0x0000000400057227 */ /* 0x000fc800078e00ff */
[----:B------:R-:W-:Y:S02]  /*30f0*/  IMAD.MOV R5, RZ, RZ, -R5 ;  /* 0x000000ffff057224 */ /* 0x000fe400078e0a05 */
[----:B------:R-:W-:Y:S02]  /*3100*/  IMAD.MOV R6, RZ, RZ, -R6 ;  /* 0x000000ffff067224 */ /* 0x000fe400078e0a06 */
[C---:B------:R-:W-:Y:S02]  /*3110*/  IMAD R4, R40.reuse, R5, R4 ;  /* 0x0000000528047224 */ /* 0x040fe400078e0204 */
[----:B------:R-:W-:-:S03]  /*3120*/  IMAD R12, R40, R6, R12 ;  /* 0x00000006280c7224 */ /* 0x000fc600078e020c */
[C---:B------:R-:W-:Y:S02]  /*3130*/  ISETP.GT.U32.AND P0, PT, R40.reuse, R4, PT ;  /* 0x000000042800720c */ /* 0x040fe40003f04070 */
[----:B------:R-:W-:-:S11]  /*3140*/  ISETP.GT.U32.AND P5, PT, R40, R12, PT ;  /* 0x0000000c2800720c */ /* 0x000fd60003fa4070 */
[--C-:B------:R-:W-:Y:S02]  /*3150*/  @!P0 IMAD.IADD R4, R4, 0x1, -R40.reuse ;  /* 0x0000000104048824 */ /* 0x100fe400078e0a28 */
[----:B------:R-:W-:-:S03]  /*3160*/  @!P5 IMAD.IADD R12, R12, 0x1, -R40 ;  /* 0x000000010c0cd824 */ /* 0x000fc600078e0a28 */
[----:B------:R-:W-:-:S13]  /*3170*/  ISETP.GT.U32.AND P0, PT, R40, R4, PT ;  /* 0x000000042800720c */ /* 0x000fda0003f04070 */
[----:B------:R-:W-:-:S04]  /*3180*/  @!P0 IMAD.IADD R4, R4, 0x1, -R40 ;  /* 0x0000000104048824 */ /* 0x000fc800078e0a28 */
[----:B------:R-:W-:-:S04]  /*3190*/  IMAD.MOV.U32 R13, RZ, RZ, R4 ;  /* 0x000000ffff0d7224 */ /* 0x000fc800078e0004 */
[----:B------:R-:W-:-:S05]  /*31a0*/  @!P1 IMAD.MOV R13, RZ, RZ, -R13 ;  /* 0x000000ffff0d9224 */ /* 0x000fca00078e0a0d */
[----:B------:R1:W-:Y:S01]  /*31b0*/  STL [R1+0x58], R13 ;  /* 0x0000580d01007387 */ /* 0x0003e20000100800 */
[----:B--2---:R-:W-:Y:S02]  /*31c0*/  IABS R7, R24 ;  /* 0x0000001800077213 */ /* 0x004fe40000000000 */
[----:B------:R-:W-:-:S03]  /*31d0*/  ISETP.GE.AND P0, PT, R24, RZ, PT ;  /* 0x000000ff1800720c */ /* 0x000fc60003f06270 */
[----:B------:R-:W-:-:S04]  /*31e0*/  IMAD.HI.U32 R6, R0, R7, RZ ;  /* 0x0000000700067227 */ /* 0x000fc800078e00ff */
[----:B------:R-:W-:Y:S01]  /*31f0*/  IMAD.MOV R6, RZ, RZ, -R6 ;  /* 0x000000ffff067224 */ /* 0x000fe200078e0a06 */
[----:B---3--:R-:W-:-:S03]  /*3200*/  IABS R4, R25 ;  /* 0x0000001900047213 */ /* 0x008fc60000000000 */
[----:B------:R-:W-:-:S05]  /*3210*/  IMAD R7, R40, R6, R7 ;  /* 0x0000000628077224 */ /* 0x000fca00078e0207 */
[----:B------:R-:W-:Y:S02]  /*3220*/  ISETP.GT.U32.AND P2, PT, R40, R7, PT ;  /* 0x000000072800720c */ /* 0x000fe40003f44070 */
[----:B----4-:R-:W-:Y:S02]  /*3230*/  IABS R8, R21 ;  /* 0x0000001500087213 */ /* 0x010fe40000000000 */
[----:B------:R-:W-:-:S03]  /*3240*/  IABS R9, R22 ;  /* 0x0000001600097213 */ /* 0x000fc60000000000 */
[----:B------:R-:W-:-:S04]  /*3250*/  IMAD.HI.U32 R10, R0, R8, RZ ;  /* 0x00000008000a7227 */ /* 0x000fc800078e00ff */
[----:B------:R-:W-:Y:S02]  /*3260*/  IMAD.MOV R10, RZ, RZ, -R10 ;  /* 0x000000ffff0a7224 */ /* 0x000fe400078e0a0a */
[----:B------:R-:W-:Y:S02]  /*3270*/  @!P2 IMAD.IADD R7, R7, 0x1, -R40 ;  /* 0x000000010707a824 */ /* 0x000fe400078e0a28 */
[----:B------:R-:W-:Y:S02]  /*3280*/  IMAD R8, R40, R10, R8 ;  /* 0x0000000a28087224 */ /* 0x000fe400078e0208 */
[----:B------:R-:W-:-:S03]  /*3290*/  IMAD.HI.U32 R6, R0, R9, RZ ;  /* 0x0000000900067227 */ /* 0x000fc600078e00ff */
[C---:B------:R-:W-:Y:S01]  /*32a0*/  ISETP.GT.U32.AND P5, PT, R40.reuse, R8, PT ;  /* 0x000000082800720c */ /* 0x040fe20003fa4070 */
[----:B------:R-:W-:Y:S01]  /*32b0*/  IMAD.MOV R6, RZ, RZ, -R6 ;  /* 0x000000ffff067224 */ /* 0x000fe200078e0a06 */
[----:B------:R-:W-:Y:S02]  /*32c0*/  IABS R11, R23 ;  /* 0x00000017000b7213 */ /* 0x000fe40000000000 */
[----:B------:R-:W-:Y:S02]  /*32d0*/  ISETP.GT.U32.AND P1, PT, R40, R7, PT ;  /* 0x000000072800720c */ /* 0x000fe40003f24070 */
[----:B------:R-:W-:Y:S01]  /*32e0*/  ISETP.GE.AND P3, PT, R23, RZ, PT ;  /* 0x000000ff1700720c */ /* 0x000fe20003f66270 */
[----:B------:R-:W-:-:S04]  /*32f0*/  IMAD.HI.U32 R5, R0, R11, RZ ;  /* 0x0000000b00057227 */ /* 0x000fc800078e00ff */
[----:B------:R-:W-:Y:S02]  /*3300*/  IMAD.MOV R5, RZ, RZ, -R5 ;  /* 0x000000ffff057224 */ /* 0x000fe400078e0a05 */
[----:B------:R-:W-:Y:S02]  /*3310*/  @!P5 IMAD.IADD R8, R8, 0x1, -R40 ;  /* 0x000000010808d824 */ /* 0x000fe400078e0a28 */
[C---:B------:R-:W-:Y:S01]  /*3320*/  IMAD R11, R40.reuse, R5, R11 ;  /* 0x00000005280b7224 */ /* 0x040fe200078e020b */
[----:B------:R-:W-:Y:S01]  /*3330*/  IABS R5, R28 ;  /* 0x0000001c00057213 */ /* 0x000fe20000000000 */
[----:B------:R-:W-:Y:S02]  /*3340*/  IMAD.MOV.U32 R24, RZ, RZ, R29 ;  /* 0x000000ffff187224 */ /* 0x000fe400078e001d */
[----:B------:R-:W-:Y:S01]  /*3350*/  IMAD.MOV.U32 R23, RZ, RZ, R30 ;  /* 0x000000ffff177224 */ /* 0x000fe200078e001e */
[----:B------:R-:W-:Y:S01]  /*3360*/  ISETP.GT.U32.AND P6, PT, R40, R11, PT ;  /* 0x0000000b2800720c */ /* 0x000fe20003fc4070 */
[----:B------:R-:W-:-:S04]  /*3370*/  IMAD.HI.U32 R10, R0, R5, RZ ;  /* 0x00000005000a7227 */ /* 0x000fc800078e00ff */
[----:B------:R-:W-:Y:S01]  /*3380*/  IMAD.MOV R10, RZ, RZ, -R10 ;  /* 0x000000ffff0a7224 */ /* 0x000fe200078e0a0a */
[C---:B------:R-:W-:Y:S01]  /*3390*/  ISETP.GT.U32.AND P5, PT, R40.reuse, R8, PT ;  /* 0x000000082800720c */ /* 0x040fe20003fa4070 */
[----:B------:R-:W-:Y:S02]  /*33a0*/  IMAD.MOV.U32 R30, RZ, RZ, R31 ;  /* 0x000000ffff1e7224 */ /* 0x000fe400078e001f */
[----:B------:R-:W-:-:S04]  /*33b0*/  IMAD R9, R40, R6, R9 ;  /* 0x0000000628097224 */ /* 0x000fc800078e0209 */
[----:B------:R-:W-:Y:S01]  /*33c0*/  @!P6 IMAD.IADD R11, R11, 0x1, -R40 ;  /* 0x000000010b0be824 */ /* 0x000fe200078e0a28 */
[----:B------:R-:W-:-:S04]  /*33d0*/  ISETP.GT.U32.AND P6, PT, R40, R12, PT ;  /* 0x0000000c2800720c */ /* 0x000fc80003fc4070 */
[C---:B------:R-:W-:Y:S01]  /*33e0*/  ISETP.GT.U32.AND P2, PT, R40.reuse, R11, PT ;  /* 0x0000000b2800720c */ /* 0x040fe20003f44070 */
[----:B------:R-:W-:Y:S02]  /*33f0*/  IMAD R5, R40, R10, R5 ;  /* 0x0000000a28057224 */ /* 0x000fe400078e0205 */
[----:B------:R-:W-:Y:S02]  /*3400*/  IMAD.MOV.U32 R29, RZ, RZ, R41 ;  /* 0x000000ffff1d7224 */ /* 0x000fe400078e0029 */
[----:B------:R-:W-:Y:S02]  /*3410*/  @!P1 IMAD.IADD R7, R7, 0x1, -R40 ;  /* 0x0000000107079824 */ /* 0x000fe400078e0a28 */
[----:B------:R-:W-:-:S06]  /*3420*/  IMAD.MOV.U32 R31, RZ, RZ, R32 ;  /* 0x000000ffff1f7224 */ /* 0x000fcc00078e0020 */
[--C-:B------:R-:W-:Y:S01]  /*3430*/  @!P2 IMAD.IADD R11, R11, 0x1, -R40.reuse ;  /* 0x000000010b0ba824 */ /* 0x100fe200078e0a28 */
[----:B------:R-:W-:Y:S01]  /*3440*/  ISETP.GT.U32.AND P2, PT, R40, R5, PT ;  /* 0x000000052800720c */ /* 0x000fe20003f44070 */
[----:B------:R-:W-:Y:S01]  /*3450*/  @!P6 IMAD.IADD R12, R12, 0x1, -R40 ;  /* 0x000000010c0ce824 */ /* 0x000fe200078e0a28 */
[----:B------:R-:W-:Y:S01]  /*3460*/  ISETP.GE.AND P1, PT, R21, RZ, PT ;  /* 0x000000ff1500720c */ /* 0x000fe20003f26270 */
[----:B------:R-:W-:Y:S02]  /*3470*/  IMAD.MOV.U32 R32, RZ, RZ, R35 ;  /* 0x000000ffff207224 */ /* 0x000fe400078e0023 */
[----:B------:R-:W-:Y:S02]  /*3480*/  IMAD.MOV.U32 R16, RZ, RZ, R12 ;  /* 0x000000ffff107224 */ /* 0x000fe400078e000c */
[----:B------:R-:W-:Y:S02]  /*3490*/  IMAD.MOV.U32 R35, RZ, RZ, R39 ;  /* 0x000000ffff237224 */ /* 0x000fe400078e0027 */
[----:B------:R-:W-:-:S02]  /*34a0*/  @!P4 IMAD.MOV R16, RZ, RZ, -R16 ;  /* 0x000000ffff10c224 */ /* 0x000fc400078e0a10 */
[----:B------:R-:W-:Y:S02]  /*34b0*/  IMAD.MOV.U32 R39, RZ, RZ, R48 ;  /* 0x000000ffff277224 */ /* 0x000fe400078e0030 */
[----:B------:R-:W-:Y:S01]  /*34c0*/  @!P2 IMAD.IADD R5, R5, 0x1, -R40 ;  /* 0x000000010505a824 */ /* 0x000fe200078e0a28 */
[----:B------:R-:W-:Y:S01]  /*34d0*/  ISETP.GE.AND P2, PT, R28, RZ, PT ;  /* 0x000000ff1c00720c */ /* 0x000fe20003f46270 */
[----:B------:R-:W-:Y:S01]  /*34e0*/  IMAD.MOV.U32 R28, RZ, RZ, R29 ;  /* 0x000000ffff1c7224 */ /* 0x000fe200078e001d */
[----:B------:R-:W2:Y:S01]  /*34f0*/  LDL.LU R48, [R1+0x2e8] ;  /* 0x0002e80001307983 */ /* 0x000ea20000300800 */
[----:B------:R-:W-:Y:S02]  /*3500*/  IMAD.MOV.U32 R29, RZ, RZ, R30 ;  /* 0x000000ffff1d7224 */ /* 0x000fe400078e001e */
[----:B------:R-:W-:Y:S01]  /*3510*/  @!P3 IMAD.MOV R11, RZ, RZ, -R11 ;  /* 0x000000ffff0bb224 */ /* 0x000fe200078e0a0b */
[----:B------:R-:W3:Y:S01]  /*3520*/  LDL.LU R41, [R1+0x2cc] ;  /* 0x0002cc0001297983 */ /* 0x000ee20000300800 */
[----:B------:R-:W-:Y:S01]  /*3530*/  IMAD.MOV.U32 R30, RZ, RZ, R50 ;  /* 0x000000ffff1e7224 */ /* 0x000fe200078e0032 */
[----:B------:R-:W-:Y:S01]  /*3540*/  ISETP.GT.U32.AND P6, PT, R40, R9, PT ;  /* 0x000000092800720c */ /* 0x000fe20003fc4070 */
[----:B------:R-:W-:Y:S01]  /*3550*/  IMAD.MOV.U32 R50, RZ, RZ, R51 ;  /* 0x000000ffff327224 */ /* 0x000fe200078e0033 */
[----:B------:R-:W-:Y:S01]  /*3560*/  IABS R10, R26 ;  /* 0x0000001a000a7213 */ /* 0x000fe20000000000 */
[----:B------:R-:W4:Y:S01]  /*3570*/  LDL.LU R51, [R1+0x314] ;  /* 0x0003140001337983 */ /* 0x000f220000300800 */
[----:B------:R-:W-:Y:S01]  /*3580*/  @!P5 IMAD.IADD R8, R8, 0x1, -R40 ;  /* 0x000000010808d824 */ /* 0x000fe200078e0a28 */
[----:B------:R-:W-:Y:S01]  /*3590*/  IABS R6, R27 ;  /* 0x0000001b00067213 */ /* 0x000fe20000000000 */
[----:B-1----:R-:W-:Y:S01]  /*35a0*/  IMAD.HI.U32 R13, R0, R4, RZ ;  /* 0x00000004000d7227 */ /* 0x002fe200078e00ff */
[----:B------:R-:W-:Y:S01]  /*35b0*/  STL [R1+0x54], R16 ;  /* 0x0000541001007387 */ /* 0x000fe20000100800 */
[----:B------:R-:W-:-:S02]  /*35c0*/  IABS R15, R23 ;  /* 0x00000017000f7213 */ /* 0x000fc40000000000 */
[----:B------:R-:W-:Y:S01]  /*35d0*/  @!P1 IMAD.MOV R8, RZ, RZ, -R8 ;  /* 0x000000ffff089224 */ /* 0x000fe200078e0a08 */
[----:B------:R1:W-:Y:S01]  /*35e0*/  STL [R1+0x50], R11 ;  /* 0x0000500b01007387 */ /* 0x0003e20000100800 */
[----:B------:R-:W-:Y:S01]  /*35f0*/  ISETP.GE.AND P1, PT, R25, RZ, PT ;  /* 0x000000ff1900720c */ /* 0x000fe20003f26270 */
[----:B------:R-:W-:Y:S01]  /*3600*/  IMAD.MOV.U32 R25, RZ, RZ, R29 ;  /* 0x000000ffff197224 */ /* 0x000fe200078e001d */
[----:B------:R-:W-:Y:S01]  /*3610*/  ISETP.GE.AND P5, PT, R22, RZ, PT ;  /* 0x000000ff1600720c */ /* 0x000fe20003fa6270 */
[----:B------:R-:W-:Y:S02]  /*3620*/  IMAD.MOV R13, RZ, RZ, -R13 ;  /* 0x000000ffff0d7224 */ /* 0x000fe400078e0a0d */
[----:B------:R-:W-:Y:S02]  /*3630*/  @!P6 IMAD.IADD R9, R9, 0x1, -R40 ;  /* 0x000000010909e824 */ /* 0x000fe400078e0a28 */
[----:B------:R-:W-:-:S04]  /*3640*/  IMAD.HI.U32 R14, R0, R10, RZ ;  /* 0x0000000a000e7227 */ /* 0x000fc800078e00ff */
[----:B-1----:R-:W-:Y:S02]  /*3650*/  IMAD.MOV.U32 R11, RZ, RZ, R7 ;  /* 0x000000ffff0b7224 */ /* 0x002fe400078e0007 */
[----:B------:R-:W-:Y:S02]  /*3660*/  IMAD.MOV.U32 R29, RZ, RZ, R30 ;  /* 0x000000ffff1d7224 */ /* 0x000fe400078e001e */
[----:B------:R-:W-:Y:S02]  /*3670*/  @!P0 IMAD.MOV R11, RZ, RZ, -R11 ;  /* 0x000000ffff0b8224 */ /* 0x000fe400078e0a0b */
[----:B------:R-:W-:Y:S02]  /*3680*/  IMAD.MOV.U32 R30, RZ, RZ, R31 ;  /* 0x000000ffff1e7224 */ /* 0x000fe400078e001f */
[----:B------:R-:W-:Y:S01]  /*3690*/  IMAD.MOV.U32 R31, RZ, RZ, R33 ;  /* 0x000000ffff1f7224 */ /* 0x000fe200078e0021 */
[----:B------:R-:W-:Y:S01]  /*36a0*/  STL [R1+0x48], R11 ;  /* 0x0000480b01007387 */ /* 0x000fe20000100800 */
[----:B------:R-:W-:-:S02]  /*36b0*/  IMAD R4, R40, R13, R4 ;  /* 0x0000000d28047224 */ /* 0x000fc400078e0204 */
[----:B------:R-:W-:Y:S01]  /*36c0*/  IMAD.MOV R14, RZ, RZ, -R14 ;  /* 0x000000ffff0e7224 */ /* 0x000fe200078e0a0e */
[----:B------:R1:W-:Y:S01]  /*36d0*/  STL [R1+0x44], R8 ;  /* 0x0000440801007387 */ /* 0x0003e20000100800 */
[----:B------:R-:W-:Y:S01]  /*36e0*/  IMAD.HI.U32 R13, R0, R6, RZ ;  /* 0x00000006000d7227 */ /* 0x000fe200078e00ff */
[C---:B------:R-:W-:Y:S02]  /*36f0*/  ISETP.GT.U32.AND P6, PT, R40.reuse, R4, PT ;  /* 0x000000042800720c */ /* 0x040fe40003fc4070 */
[----:B------:R-:W2:Y:S01]  /*3700*/  LDL.LU R33, [R1+0x25c] ;  /* 0x00025c0001217983 */ /* 0x000ea20000300800 */
[----:B------:R-:W-:Y:S01]  /*3710*/  IMAD R10, R40, R14, R10 ;  /* 0x0000000e280a7224 */ /* 0x000fe200078e020a */
[----:B------:R-:W-:Y:S01]  /*3720*/  IABS R14, R24 ;  /* 0x00000018000e7213 */ /* 0x000fe20000000000 */
[----:B------:R-:W-:-:S08]  /*3730*/  IMAD.MOV R13, RZ, RZ, -R13 ;  /* 0x000000ffff0d7224 */ /* 0x000fd000078e0a0d */
[----:B------:R-:W-:Y:S01]  /*3740*/  @!P6 IMAD.IADD R4, R4, 0x1, -R40 ;  /* 0x000000010404e824 */ /* 0x000fe200078e0a28 */
[C---:B------:R-:W-:Y:S01]  /*3750*/  ISETP.GT.U32.AND P6, PT, R40.reuse, R9, PT ;  /* 0x000000092800720c */ /* 0x040fe20003fc4070 */
[----:B------:R-:W-:-:S03]  /*3760*/  IMAD R6, R40, R13, R6 ;  /* 0x0000000d28067224 */ /* 0x000fc600078e0206 */
[----:B------:R-:W-:Y:S01]  /*3770*/  ISETP.GT.U32.AND P4, PT, R40, R4, PT ;  /* 0x000000042800720c */ /* 0x000fe20003f84070 */
[----:B------:R-:W-:Y:S02]  /*3780*/  IMAD.MOV.U32 R13, RZ, RZ, R15 ;  /* 0x000000ffff0d7224 */ /* 0x000fe400078e000f */
[----:B------:R-:W-:Y:S02]  /*3790*/  IMAD.MOV.U32 R12, RZ, RZ, R14 ;  /* 0x000000ffff0c7224 */ /* 0x000fe400078e000e */
[----:B------:R-:W-:-:S04]  /*37a0*/  IMAD.HI.U32 R7, R0, R13, RZ ;  /* 0x0000000d00077227 */ /* 0x000fc800078e00ff */
[----:B-1----:R-:W-:Y:S01]  /*37b0*/  IMAD.HI.U32 R8, R0, R12, RZ ;  /* 0x0000000c00087227 */ /* 0x002fe200078e00ff */
[C---:B------:R-:W-:Y:S02]  /*37c0*/  ISETP.GT.U32.AND P3, PT, R40.reuse, R5, PT ;  /* 0x000000052800720c */ /* 0x040fe40003f64070 */
[----:B------:R-:W-:Y:S01]  /*37d0*/  ISETP.GT.U32.AND P0, PT, R40, R10, PT ;  /* 0x0000000a2800720c */ /* 0x000fe20003f04070 */
[----:B------:R-:W-:Y:S02]  /*37e0*/  IMAD.MOV R7, RZ, RZ, -R7 ;  /* 0x000000ffff077224 */ /* 0x000fe400078e0a07 */
[----:B------:R-:W-:Y:S02]  /*37f0*/  IMAD.MOV R8, RZ, RZ, -R8 ;  /* 0x000000ffff087224 */ /* 0x000fe400078e0a08 */
[--C-:B------:R-:W-:Y:S02]  /*3800*/  @!P4 IMAD.IADD R4, R4, 0x1, -R40.reuse ;  /* 0x000000010404c824 */ /* 0x100fe400078e0a28 */
[----:B------:R-:W-:-:S02]  /*3810*/  @!P6 IMAD.IADD R9, R9, 0x1, -R40 ;  /* 0x000000010909e824 */ /* 0x000fc400078e0a28 */
[C---:B------:R-:W-:Y:S02]  /*3820*/  IMAD R13, R40.reuse, R7, R13 ;  /* 0x00000007280d7224 */ /* 0x040fe400078e020d */
[C---:B------:R-:W-:Y:S01]  /*3830*/  IMAD R12, R40.reuse, R8, R12 ;  /* 0x00000008280c7224 */ /* 0x040fe200078e020c */
[C---:B------:R-:W-:Y:S01]  /*3840*/  ISETP.GT.U32.AND P6, PT, R40.reuse, R6, PT ;  /* 0x000000062800720c */ /* 0x040fe20003fc4070 */
[----:B------:R-:W-:Y:S02]  /*3850*/  IMAD.MOV.U32 R8, RZ, RZ, R4 ;  /* 0x000000ffff087224 */ /* 0x000fe400078e0004 */
[----:B------:R-:W-:Y:S01]  /*3860*/  @!P5 IMAD.MOV R9, RZ, RZ, -R9 ;  /* 0x000000ffff09d224 */ /* 0x000fe200078e0a09 */
[C---:B------:R-:W-:Y:S01]  /*3870*/  ISETP.GT.U32.AND P5, PT, R40.reuse, R13, PT ;  /* 0x0000000d2800720c */ /* 0x040fe20003fa4070 */
[----:B------:R-:W-:Y:S01]  /*3880*/  @!P1 IMAD.MOV R8, RZ, RZ, -R8 ;  /* 0x000000ffff089224 */ /* 0x000fe200078e0a08 */
[----:B------:R-:W-:Y:S01]  /*3890*/  ISETP.GT.U32.AND P1, PT, R40, R12, PT ;  /* 0x0000000c2800720c */ /* 0x000fe20003f24070 */
[--C-:B------:R-:W-:Y:S01]  /*38a0*/  @!P3 IMAD.IADD R5, R5, 0x1, -R40.reuse ;  /* 0x000000010505b824 */ /* 0x100fe200078e0a28 */
[----:B------:R-:W-:Y:S01]  /*38b0*/  ISETP.GE.AND P3, PT, R26, RZ, PT ;  /* 0x000000ff1a00720c */ /* 0x000fe20003f66270 */
[----:B------:R-:W-:-:S02]  /*38c0*/  @!P0 IMAD.IADD R10, R10, 0x1, -R40 ;  /* 0x000000010a0a8824 */ /* 0x000fc400078e0a28 */
[----:B------:R-:W-:Y:S02]  /*38d0*/  IMAD.MOV.U32 R26, RZ, RZ, R29 ;  /* 0x000000ffff1a7224 */ /* 0x000fe400078e001d */
[----:B------:R-:W-:Y:S01]  /*38e0*/  IMAD.MOV.U32 R29, RZ, RZ, R30 ;  /* 0x000000ffff1d7224 */ /* 0x000fe200078e001e */
[----:B------:R-:W-:Y:S01]  /*38f0*/  ISETP.GT.U32.AND P0, PT, R40, R10, PT ;  /* 0x0000000a2800720c */ /* 0x000fe20003f04070 */
[----:B------:R-:W-:Y:S02]  /*3900*/  IMAD.MOV.U32 R30, RZ, RZ, R31 ;  /* 0x000000ffff1e7224 */ /* 0x000fe400078e001f */
[----:B------:R-:W-:Y:S02]  /*3910*/  IMAD.MOV.U32 R31, RZ, RZ, R35 ;  /* 0x000000ffff1f7224 */ /* 0x000fe400078e0023 */
[----:B------:R-:W-:Y:S02]  /*3920*/  IMAD.MOV.U32 R35, RZ, RZ, R37 ;  /* 0x000000ffff237224 */ /* 0x000fe400078e0025 */
[----:B------:R-:W-:-:S02]  /*3930*/  @!P6 IMAD.IADD R6, R6, 0x1, -R40 ;  /* 0x000000010606e824 */ /* 0x000fc400078e0a28 */
[----:B------:R-:W-:Y:S02]  /*3940*/  IMAD.MOV.U32 R37, RZ, RZ, R38 ;  /* 0x000000ffff257224 */ /* 0x000fe400078e0026 */
[----:B------:R-:W-:Y:S02]  /*3950*/  IMAD.MOV.U32 R38, RZ, RZ, R49 ;  /* 0x000000ffff267224 */ /* 0x000fe400078e0031 */
[----:B------:R-:W4:Y:S01]  /*3960*/  LDL.LU R49, [R1+0x2ec] ;  /* 0x0002ec0001317983 */ /* 0x000f220000300800 */
[--C-:B------:R-:W-:Y:S01]  /*3970*/  @!P5 IMAD.IADD R13, R13, 0x1, -R40.reuse ;  /* 0x000000010d0dd824 */ /* 0x100fe200078e0a28 */
[----:B------:R-:W-:Y:S01]  /*3980*/  ISETP.GT.U32.AND P6, PT, R40, R6, PT ;  /* 0x000000062800720c */ /* 0x000fe20003fc4070 */
[----:B------:R-:W-:Y:S01]  /*3990*/  @!P1 IMAD.IADD R12, R12, 0x1, -R40 ;  /* 0x000000010c0c9824 */ /* 0x000fe200078e0a28 */
[----:B------:R1:W-:Y:S01]  /*39a0*/  STL [R1+0x3c], R9 ;  /* 0x00003c0901007387 */ /* 0x0003e20000100800 */
[----:B------:R-:W-:Y:S02]  /*39b0*/  IABS R7, R28 ;  /* 0x0000001c00077213 */ /* 0x000fe40000000000 */
[----:B------:R-:W-:-:S02]  /*39c0*/  ISETP.GT.U32.AND P5, PT, R40, R13, PT ;  /* 0x0000000d2800720c */ /* 0x000fc40003fa4070 */
[----:B------:R-:W-:Y:S01]  /*39d0*/  ISETP.GE.AND P4, PT, R27, RZ, PT ;  /* 0x000000ff1b00720c */ /* 0x000fe20003f86270 */
[----:B-1----:R-:W-:Y:S01]  /*39e0*/  IMAD.MOV.U32 R9, RZ, RZ, R5 ;  /* 0x000000ffff097224 */ /* 0x002fe200078e0005 */
[----:B------:R-:W-:Y:S01]  /*39f0*/  ISETP.GT.U32.AND P1, PT, R40, R12, PT ;  /* 0x0000000c2800720c */ /* 0x000fe20003f24070 */
[----:B------:R-:W-:Y:S02]  /*3a00*/  IMAD.MOV.U32 R27, RZ, RZ, R29 ;  /* 0x000000ffff1b7224 */ /* 0x000fe400078e001d */
[----:B------:R-:W-:Y:S02]  /*3a10*/  @!P2 IMAD.MOV R9, RZ, RZ, -R9 ;  /* 0x000000ffff09a224 */ /* 0x000fe400078e0a09 */
[----:B------:R-:W-:Y:S02]  /*3a20*/  IMAD.MOV.U32 R29, RZ, RZ, R35 ;  /* 0x000000ffff1d7224 */ /* 0x000fe400078e0023 */
[----:B------:R-:W-:Y:S02]  /*3a30*/  IMAD.MOV.U32 R35, RZ, RZ, R38 ;  /* 0x000000ffff237224 */ /* 0x000fe400078e0026 */
[----:B------:R-:W-:Y:S01]  /*3a40*/  @!P0 IMAD.IADD R10, R10, 0x1, -R40 ;  /* 0x000000010a0a8824 */ /* 0x000fe200078e0a28 */
[----:B------:R-:W3:Y:S01]  /*3a50*/  LDL.LU R38, [R1+0x2c4] ;  /* 0x0002c40001267983 */ /* 0x000ee20000300800 */
[----:B------:R-:W-:Y:S01]  /*3a60*/  IMAD.HI.U32 R5, R0, R7, RZ ;  /* 0x0000000700057227 */ /* 0x000fe200078e00ff */
[----:B------:R-:W-:-:S02]  /*3a70*/  ISETP.GE.AND P2, PT, R23, RZ, PT ;  /* 0x000000ff1700720c */ /* 0x000fc40003f46270 */
[----:B------:R-:W-:Y:S01]  /*3a80*/  STL [R1+0x38], R9 ;  /* 0x0000380901007387 */ /* 0x000fe20000100800 */
[----:B------:R-:W-:Y:S01]  /*3a90*/  IMAD.MOV R4, RZ, RZ, -R5 ;  /* 0x000000ffff047224 */ /* 0x000fe200078e0a05 */
[----:B------:R-:W-:Y:S02]  /*3aa0*/  ISETP.GE.AND P0, PT, R24, RZ, PT ;  /* 0x000000ff1800720c */ /* 0x000fe40003f06270 */
[----:B------:R1:W-:Y:S01]  /*3ab0*/  STL [R1+0x34], R8 ;  /* 0x0000340801007387 */ /* 0x0003e20000100800 */
[--C-:B------:R-:W-:Y:S01]  /*3ac0*/  @!P6 IMAD.IADD R6, R6, 0x1, -R40.reuse ;  /* 0x000000010606e824 */ /* 0x100fe200078e0a28 */
[----:B------:R-:W-:Y:S01]  /*3ad0*/  ISETP.GE.AND P6, PT, R28, RZ, PT ;  /* 0x000000ff1c00720c */ /* 0x000fe20003fc6270 */
[----:B------:R-:W-:Y:S02]  /*3ae0*/  IMAD R4, R40, R4, R7 ;  /* 0x0000000428047224 */ /* 0x000fe400078e0207 */
[----:B------:R-:W-:Y:S02]  /*3af0*/  @!P5 IMAD.IADD R13, R13, 0x1, -R40 ;  /* 0x000000010d0dd824 */ /* 0x000fe400078e0a28 */
[----:B-1----:R-:W-:-:S02]  /*3b00*/  IMAD.MOV.U32 R8, RZ, RZ, R10 ;  /* 0x000000ffff087224 */ /* 0x002fc400078e000a */
[----:B------:R-:W-:Y:S02]  /*3b10*/  IMAD.MOV.U32 R28, RZ, RZ, R30 ;  /* 0x000000ffff1c7224 */ /* 0x000fe400078e001e */
[----:B------:R-:W-:Y:S02]  /*3b20*/  @!P3 IMAD.MOV R8, RZ, RZ, -R8 ;  /* 0x000000ffff08b224 */ /* 0x000fe400078e0a08 */
[----:B------:R-:W-:Y:S02]  /*3b30*/  IMAD.MOV.U32 R7, RZ, RZ, R6 ;  /* 0x000000ffff077224 */ /* 0x000fe400078e0006 */
[----:B------:R-:W-:Y:S02]  /*3b40*/  @!P1 IMAD.IADD R12, R12, 0x1, -R40 ;  /* 0x000000010c0c9824 */ /* 0x000fe400078e0a28 */
[----:B------:R-:W-:Y:S01]  /*3b50*/  IMAD.MOV.U32 R30, RZ, RZ, R31 ;  /* 0x000000ffff1e7224 */ /* 0x000fe200078e001f */
[----:B------:R1:W-:Y:S01]  /*3b60*/  STL [R1+0x30], R8 ;  /* 0x0000300801007387 */ /* 0x0003e20000100800 */
[----:B------:R-:W-:-:S02]  /*3b70*/  IMAD.MOV.U32 R31, RZ, RZ, R32 ;  /* 0x000000ffff1f7224 */ /* 0x000fc400078e0020 */
[----:B------:R-:W-:Y:S02]  /*3b80*/  IMAD.MOV.U32 R10, RZ, RZ, R13 ;  /* 0x000000ffff0a7224 */ /* 0x000fe400078e000d */
[----:B------:R-:W-:Y:S02]  /*3b90*/  @!P4 IMAD.MOV R7, RZ, RZ, -R7 ;  /* 0x000000ffff07c224 */ /* 0x000fe400078e0a07 */
[----:B------:R-:W-:Y:S02]  /*3ba0*/  @!P2 IMAD.MOV R10, RZ, RZ, -R10 ;  /* 0x000000ffff0aa224 */ /* 0x000fe400078e0a0a */
[----:B-1----:R-:W-:Y:S01]  /*3bb0*/  IMAD.MOV.U32 R8, RZ, RZ, R12 ;  /* 0x000000ffff087224 */ /* 0x002fe200078e000c */
[----:B------:R-:W-:-:S03]  /*3bc0*/  ISETP.GE.AND P2, PT, R27, RZ, PT ;  /* 0x000000ff1b00720c */ /* 0x000fc60003f46270 */
[----:B------:R-:W-:Y:S02]  /*3bd0*/  @!P0 IMAD.MOV R8, RZ, RZ, -R8 ;  /* 0x000000ffff088224 */ /* 0x000fe400078e0a08 */
[----:B--2---:R-:W-:Y:S02]  /*3be0*/  IMAD.MOV.U32 R32, RZ, RZ, R33 ;  /* 0x000000ffff207224 */ /* 0x004fe400078e0021 */
[----:B------:R-:W-:Y:S02]  /*3bf0*/  IMAD.MOV.U32 R33, RZ, RZ, R34 ;  /* 0x000000ffff217224 */ /* 0x000fe400078e0022 */
[----:B------:R-:W-:Y:S02]  /*3c00*/  IMAD.MOV.U32 R34, RZ, RZ, R42 ;  /* 0x000000ffff227224 */ /* 0x000fe400078e002a */
[----:B------:R-:W-:Y:S02]  /*3c10*/  IMAD.MOV.U32 R42, RZ, RZ, R43 ;  /* 0x000000ffff2a7224 */ /* 0x000fe400078e002b */
[----:B------:R-:W-:-:S02]  /*3c20*/  IMAD.MOV.U32 R43, RZ, RZ, R45 ;  /* 0x000000ffff2b7224 */ /* 0x000fc400078e002d */
[----:B------:R-:W2:Y:S04]  /*3c30*/  LDL.LU R45, [R1+0x2dc] ;  /* 0x0002dc00012d7983 */ /* 0x000ea80000300800 */
[----:B------:R1:W-:Y:S04]  /*3c40*/  STL [R1+0x2c], R7 ;  /* 0x00002c0701007387 */ /* 0x0003e80000100800 */
[----:B------:R-:W-:Y:S01]  /*3c50*/  STL [R1+0x28], R10 ;  /* 0x0000280a01007387 */ /* 0x000fe20000100800 */
[----:B-1----:R-:W-:Y:S01]  /*3c60*/  IABS R7, R27 ;  /* 0x0000001b00077213 */ /* 0x002fe20000000000 */
[----:B------:R-:W-:-:S02]  /*3c70*/  IMAD.MOV.U32 R27, RZ, RZ, R28 ;  /* 0x000000ffff1b7224 */ /* 0x000fc400078e001c */
[----:B------:R1:W-:Y:S01]  /*3c80*/  STL [R1+0x24], R8 ;  /* 0x0000240801007387 */ /* 0x0003e20000100800 */
[----:B------:R-:W-:Y:S02]  /*3c90*/  IMAD.MOV.U32 R28, RZ, RZ, R32 ;  /* 0x000000ffff1c7224 */ /* 0x000fe400078e0020 */
[----:B------:R-:W-:Y:S02]  /*3ca0*/  IMAD.MOV.U32 R32, RZ, RZ, R34 ;  /* 0x000000ffff207224 */ /* 0x000fe400078e0022 */
[----:B------:R-:W4:Y:S01]  /*3cb0*/  LDL.LU R34, [R1+0x274] ;  /* 0x0002740001227983 */ /* 0x000f220000300800 */
[----:B------:R-:W-:Y:S02]  /*3cc0*/  ISETP.GT.U32.AND P3, PT, R40, R4, PT ;  /* 0x000000042800720c */ /* 0x000fe40003f64070 */
[----:B------:R-:W-:-:S05]  /*3cd0*/  IABS R5, R25 ;  /* 0x0000001900057213 */ /* 0x000fca0000000000 */
[----:B------:R-:W-:Y:S01]  /*3ce0*/  IMAD.HI.U32 R6, R0, R5, RZ ;  /* 0x0000000500067227 */ /* 0x000fe200078e00ff */
[----:B------:R-:W-:-:S03]  /*3cf0*/  IABS R9, R26 ;  /* 0x0000001a00097213 */ /* 0x000fc60000000000 */
[----:B------:R-:W-:Y:S02]  /*3d00*/  IMAD.MOV R6, RZ, RZ, -R6 ;  /* 0x000000ffff067224 */ /* 0x000fe400078e0a06 */
[----:B------:R-:W-:Y:S02]  /*3d10*/  @!P3 IMAD.IADD R4, R4, 0x1, -R40 ;  /* 0x000000010404b824 */ /* 0x000fe400078e0a28 */
[----:B------:R-:W-:Y:S02]  /*3d20*/  IMAD R6, R40, R6, R5 ;  /* 0x0000000628067224 */ /* 0x000fe400078e0205 */
[----:B------:R-:W-:Y:S01]  /*3d30*/  IMAD.HI.U32 R5, R0, R9, RZ ;  /* 0x0000000900057227 */ /* 0x000fe200078e00ff */
[----:B------:R-:W-:-:S03]  /*3d40*/  ISETP.GT.U32.AND P3, PT, R40, R4, PT ;  /* 0x000000042800720c */ /* 0x000fc60003f64070 */
[----:B------:R-:W-:-:S04]  /*3d50*/  IMAD.MOV R5, RZ, RZ, -R5 ;  /* 0x000000ffff057224 */ /* 0x000fc800078e0a05 */
[----:B------:R-:W-:-:S06]  /*3d60*/  IMAD R9, R40, R5, R9 ;  /* 0x0000000528097224 */ /* 0x000fcc00078e0209 */
[----:B------:R-:W-:Y:S01]  /*3d70*/  @!P3 IMAD.IADD R4, R4, 0x1, -R40 ;  /* 0x000000010404b824 */ /* 0x000fe200078e0a28 */
[C---:B------:R-:W-:Y:S02]  /*3d80*/  ISETP.GT.U32.AND P3, PT, R40.reuse, R9, PT ;  /* 0x000000092800720c */ /* 0x040fe40003f64070 */
[----:B------:R-:W-:Y:S01]  /*3d90*/  ISETP.GT.U32.AND P1, PT, R40, R6, PT ;  /* 0x000000062800720c */ /* 0x000fe20003f24070 */
[----:B------:R-:W-:Y:S01]  /*3da0*/  IMAD.HI.U32 R11, R0, R7, RZ ;  /* 0x00000007000b7227 */ /* 0x000fe200078e00ff */
[----:B-1----:R-:W-:-:S03]  /*3db0*/  IABS R8, R27 ;  /* 0x0000001b00087213 */ /* 0x002fc60000000000 */
[----:B------:R-:W-:Y:S01]  /*3dc0*/  IMAD.MOV R11, RZ, RZ, -R11 ;  /* 0x000000ffff0b7224 */ /* 0x000fe200078e0a0b */
[----:B------:R-:W-:-:S05]  /*3dd0*/  IABS R5, R28 ;  /* 0x0000001c00057213 */ /* 0x000fca0000000000 */
[--C-:B------:R-:W-:Y:S02]  /*3de0*/  @!P3 IMAD.IADD R9, R9, 0x1, -R40.reuse ;  /* 0x000000010909b824 */ /* 0x100fe400078e0a28 */
[----:B------:R-:W-:Y:S02]  /*3df0*/  IMAD R7, R40, R11, R7 ;  /* 0x0000000b28077224 */ /* 0x000fe400078e0207 */
[----:B------:R-:W-:Y:S01]  /*3e00*/  @!P1 IMAD.IADD R6, R6, 0x1, -R40 ;  /* 0x0000000106069824 */ /* 0x000fe200078e0a28 */
[----:B------:R-:W-:Y:S01]  /*3e10*/  ISETP.GT.U32.AND P3, PT, R40, R9, PT ;  /* 0x000000092800720c */ /* 0x000fe20003f64070 */
[----:B------:R-:W-:Y:S01]  /*3e20*/  IMAD.HI.U32 R13, R0, R8, RZ ;  /* 0x00000008000d7227 */ /* 0x000fe200078e00ff */
[----:B------:R-:W-:-:S03]  /*3e30*/  IABS R10, R29 ;  /* 0x0000001d000a7213 */ /* 0x000fc60000000000 */
[----:B------:R-:W-:Y:S01]  /*3e40*/  @!P6 IMAD.MOV R4, RZ, RZ, -R4 ;  /* 0x000000ffff04e224 */ /* 0x000fe200078e0a04 */
[----:B------:R-:W-:Y:S01]  /*3e50*/  ISETP.GT.U32.AND P6, PT, R40, R7, PT ;  /* 0x000000072800720c */ /* 0x000fe20003fc4070 */
[----:B------:R-:W-:Y:S01]  /*3e60*/  IMAD.HI.U32 R11, R0, R5, RZ ;  /* 0x00000005000b7227 */ /* 0x000fe200078e00ff */
[----:B------:R-:W-:-:S03]  /*3e70*/  ISETP.GT.U32.AND P1, PT, R40, R6, PT ;  /* 0x000000062800720c */ /* 0x000fc60003f24070 */
[----:B------:R-:W-:Y:S02]  /*3e80*/  IMAD.MOV R13, RZ, RZ, -R13 ;  /* 0x000000ffff0d7224 */ /* 0x000fe400078e0a0d */
[----:B------:R-:W-:Y:S01]  /*3e90*/  IMAD.HI.U32 R12, R0, R10, RZ ;  /* 0x0000000a000c7227 */ /* 0x000fe200078e00ff */
[----:B------:R1:W-:Y:S03]  /*3ea0*/  STL [R1+0x20], R4 ;  /* 0x0000200401007387 */ /* 0x0003e60000100800 */
[----:B------:R-:W-:Y:S02]  /*3eb0*/  IMAD.MOV R11, RZ, RZ, -R11 ;  /* 0x000000ffff0b7224 */ /* 0x000fe400078e0a0b */
[C---:B------:R-:W-:Y:S02]  /*3ec0*/  IMAD R8, R40.reuse, R13, R8 ;  /* 0x0000000d28087224 */ /* 0x040fe400078e0208 */
[----:B------:R-:W-:-:S02]  /*3ed0*/  IMAD R5, R40, R11, R5 ;  /* 0x0000000b28057224 */ /* 0x000fc400078e0205 */
[----:B------:R-:W-:Y:S01]  /*3ee0*/  @!P3 IMAD.IADD R9, R9, 0x1, -R40 ;  /* 0x000000010909b824 */ /* 0x000fe200078e0a28 */
[C---:B------:R-:W-:Y:S01]  /*3ef0*/  ISETP.GT.U32.AND P3, PT, R40.reuse, R8, PT ;  /* 0x000000082800720c */ /* 0x040fe20003f64070 */
[----:B-1----:R-:W-:Y:S01]  /*3f00*/  IMAD.MOV R4, RZ, RZ, -R12 ;  /* 0x000000ffff047224 */ /* 0x002fe200078e0a0c */
[----:B------:R-:W-:Y:S01]  /*3f10*/  IABS R12, R30 ;  /* 0x0000001e000c7213 */ /* 0x000fe20000000000 */
[--C-:B------:R-:W-:Y:S01]  /*3f20*/  @!P6 IMAD.IADD R7, R7, 0x1, -R40.reuse ;  /* 0x000000010707e824 */ /* 0x100fe200078e0a28 */
[----:B------:R-:W-:Y:S01]  /*3f30*/  ISETP.GT.U32.AND P6, PT, R40, R5, PT ;  /* 0x000000052800720c */ /* 0x000fe20003fc4070 */
[----:B------:R-:W-:Y:S01]  /*3f40*/  @!P1 IMAD.IADD R6, R6, 0x1, -R40 ;  /* 0x0000000106069824 */ /* 0x000fe200078e0a28 */
[----:B------:R-:W-:Y:S01]  /*3f50*/  ISETP.GE.AND P4, PT, R25, RZ, PT ;  /* 0x000000ff1900720c */ /* 0x000fe20003f86270 */
[----:B------:R-:W-:Y:S02]  /*3f60*/  IMAD R4, R40, R4, R10 ;  /* 0x0000000428047224 */ /* 0x000fe400078e020a */
[----:B------:R-:W-:Y:S01]  /*3f70*/  IMAD.MOV.U32 R10, RZ, RZ, R12 ;  /* 0x000000ffff0a7224 */ /* 0x000fe200078e000c */
[----:B------:R-:W-:Y:S01]  /*3f80*/  IABS R11, R31 ;  /* 0x0000001f000b7213 */ /* 0x000fe20000000000 */
[----:B------:R-:W-:-:S02]  /*3f90*/  IMAD.MOV.U32 R14, RZ, RZ, R6 ;  /* 0x000000ffff0e7224 */ /* 0x000fc400078e0006 */
[----:B------:R-:W-:-:S04]  /*3fa0*/  IMAD.HI.U32 R6, R0, R10, RZ ;  /* 0x0000000a00067227 */ /* 0x000fc800078e00ff */
[----:B------:R-:W-:Y:S02]  /*3fb0*/  IMAD.MOV.U32 R13, RZ, RZ, R9 ;  /* 0x000000ffff0d7224 */ /* 0x000fe400078e0009 */
[----:B------:R-:W-:Y:S02]  /*3fc0*/  IMAD.MOV R9, RZ, RZ, -R6 ;  /* 0x000000ffff097224 */ /* 0x000fe400078e0a06 */
[--C-:B------:R-:W-:Y:S02]  /*3fd0*/  @!P3 IMAD.IADD R8, R8, 0x1, -R40.reuse ;  /* 0x000000010808b824 */ /* 0x100fe400078e0a28 */
[----:B------:R-:W-:Y:S01]  /*3fe0*/  IMAD.HI.U32 R6, R0, R11, RZ ;  /* 0x0000000b00067227 */ /* 0x000fe200078e00ff */
[----:B------:R-:W-:Y:S02]  /*3ff0*/  ISETP.GE.AND P5, PT, R26, RZ, PT ;  /* 0x000000ff1a00720c */ /* 0x000fe40003fa6270 */
[----:B------:R-:W-:Y:S01]  /*4000*/  IABS R12, R32 ;  /* 0x00000020000c7213 */ /* 0x000fe20000000000 */
[----:B------:R-:W-:Y:S01]  /*4010*/  @!P6 IMAD.IADD R5, R5, 0x1, -R40 ;  /* 0x000000010505e824 */ /* 0x000fe200078e0a28 */
[C---:B------:R-:W-:Y:S01]  /*4020*/  ISETP.GT.U32.AND P3, PT, R40.reuse, R8, PT ;  /* 0x000000082800720c */ /* 0x040fe20003f64070 */
[----:B------:R-:W-:Y:S01]  /*4030*/  @!P4 IMAD.MOV R14, RZ, RZ, -R14 ;  /* 0x000000ffff0ec224 */ /* 0x000fe200078e0a0e */
[C---:B------:R-:W-:Y:S01]  /*4040*/  ISETP.GT.U32.AND P4, PT, R40.reuse, R7, PT ;  /* 0x000000072800720c */ /* 0x040fe20003f84070 */
[----:B------:R-:W-:Y:S01]  /*4050*/  IMAD.MOV R6, RZ, RZ, -R6 ;  /* 0x000000ffff067224 */ /* 0x000fe200078e0a06 */
[----:B------:R-:W-:-:S03]  /*4060*/  ISETP.GT.U32.AND P6, PT, R40, R5, PT ;  /* 0x000000052800720c */ /* 0x000fc60003fc4070 */
[----:B------:R-:W-:Y:S02]  /*4070*/  IMAD R11, R40, R6, R11 ;  /* 0x00000006280b7224 */ /* 0x000fe400078e020b */
[----:B------:R-:W-:-:S04]  /*4080*/  IMAD.HI.U32 R6, R0, R12, RZ ;  /* 0x0000000c00067227 */ /* 0x000fc800078e00ff */
[----:B------:R-:W-:Y:S01]  /*4090*/  IMAD.MOV R6, RZ, RZ, -R6 ;  /* 0x000000ffff067224 */ /* 0x000fe200078e0a06 */
[----:B------:R-:W-:Y:S01]  /*40a0*/  ISETP.GE.AND P0, PT, R27, RZ, PT ;  /* 0x000000ff1b00720c */ /* 0x000fe20003f06270 */
[----:B------:R-:W-:Y:S01]  /*40b0*/  @!P5 IMAD.MOV R13, RZ, RZ, -R13 ;  /* 0x000000ffff0dd224 */ /* 0x000fe200078e0a0d */
[----:B------:R-:W-:Y:S01]  /*40c0*/  ISETP.GE.AND P1, PT, R28, RZ, PT ;  /* 0x000000ff1c00720c */ /* 0x000fe20003f26270 */
[----:B------:R-:W-:Y:S01]  /*40d0*/  @!P3 IMAD.IADD R8, R8, 0x1, -R40 ;  /* 0x000000010808b824 */ /* 0x000fe200078e0a28 */
[C---:B------:R-:W-:Y:S01]  /*40e0*/  ISETP.GT.U32.AND P3, PT, R40.reuse, R11, PT ;  /* 0x0000000b2800720c */ /* 0x040fe20003f64070 */
[C---:B------:R-:W-:Y:S02]  /*40f0*/  IMAD R12, R40.reuse, R6, R12 ;  /* 0x00000006280c7224 */ /* 0x040fe400078e020c */
[--C-:B------:R-:W-:Y:S01]  /*4100*/  @!P4 IMAD.IADD R7, R7, 0x1, -R40.reuse ;  /* 0x000000010707c824 */ /* 0x100fe200078e0a28 */
[----:B------:R-:W-:Y:S01]  /*4110*/  STL [R1+0x1c], R14 ;  /* 0x00001c0e01007387 */ /* 0x000fe20000100800 */
[----:B------:R-:W-:Y:S01]  /*4120*/  @!P6 IMAD.IADD R5, R5, 0x1, -R40 ;  /* 0x000000010505e824 */ /* 0x000fe200078e0a28 */
[----:B------:R-:W-:-:S02]  /*4130*/  ISETP.GT.U32.AND P6, PT, R40, R12, PT ;  /* 0x0000000c2800720c */ /* 0x000fc40003fc4070 */
[----:B------:R1:W-:Y:S02]  /*4140*/  STL [R1+0x18], R13 ;  /* 0x0000180d01007387 */ /* 0x0003e40000100800 */
[----:B-1----:R-:W-:Y:S02]  /*4150*/  IMAD.MOV.U32 R13, RZ, RZ, R7 ;  /* 0x000000ffff0d7224 */ /* 0x002fe400078e0007 */
[----:B------:R-:W-:Y:S02]  /*4160*/  IMAD.MOV.U32 R7, RZ, RZ, R8 ;  /* 0x000000ffff077224 */ /* 0x000fe400078e0008 */
[----:B------:R-:W-:Y:S02]  /*4170*/  @!P2 IMAD.MOV R13, RZ, RZ, -R13 ;  /* 0x000000ffff0da224 */ /* 0x000fe400078e0a0d */
[----:B------:R-:W-:Y:S01]  /*4180*/  @!P0 IMAD.MOV R7, RZ, RZ, -R7 ;  /* 0x000000ffff078224 */ /* 0x000fe200078e0a07 */
[----:B------:R-:W-:Y:S01]  /*4190*/  ISETP.GT.U32.AND P5, PT, R40, R4, PT ;  /* 0x000000042800720c */ /* 0x000fe20003fa4070 */
[----:B------:R-:W-:Y:S01]  /*41a0*/  @!P3 IMAD.IADD R11, R11, 0x1, -R40 ;  /* 0x000000010b0bb824 */ /* 0x000fe200078e0a28 */
[----:B------:R1:W-:Y:S01]  /*41b0*/  STL [R1+0xc], R13 ;  /* 0x00000c0d01007387 */ /* 0x0003e20000100800 */
[----:B------:R-:W-:-:S02]  /*41c0*/  @!P1 IMAD.MOV R5, RZ, RZ, -R5 ;  /* 0x000000ffff059224 */ /* 0x000fc400078e0a05 */
[--C-:B------:R-:W-:Y:S01]  /*41d0*/  @!P6 IMAD.IADD R12, R12, 0x1, -R40.reuse ;  /* 0x000000010c0ce824 */ /* 0x100fe200078e0a28 */
[----:B------:R-:W-:Y:S01]  /*41e0*/  STL [R1+0x8], R7 ;  /* 0x0000080701007387 */ /* 0x000fe20000100800 */
[C---:B------:R-:W-:Y:S02]  /*41f0*/  ISETP.GT.U32.AND P3, PT, R40.reuse, R11, PT ;  /* 0x0000000b2800720c */ /* 0x040fe40003f64070 */
[----:B-1----:R-:W-:Y:S01]  /*4200*/  IABS R13, R33 ;  /* 0x00000021000d7213 */ /* 0x002fe20000000000 */
[----:B------:R1:W-:Y:S01]  /*4210*/  STL [R1+0x4], R5 ;  /* 0x0000040501007387 */ /* 0x0003e20000100800 */
[----:B------:R-:W-:Y:S02]  /*4220*/  ISETP.GT.U32.AND P6, PT, R40, R12, PT ;  /* 0x0000000c2800720c */ /* 0x000fe40003fc4070 */
[----:B------:R-:W-:Y:S02]  /*4230*/  @!P5 IMAD.IADD R4, R4, 0x1, -R40 ;  /* 0x000000010404d824 */ /* 0x000fe400078e0a28 */
[----:B-1----:R-:W-:-:S04]  /*4240*/  IMAD.HI.U32 R5, R0, R13, RZ ;  /* 0x0000000d00057227 */ /* 0x002fc800078e00ff */
[----:B------:R-:W-:-:S04]  /*4250*/  IMAD.MOV R5, RZ, RZ, -R5 ;  /* 0x000000ffff057224 */ /* 0x000fc800078e0a05 */
[C---:B------:R-:W-:Y:S01]  /*4260*/  IMAD R13, R40.reuse, R5, R13 ;  /* 0x00000005280d7224 */ /* 0x040fe200078e020d */
[----:B------:R-:W-:Y:S01]  /*4270*/  ISETP.GT.U32.AND P2, PT, R40, R4, PT ;  /* 0x000000042800720c */ /* 0x000fe20003f44070 */
[----:B------:R-:W-:-:S03]  /*4280*/  @!P3 IMAD.IADD R11, R11, 0x1, -R40 ;  /* 0x000000010b0bb824 */ /* 0x000fc600078e0a28 */
[----:B------:R-:W-:Y:S01]  /*4290*/  ISETP.GT.U32.AND P3, PT, R40, R13, PT ;  /* 0x0000000d2800720c */ /* 0x000fe20003f64070 */
[----:B------:R-:W-:Y:S01]  /*42a0*/  @!P6 IMAD.IADD R12, R12, 0x1, -R40 ;  /* 0x000000010c0ce824 */ /* 0x000fe200078e0a28 */
[----:B------:R-:W-:Y:S02]  /*42b0*/  ISETP.GE.AND P5, PT, R29, RZ, PT ;  /* 0x000000ff1d00720c */ /* 0x000fe40003fa6270 */
[----:B------:R-:W-:Y:S01]  /*42c0*/  IABS R15, R35 ;  /* 0x00000023000f7213 */ /* 0x000fe20000000000 */
[----:B------:R-:W-:-:S04]  /*42d0*/  IMAD R10, R40, R9, R10 ;  /* 0x00000009280a7224 */ /* 0x000fc800078e020a */
[----:B------:R-:W-:-:S04]  /*42e0*/  @!P2 IMAD.IADD R4, R4, 0x1, -R40 ;  /* 0x000000010404a824 */ /* 0x000fc800078e0a28 */
[----:B------:R-:W-:Y:S01]  /*42f0*/  @!P3 IMAD.IADD R13, R13, 0x1, -R40 ;  /* 0x000000010d0db824 */ /* 0x000fe200078e0a28 */
[----:B------:R-:W-:Y:S01]  /*4300*/  IABS R16, R36 ;  /* 0x0000002400107213 */ /* 0x000fe20000000000 */
[----:B------:R-:W-:Y:S02]  /*4310*/  @!P5 IMAD.MOV R4, RZ, RZ, -R4 ;  /* 0x000000ffff04d224 */ /* 0x000fe400078e0a04 */
[----:B------:R-:W-:Y:S01]  /*4320*/  IMAD.HI.U32 R5, R0, R15, RZ ;  /* 0x0000000f00057227 */ /* 0x000fe200078e00ff */
[C---:B------:R-:W-:Y:S02]  /*4330*/  ISETP.GT.U32.AND P3, PT, R40.reuse, R13, PT ;  /* 0x0000000d2800720c */ /* 0x040fe40003f64070 */
[----:B------:R-:W-:Y:S01]  /*4340*/  ISETP.GT.U32.AND P4, PT, R40, R10, PT ;  /* 0x0000000a2800720c */ /* 0x000fe20003f84070 */
[----:B------:R1:W-:Y:S01]  /*4350*/  STL [R1], R4 ;  /* 0x0000000401007387 */ /* 0x0003e20000100800 */
[----:B------:R-:W-:-:S04]  /*4360*/  IMAD.MOV R5, RZ, RZ, -R5 ;  /* 0x000000ffff057224 */ /* 0x000fc800078e0a05 */
[----:B------:R-:W-:Y:S02]  /*4370*/  IMAD R15, R40, R5, R15 ;  /* 0x00000005280f7224 */ /* 0x000fe400078e020f */
[----:B-1----:R-:W-:-:S04]  /*4380*/  IMAD.HI.U32 R4, R0, R16, RZ ;  /* 0x0000001000047227 */ /* 0x002fc800078e00ff */
[--C-:B------:R-:W-:Y:S01]  /*4390*/  @!P3 IMAD.IADD R13, R13, 0x1, -R40.reuse ;  /* 0x000000010d0db824 */ /* 0x100fe200078e0a28 */
[----:B------:R-:W-:Y:S01]  /*43a0*/  ISETP.GT.U32.AND P3, PT, R40, R15, PT ;  /* 0x0000000f2800720c */ /* 0x000fe20003f64070 */
[----:B------:R-:W-:Y:S01]  /*43b0*/  @!P4 IMAD.IADD R10, R10, 0x1, -R40 ;  /* 0x000000010a0ac824 */ /* 0x000fe200078e0a28 */
[----:B------:R-:W-:-:S04]  /*43c0*/  IABS R17, R37 ;  /* 0x0000002500117213 */ /* 0x000fc80000000000 */
[----:B------:R-:W-:Y:S01]  /*43d0*/  ISETP.GT.U32.AND P4, PT, R40, R10, PT ;  /* 0x0000000a2800720c */ /* 0x000fe20003f84070 */
[----:B------:R-:W-:Y:S01]  /*43e0*/  IMAD.HI.U32 R5, R0, R17, RZ ;  /* 0x0000001100057227 */ /* 0x000fe200078e00ff */
[----:B---3--:R-:W-:-:S05]  /*43f0*/  IABS R18, R38 ;  /* 0x0000002600127213 */ /* 0x008fca0000000000 */
[----:B------:R-:W-:Y:S01]  /*4400*/  @!P3 IMAD.IADD R15, R15, 0x1, -R40 ;  /* 0x000000010f0fb824 */ /* 0x000fe200078e0a28 */
[----:B------:R-:W-:-:S04]  /*4410*/  IABS R20, R41 ;  /* 0x0000002900147213 */ /* 0x000fc80000000000 */
[----:B------:R-:W-:Y:S02]  /*4420*/  ISETP.GT.U32.AND P3, PT, R40, R15, PT ;  /* 0x0000000f2800720c */ /* 0x000fe40003f64070 */
[----:B----4-:R-:W-:-:S05]  /*4430*/  IABS R6, R34 ;  /* 0x0000002200067213 */ /* 0x010fca0000000000 */
[----:B------:R-:W-:-:S04]  /*4440*/  IMAD.HI.U32 R14, R0, R6, RZ ;  /* 0x00000006000e7227 */ /* 0x000fc800078e00ff */
[----:B------:R-:W-:-:S04]  /*4450*/  IMAD.MOV R14, RZ, RZ, -R14 ;  /* 0x000000ffff0e7224 */ /* 0x000fc800078e0a0e */
[----:B------:R-:W-:-:S05]  /*4460*/  IMAD R14, R40, R14, R6 ;  /* 0x0000000e280e7224 */ /* 0x000fca00078e0206 */
[----:B------:R-:W-:Y:S01]  /*4470*/  ISETP.GT.U32.AND P6, PT, R40, R14, PT ;  /* 0x0000000e2800720c */ /* 0x000fe20003fc4070 */
[----:B------:R-:W-:-:S12]  /*4480*/  IMAD.MOV R6, RZ, RZ, -R4 ;  /* 0x000000ffff067224 */ /* 0x000fd800078e0a04 */
[----:B------:R-:W-:-:S05]  /*4490*/  @!P6 IMAD.IADD R14, R14, 0x1, -R40 ;  /* 0x000000010e0ee824 */ /* 0x000fca00078e0a28 */
[C---:B------:R-:W-:Y:S01]  /*44a0*/  ISETP.GT.U32.AND P6, PT, R40.reuse, R14, PT ;  /* 0x0000000e2800720c */ /* 0x040fe20003fc4070 */
[----:B------:R-:W-:-:S12]  /*44b0*/  IMAD R16, R40, R6, R16 ;  /* 0x0000000628107224 */ /* 0x000fd800078e0210 */
[--C-:B------:R-:W-:Y:S01]  /*44c0*/  @!P6 IMAD.IADD R14, R14, 0x1, -R40.reuse ;  /* 0x000000010e0ee824 */ /* 0x100fe200078e0a28 */
[----:B------:R-:W-:Y:S01]  /*44d0*/  ISETP.GT.U32.AND P6, PT, R40, R16, PT ;  /* 0x000000102800720c */ /* 0x000fe20003fc4070 */
[----:B------:R-:W-:Y:S02]  /*44e0*/  IMAD.MOV R4, RZ, RZ, -R5 ;  /* 0x000000ffff047224 */ /* 0x000fe400078e0a05 */
[----:B------:R-:W-:Y:S01]  /*44f0*/  @!P4 IMAD.IADD R10, R10, 0x1, -R40 ;  /* 0x000000010a0ac824 */ /* 0x000fe200078e0a28 */
[----:B------:R-:W-:Y:S01]  /*4500*/  ISETP.GE.AND P4, PT, R33, RZ, PT ;  /* 0x000000ff2100720c */ /* 0x000fe20003f86270 */
[----:B------:R-:W-:Y:S01]  /*4510*/  IMAD R17, R40, R4, R17 ;  /* 0x0000000428117224 */ /* 0x000fe200078e0211 */
[----:B------:R-:W-:Y:S01]  /*4520*/  IABS R19, R39 ;  /* 0x0000002700137213 */ /* 0x000fe20000000000 */
[----:B------:R-:W-:-:S06]  /*4530*/  IMAD.HI.U32 R6, R0, R18, RZ ;  /* 0x0000001200067227 */ /* 0x000fcc00078e00ff */
[----:B------:R-:W-:Y:S02]  /*4540*/  @!P6 IMAD.IADD R16, R16, 0x1, -R40 ;  /* 0x000000011010e824 */ /* 0x000fe400078e0a28 */
[----:B------:R-:W-:-:S03]  /*4550*/  IMAD.HI.U32 R4, R0, R20, RZ ;  /* 0x0000001400047227 */ /* 0x000fc600078e00ff */
[----:B------:R-:W-:Y:S01]  /*4560*/  ISETP.GT.U32.AND P6, PT, R40, R16, PT ;  /* 0x000000102800720c */ /* 0x000fe20003fc4070 */
[----:B------:R-:W-:Y:S01]  /*4570*/  IMAD.MOV R6, RZ, RZ, -R6 ;  /* 0x000000ffff067224 */ /* 0x000fe200078e0a06 */
[----:B------:R-:W-:Y:S01]  /*4580*/  ISETP.GE.AND P5, PT, R34, RZ, PT ;  /* 0x000000ff2200720c */ /* 0x000fe20003fa6270 */
[----:B------:R-:W-:Y:S02]  /*4590*/  IMAD.MOV R4, RZ, RZ, -R4 ;  /* 0x000000ffff047224 */ /* 0x000fe400078e0a04 */
[----:B------:R-:W-:-:S04]  /*45a0*/  IMAD.HI.U32 R5, R0, R19, RZ ;  /* 0x0000001300057227 */ /* 0x000fc800078e00ff */
[C---:B------:R-:W-:Y:S02]  /*45b0*/  IMAD R18, R40.reuse, R6, R18 ;  /* 0x0000000628127224 */ /* 0x040fe400078e0212 */
[C---:B------:R-:W-:Y:S02]  /*45c0*/  IMAD R20, R40.reuse, R4, R20 ;  /* 0x0000000428147224 */ /* 0x040fe400078e0214 */
[--C-:B------:R-:W-:Y:S01]  /*45d0*/  @!P3 IMAD.IADD R15, R15, 0x1, -R40.reuse ;  /* 0x000000010f0fb824 */ /* 0x100fe200078e0a28 */
[C---:B------:R-:W-:Y:S01]  /*45e0*/  ISETP.GT.U32.AND P3, PT, R40.reuse, R17, PT ;  /* 0x000000112800720c */ /* 0x040fe20003f64070 */
[----:B------:R-:W-:Y:S02]  /*45f0*/  IMAD.MOV R5, RZ, RZ, -R5 ;  /* 0x000000ffff057224 */ /* 0x000fe400078e0a05 */
[----:B------:R-:W-:Y:S01]  /*4600*/  @!P4 IMAD.MOV R13, RZ, RZ, -R13 ;  /* 0x000000ffff0dc224 */ /* 0x000fe200078e0a0d */
[----:B------:R-:W-:Y:S01]  /*4610*/  ISETP.GT.U32.AND P4, PT, R40, R18, PT ;  /* 0x000000122800720c */ /* 0x000fe20003f84070 */
[----:B------:R-:W-:Y:S01]  /*4620*/  @!P6 IMAD.IADD R16, R16, 0x1, -R40 ;  /* 0x000000011010e824 */ /* 0x000fe200078e0a28 */
[C---:B------:R-:W-:Y:S01]  /*4630*/  ISETP.GT.U32.AND P6, PT, R40.reuse, R20, PT ;  /* 0x000000142800720c */ /* 0x040fe20003fc4070 */
[----:B------:R-:W-:Y:S01]  /*4640*/  IMAD R19, R40, R5, R19 ;  /* 0x0000000528137224 */ /* 0x000fe200078e0213 */
[----:B------:R-:W-:Y:S01]  /*4650*/  IABS R22, R43 ;  /* 0x0000002b00167213 */ /* 0x000fe20000000000 */
[----:B------:R-:W-:-:S03]  /*4660*/  @!P5 IMAD.MOV R14, RZ, RZ, -R14 ;  /* 0x000000ffff0ed224 */ /* 0x000fc600078e0a0e */
[----:B------:R-:W-:Y:S01]  /*4670*/  ISETP.GT.U32.AND P5, PT, R40, R19, PT ;  /* 0x000000132800720c */ /* 0x000fe20003fa4070 */
[--C-:B------:R-:W-:Y:S01]  /*4680*/  @!P3 IMAD.IADD R17, R17, 0x1, -R40.reuse ;  /* 0x000000011111b824 */ /* 0x100fe200078e0a28 */
[----:B------:R-:W-:Y:S01]  /*4690*/  ISETP.GE.AND P2, PT, R31, RZ, PT ;  /* 0x000000ff1f00720c */ /* 0x000fe20003f46270 */
[----:B------:R-:W-:Y:S01]  /*46a0*/  IMAD.HI.U32 R5, R0, R22, RZ ;  /* 0x0000001600057227 */ /* 0x000fe200078e00ff */
[----:B------:R-:W-:Y:S02]  /*46b0*/  ISETP.GE.AND P0, PT, R30, RZ, PT ;  /* 0x000000ff1e00720c */ /* 0x000fe40003f06270 */
[----:B------:R-:W-:Y:S01]  /*46c0*/  IABS R21, R42 ;  /* 0x0000002a00157213 */ /* 0x000fe20000000000 */
[--C-:B------:R-:W-:Y:S01]  /*46d0*/  @!P4 IMAD.IADD R18, R18, 0x1, -R40.reuse ;  /* 0x000000011212c824 */ /* 0x100fe200078e0a28 */
[----:B------:R-:W-:Y:S01]  /*46e0*/  IABS R23, R44 ;  /* 0x0000002c00177213 */ /* 0x000fe20000000000 */
[----:B------:R-:W-:Y:S01]  /*46f0*/  @!P6 IMAD.IADD R20, R20, 0x1, -R40 ;  /* 0x000000011414e824 */ /* 0x000fe200078e0a28 */
[----:B------:R-:W-:Y:S01]  /*4700*/  ISETP.GT.U32.AND P4, PT, R40, R17, PT ;  /* 0x000000112800720c */ /* 0x000fe20003f84070 */
[----:B------:R-:W-:-:S02]  /*4710*/  IMAD.MOV R5, RZ, RZ, -R5 ;  /* 0x000000ffff057224 */ /* 0x000fc400078e0a05 */
[----:B------:R-:W-:Y:S01]  /*4720*/  IMAD.HI.U32 R4, R0, R21, RZ ;  /* 0x0000001500047227 */ /* 0x000fe200078e00ff */
[----:B------:R-:W-:-:S03]  /*4730*/  ISETP.GT.U32.AND P6, PT, R40, R20, PT ;  /* 0x000000142800720c */ /* 0x000fc60003fc4070 */
[C---:B------:R-:W-:Y:S02]  /*4740*/  IMAD R22, R40.reuse, R5, R22 ;  /* 0x0000000528167224 */ /* 0x040fe400078e0216 */
[----:B------:R-:W-:Y:S01]  /*4750*/  @!P5 IMAD.IADD R19, R19, 0x1, -R40 ;  /* 0x000000011313d824 */ /* 0x000fe200078e0a28 */
[----:B------:R-:W-:Y:S01]  /*4760*/  ISETP.GT.U32.AND P5, PT, R40, R18, PT ;  /* 0x000000122800720c */ /* 0x000fe20003fa4070 */
[----:B------:R-:W-:Y:S02]  /*4770*/  IMAD.MOV R4, RZ, RZ, -R4 ;  /* 0x000000ffff047224 */ /* 0x000fe400078e0a04 */
[----:B------:R-:W-:-:S04]  /*4780*/  IMAD.HI.U32 R5, R0, R23, RZ ;  /* 0x0000001700057227 */ /* 0x000fc800078e00ff */
[----:B------:R-:W-:Y:S01]  /*4790*/  @!P2 IMAD.MOV R11, RZ, RZ, -R11 ;  /* 0x000000ffff0ba224 */ /* 0x000fe200078e0a0b */
[----:B------:R-:W-:Y:S01]  /*47a0*/  ISETP.GE.AND P2, PT, R36, RZ, PT ;  /* 0x000000ff2400720c */ /* 0x000fe20003f46270 */
[----:B------:R-:W-:Y:S01]  /*47b0*/  @!P0 IMAD.MOV R10, RZ, RZ, -R10 ;  /* 0x000000ffff0a8224 */ /* 0x000fe200078e0a0a */
[----:B------:R-:W-:Y:S01]  /*47c0*/  ISETP.GE.AND P0, PT, R35, RZ, PT ;  /* 0x000000ff2300720c */ /* 0x000fe20003f06270 */
[C---:B------:R-:W-:Y:S02]  /*47d0*/  IMAD R21, R40.reuse, R4, R21 ;  /* 0x0000000428157224 */ /* 0x040fe400078e0215 */
[----:B------:R-:W-:Y:S02]  /*47e0*/  IMAD.MOV R5, RZ, RZ, -R5 ;  /* 0x000000ffff057224 */ /* 0x000fe400078e0a05 */
[----:B------:R-:W-:Y:S01]  /*47f0*/  @!P4 IMAD.IADD R17, R17, 0x1, -R40 ;  /* 0x000000011111c824 */ /* 0x000fe200078e0a28 */
[C---:B------:R-:W-:Y:S01]  /*4800*/  ISETP.GT.U32.AND P4, PT, R40.reuse, R21, PT ;  /* 0x000000152800720c */ /* 0x040fe20003f84070 */
[----:B------:R-:W-:-:S02]  /*4810*/  IMAD R23, R40, R5, R23 ;  /* 0x0000000528177224 */ /* 0x000fc400078e0217 */
[--C-:B------:R-:W-:Y:S01]  /*4820*/  @!P6 IMAD.IADD R20, R20, 0x1, -R40.reuse ;  /* 0x000000011414e824 */ /* 0x100fe200078e0a28 */
[----:B------:R-:W-:Y:S01]  /*4830*/  IABS R25, R46 ;  /* 0x0000002e00197213 */ /* 0x000fe20000000000 */
[----:B------:R-:W-:Y:S01]  /*4840*/  @!P5 IMAD.IADD R18, R18, 0x1, -R40 ;  /* 0x000000011212d824 */ /* 0x000fe200078e0a28 */
[C---:B------:R-:W-:Y:S02]  /*4850*/  ISETP.GT.U32.AND P6, PT, R40.reuse, R23, PT ;  /* 0x000000172800720c */ /* 0x040fe40003fc4070 */
[C---:B------:R-:W-:Y:S01]  /*4860*/  ISETP.GT.U32.AND P5, PT, R40.reuse, R22, PT ;  /* 0x000000162800720c */ /* 0x040fe20003fa4070 */
[----:B------:R-:W-:Y:S01]  /*4870*/  @!P2 IMAD.MOV R16, RZ, RZ, -R16 ;  /* 0x000000ffff10a224 */ /* 0x000fe200078e0a10 */
[----:B--2---:R-:W-:Y:S01]  /*4880*/  IABS R24, R45 ;  /* 0x0000002d00187213 */ /* 0x004fe20000000000 */
[----:B------:R-:W-:Y:S01]  /*4890*/  @!P0 IMAD.MOV R15, RZ, RZ, -R15 ;  /* 0x000000ffff0f8224 */ /* 0x000fe200078e0a0f */
[----:B------:R-:W-:Y:S01]  /*48a0*/  ISETP.GT.U32.AND P2, PT, R40, R19, PT ;  /* 0x000000132800720c */ /* 0x000fe20003f44070 */
[----:B------:R-:W-:Y:S01]  /*48b0*/  IMAD.HI.U32 R5, R0, R25, RZ ;  /* 0x0000001900057227 */ /* 0x000fe200078e00ff */
[----:B------:R-:W-:-:S02]  /*48c0*/  ISETP.GE.AND P0, PT, R38, RZ, PT ;  /* 0x000000ff2600720c */ /* 0x000fc40003f06270 */
[----:B------:R-:W-:Y:S01]  /*48d0*/  ISETP.GE.AND P1, PT, R32, RZ, PT ;  /* 0x000000ff2000720c */ /* 0x000fe20003f26270 */
[----:B------:R-:W-:Y:S01]  /*48e0*/  IMAD.HI.U32 R4, R0, R24, RZ ;  /* 0x0000001800047227 */ /* 0x000fe200078e00ff */
[----:B------:R-:W-:Y:S02]  /*48f0*/  ISETP.GE.AND P3, PT, R39, RZ, PT ;  /* 0x000000ff2700720c */ /* 0x000fe40003f66270 */
[----:B------:R-:W-:Y:S01]  /*4900*/  IABS R6, R47 ;  /* 0x0000002f00067213 */ /* 0x000fe20000000000 */
[----:B------:R-:W-:Y:S02]  /*4910*/  @!P4 IMAD.IADD R21, R21, 0x1, -R40 ;  /* 0x000000011515c824 */ /* 0x000fe400078e0a28 */
[----:B------:R-:W-:Y:S02]  /*4920*/  IMAD.MOV R5, RZ, RZ, -R5 ;  /* 0x000000ffff057224 */ /* 0x000fe400078e0a05 */
[----:B------:R-:W-:Y:S02]  /*4930*/  IMAD.MOV R4, RZ, RZ, -R4 ;  /* 0x000000ffff047224 */ /* 0x000fe400078e0a04 */
[--C-:B------:R-:W-:Y:S01]  /*4940*/  @!P6 IMAD.IADD R23, R23, 0x1, -R40.reuse ;  /* 0x000000011717e824 */ /* 0x100fe200078e0a28 */
[----:B------:R-:W-:Y:S01]  /*4950*/  ISETP.GT.U32.AND P6, PT, R40, R21, PT ;  /* 0x000000152800720c */ /* 0x000fe20003fc4070 */
[----:B------:R-:W-:-:S02]  /*4960*/  @!P5 IMAD.IADD R22, R22, 0x1, -R40 ;  /* 0x000000011616d824 */ /* 0x000fc400078e0a28 */
[----:B------:R-:W-:Y:S02]  /*4970*/  IMAD R25, R40, R5, R25 ;  /* 0x0000000528197224 */ /* 0x000fe400078e0219 */
[----:B------:R-:W-:-:S04]  /*4980*/  IMAD.HI.U32 R5, R0, R6, RZ ;  /* 0x0000000600057227 */ /* 0x000fc800078e00ff */
[----:B------:R-:W-:Y:S02]  /*4990*/  @!P2 IMAD.IADD R19, R19, 0x1, -R40 ;  /* 0x000000011313a824 */ /* 0x000fe400078e0a28 */
[C---:B------:R-:W-:Y:S01]  /*49a0*/  IMAD R24, R40.reuse, R4, R24 ;  /* 0x0000000428187224 */ /* 0x040fe200078e0218 */
[----:B------:R-:W-:Y:S01]  /*49b0*/  IABS R4, R48 ;  /* 0x0000003000047213 */ /* 0x000fe20000000000 */
[----:B------:R-:W-:Y:S01]  /*49c0*/  @!P0 IMAD.MOV R18, RZ, RZ, -R18 ;  /* 0x000000ffff128224 */ /* 0x000fe200078e0a12 */
[C---:B------:R-:W-:Y:S01]  /*49d0*/  ISETP.GT.U32.AND P0, PT, R40.reuse, R22, PT ;  /* 0x000000162800720c */ /* 0x040fe20003f04070 */
[----:B------:R-:W-:Y:S02]  /*49e0*/  IMAD.MOV R5, RZ, RZ, -R5 ;  /* 0x000000ffff057224 */ /* 0x000fe400078e0a05 */
[----:B------:R-:W-:Y:S01]  /*49f0*/  @!P1 IMAD.MOV R12, RZ, RZ, -R12 ;  /* 0x000000ffff0c9224 */ /* 0x000fe200078e0a0c */
[----:B------:R-:W-:Y:S01]  /*4a00*/  ISETP.GE.AND P1, PT, R37, RZ, PT ;  /* 0x000000ff2500720c */ /* 0x000fe20003f26270 */
[----:B------:R-:W-:Y:S01]  /*4a10*/  @!P3 IMAD.MOV R19, RZ, RZ, -R19 ;  /* 0x000000ffff13b224 */ /* 0x000fe200078e0a13 */
[C---:B------:R-:W-:Y:S01]  /*4a20*/  ISETP.GT.U32.AND P3, PT, R40.reuse, R24, PT ;  /* 0x000000182800720c */ /* 0x040fe20003f64070 */
[----:B------:R-:W-:Y:S01]  /*4a30*/  IMAD R26, R40, R5, R6 ;  /* 0x00000005281a7224 */ /* 0x000fe200078e0206 */
[----:B------:R-:W-:Y:S01]  /*4a40*/  ISETP.GE.AND P5, PT, R43, RZ, PT ;  /* 0x000000ff2b00720c */ /* 0x000fe20003fa6270 */
[----:B------:R-:W-:Y:S01]  /*4a50*/  IMAD.HI.U32 R5, R0, R4, RZ ;  /* 0x0000000400057227 */ /* 0x000fe200078e00ff */
[----:B------:R-:W-:-:S03]  /*4a60*/  ISETP.GE.AND P2, PT, R41, RZ, PT ;  /* 0x000000ff2900720c */ /* 0x000fc60003f46270 */
[--C-:B------:R-:W-:Y:S01]  /*4a70*/  @!P6 IMAD.IADD R21, R21, 0x1, -R40.reuse ;  /* 0x000000011515e824 */ /* 0x100fe200078e0a28 */
[----:B------:R-:W-:Y:S01]  /*4a80*/  ISETP.GT.U32.AND P6, PT, R40, R25, PT ;  /* 0x000000192800720c */ /* 0x000fe20003fc4070 */
[----:B------:R-:W-:Y:S01]  /*4a90*/  IMAD.MOV R5, RZ, RZ, -R5 ;  /* 0x000000ffff057224 */ /* 0x000fe200078e0a05 */
[----:B------:R-:W-:Y:S01]  /*4aa0*/  ISETP.GE.AND P4, PT, R42, RZ, PT ;  /* 0x000000ff2a00720c */ /* 0x000fe20003f86270 */
[----:B------:R-:W-:Y:S02]  /*4ab0*/  @!P0 IMAD.IADD R22, R22, 0x1, -R40 ;  /* 0x0000000116168824 */ /* 0x000fe400078e0a28 */
[C---:B------:R-:W-:Y:S02]  /*4ac0*/  IMAD R27, R40.reuse, R5, R4 ;  /* 0x00000005281b7224 */ /* 0x040fe400078e0204 */
[----:B------:R-:W-:Y:S01]  /*4ad0*/  @!P1 IMAD.MOV R17, RZ, RZ, -R17 ;  /* 0x000000ffff119224 */ /* 0x000fe200078e0a11 */
[----:B------:R-:W-:Y:S01]  /*4ae0*/  ISETP.GT.U32.AND P1, PT, R40, R23, PT ;  /* 0x000000172800720c */ /* 0x000fe20003f24070 */
[----:B------:R-:W-:Y:S01]  /*4af0*/  @!P3 IMAD.IADD R24, R24, 0x1, -R40 ;  /* 0x000000011818b824 */ /* 0x000fe200078e0a28 */
[C---:B------:R-:W-:Y:S01]  /*4b00*/  ISETP.GT.U32.AND P3, PT, R40.reuse, R26, PT ;  /* 0x0000001a2800720c */ /* 0x040fe20003f64070 */
[----:B------:R-:W-:Y:S01]  /*4b10*/  @!P5 IMAD.MOV R22, RZ, RZ, -R22 ;  /* 0x000000ffff16d224 */ /* 0x000fe200078e0a16 */
[----:B------:R-:W-:Y:S01]  /*4b20*/  ISETP.GT.U32.AND P5, PT, R40, R27, PT ;  /* 0x0000001b2800720c */ /* 0x000fe20003fa4070 */
[----:B------:R-:W-:Y:S01]  /*4b30*/  @!P2 IMAD.MOV R20, RZ, RZ, -R20 ;  /* 0x000000ffff14a224 */ /* 0x000fe200078e0a14 */
[----:B------:R-:W-:Y:S01]  /*4b40*/  ISETP.GE.AND P2, PT, R44, RZ, PT ;  /* 0x000000ff2c00720c */ /* 0x000fe20003f46270 */
[----:B------:R-:W-:Y:S01]  /*4b50*/  @!P6 IMAD.IADD R25, R25, 0x1, -R40 ;  /* 0x000000011919e824 */ /* 0x000fe200078e0a28 */
[----:B------:R-:W-:Y:S01]  /*4b60*/  ISETP.GT.U32.AND P6, PT, R40, R24, PT ;  /* 0x000000182800720c */ /* 0x000fe20003fc4070 */
[----:B------:R-:W-:-:S03]  /*4b70*/  @!P4 IMAD.MOV R21, RZ, RZ, -R21 ;  /* 0x000000ffff15c224 */ /* 0x000fc600078e0a15 */
[----:B------:R-:W-:Y:S01]  /*4b80*/  ISETP.GT.U32.AND P4, PT, R40, R25, PT ;  /* 0x000000192800720c */ /* 0x000fe20003f84070 */
[--C-:B------:R-:W-:Y:S01]  /*4b90*/  @!P1 IMAD.IADD R23, R23, 0x1, -R40.reuse ;  /* 0x0000000117179824 */ /* 0x100fe200078e0a28 */
[----:B------:R-:W-:Y:S01]  /*4ba0*/  ISETP.GE.AND P0, PT, R45, RZ, PT ;  /* 0x000000ff2d00720c */ /* 0x000fe20003f06270 */
[--C-:B------:R-:W-:Y:S01]  /*4bb0*/  @!P3 IMAD.IADD R26, R26, 0x1, -R40.reuse ;  /* 0x000000011a1ab824 */ /* 0x100fe200078e0a28 */
[----:B------:R-:W-:Y:S01]  /*4bc0*/  ISETP.GE.AND P1, PT, R46, RZ, PT ;  /* 0x000000ff2e00720c */ /* 0x000fe20003f26270 */
[----:B------:R-:W-:Y:S01]  /*4bd0*/  @!P5 IMAD.IADD R27, R27, 0x1, -R40 ;  /* 0x000000011b1bd824 */ /* 0x000fe200078e0a28 */
[----:B------:R-:W-:Y:S01]  /*4be0*/  STL [R1+0x29bc], R10 ;  /* 0x0029bc0a01007387 */ /* 0x000fe20000100800 */
[----:B------:R-:W-:Y:S01]  /*4bf0*/  @!P2 IMAD.MOV R23, RZ, RZ, -R23 ;  /* 0x000000ffff17a224 */ /* 0x000fe200078e0a17 */
[C---:B------:R-:W-:Y:S02]  /*4c00*/  ISETP.GT.U32.AND P2, PT, R40.reuse, R26, PT ;  /* 0x0000001a2800720c */ /* 0x040fe40003f44070 */
[----:B------:R-:W-:Y:S01]  /*4c10*/  STL [R1+0x29c0], R11 ;  /* 0x0029c00b01007387 */ /* 0x000fe20000100800 */
[----:B------:R-:W-:-:S03]  /*4c20*/  ISETP.GT.U32.AND P5, PT, R40, R27, PT ;  /* 0x0000001b2800720c */ /* 0x000fc60003fa4070 */
[----:B------:R-:W-:Y:S01]  /*4c30*/  STL [R1+0x29c4], R12 ;  /* 0x0029c40c01007387 */ /* 0x000fe20000100800 */
[----:B------:R-:W-:Y:S01]  /*4c40*/  ISETP.GE.AND P3, PT, R47, RZ, PT ;  /* 0x000000ff2f00720c */ /* 0x000fe20003f66270 */
[--C-:B------:R-:W-:Y:S02]  /*4c50*/  @!P6 IMAD.IADD R24, R24, 0x1, -R40.reuse ;  /* 0x000000011818e824 */ /* 0x100fe400078e0a28 */
[----:B------:R-:W-:Y:S01]  /*4c60*/  STL [R1+0x29c8], R13 ;  /* 0x0029c80d01007387 */ /* 0x000fe20000100800 */
[----:B------:R-:W-:Y:S01]  /*4c70*/  ISETP.GE.AND P6, PT, R48, RZ, PT ;  /* 0x000000ff3000720c */ /* 0x000fe20003fc6270 */
[----:B------:R-:W-:Y:S02]  /*4c80*/  @!P4 IMAD.IADD R25, R25, 0x1, -R40 ;  /* 0x000000011919c824 */ /* 0x000fe400078e0a28 */
[----:B------:R-:W-:Y:S04]  /*4c90*/  STL [R1+0x29cc], R14 ;  /* 0x0029cc0e01007387 */ /* 0x000fe80000100800 */
[----:B------:R-:W-:Y:S01]  /*4ca0*/  STL [R1+0x29d0], R15 ;  /* 0x0029d00f01007387 */ /* 0x000fe20000100800 */
[----:B------:R-:W-:-:S03]  /*4cb0*/  @!P0 IMAD.MOV R24, RZ, RZ, -R24 ;  /* 0x000000ffff188224 */ /* 0x000fc600078e0a18 */
[----:B------:R-:W-:Y:S01]  /*4cc0*/  STL [R1+0x29d4], R16 ;  /* 0x0029d41001007387 */ /* 0x000fe20000100800 */
[----:B------:R-:W-:-:S03]  /*4cd0*/  @!P1 IMAD.MOV R25, RZ, RZ, -R25 ;  /* 0x000000ffff199224 */ /* 0x000fc600078e0a19 */
[----:B------:R-:W-:Y:S04]  /*4ce0*/  STL [R1+0x29d8], R17 ;  /* 0x0029d81101007387 */ /* 0x000fe80000100800 */
[----:B------:R-:W-:Y:S04]  /*4cf0*/  STL [R1+0x29dc], R18 ;  /* 0x0029dc1201007387 */ /* 0x000fe80000100800 */
[----:B------:R-:W-:Y:S04]  /*4d00*/  STL [R1+0x29e0], R19 ;  /* 0x0029e01301007387 */ /* 0x000fe80000100800 */
[----:B------:R-:W-:Y:S01]  /*4d10*/  STL [R1+0x29e4], R20 ;  /* 0x0029e41401007387 */ /* 0x000fe20000100800 */
[----:B------:R-:W-:-:S03]  /*4d20*/  @!P2 IMAD.IADD R26, R26, 0x1, -R40 ;  /* 0x000000011a1aa824 */ /* 0x000fc600078e0a28 */
[----:B------:R-:W-:Y:S01]  /*4d30*/  STL [R1+0x29e8], R21 ;  /* 0x0029e81501007387 */ /* 0x000fe20000100800 */
[----:B------:R-:W-:-:S03]  /*4d40*/  @!P5 IMAD.IADD R27, R27, 0x1, -R40 ;  /* 0x000000011b1bd824 */ /* 0x000fc600078e0a28 */
[----:B------:R1:W-:Y:S04]  /*4d50*/  STL [R1+0x29ec], R22 ;  /* 0x0029ec1601007387 */ /* 0x0003e80000100800 */
[----:B------:R2:W-:Y:S04]  /*4d60*/  STL [R1+0x29f0], R23 ;  /* 0x0029f01701007387 */ /* 0x0005e80000100800 */
[----:B------:R-:W-:Y:S01]  /*4d70*/  STL [R1+0x29f4], R24 ;  /* 0x0029f41801007387 */ /* 0x000fe20000100800 */
[----:B------:R-:W-:-:S03]  /*4d80*/  @!P3 IMAD.MOV R26, RZ, RZ, -R26 ;  /* 0x000000ffff1ab224 */ /* 0x000fc600078e0a1a */
[----:B------:R-:W-:Y:S01]  /*4d90*/  STL [R1+0x29f8], R25 ;  /* 0x0029f81901007387 */ /* 0x000fe20000100800 */
[----:B------:R-:W-:-:S03]  /*4da0*/  @!P6 IMAD.MOV R27, RZ, RZ, -R27 ;  /* 0x000000ffff1be224 */ /* 0x000fc600078e0a1b */
[----:B------:R-:W3:Y:S01]  /*4db0*/  LDL.LU R43, [R1+0x324] ;  /* 0x00032400012b7983 */ /* 0x000ee20000300800 */
[----:B------:R-:W-:-:S03]  /*4dc0*/  IMAD.MOV.U32 R45, RZ, RZ, R57 ;  /* 0x000000ffff2d7224 */ /* 0x000fc600078e0039 */
[----:B------:R-:W-:Y:S04]  /*4dd0*/  STL [R1+0x29fc], R26 ;  /* 0x0029fc1a01007387 */ /* 0x000fe80000100800 */
[----:B------:R-:W-:Y:S04]  /*4de0*/  STL [R1+0x2a00], R27 ;  /* 0x002a001b01007387 */ /* 0x000fe80000100800 */
[----:B------:R-:W4:Y:S04]  /*4df0*/  LDL.LU R57, [R1+0x330] ;  /* 0x0003300001397983 */ /* 0x000f280000300800 */
[----:B------:R-:W4:Y:S04]  /*4e00*/  LDL.LU R46, [R1+0x334] ;  /* 0x00033400012e7983 */ /* 0x000f280000300800 */
[----:B------:R-:W4:Y:S01]  /*4e10*/  LDL.LU R47, [R1+0x338] ;  /* 0x00033800012f7983 */ /* 0x000f220000300800 */
[----:B------:R-:W-:-:S05]  /*4e20*/  IABS R28, R49 ;  /* 0x00000031001c7213 */ /* 0x000fca0000000000 */
[----:B------:R-:W-:-:S04]  /*4e30*/  IMAD.HI.U32 R4, R0, R28, RZ ;  /* 0x0000001c00047227 */ /* 0x000fc800078e00ff */
[----:B------:R-:W-:-:S04]  /*4e40*/  IMAD.MOV R4, RZ, RZ, -R4 ;  /* 0x000000ffff047224 */ /* 0x000fc800078e0a04 */
[----:B------:R-:W-:-:S05]  /*4e50*/  IMAD R28, R40, R4, R28 ;  /* 0x00000004281c7224 */ /* 0x000fca00078e021c */
[----:B------:R-:W-:Y:S02]  /*4e60*/  ISETP.GT.U32.AND P4, PT, R40, R28, PT ;  /* 0x0000001c2800720c */ /* 0x000fe40003f84070 */
[----:B------:R-:W-:Y:S02]  /*4e70*/  IABS R29, R50 ;  /* 0x00000032001d7213 */ /* 0x000fe40000000000 */
[----:B------:R-:W-:-:S03]  /*4e80*/  ISETP.GE.AND P6, PT, R55, RZ, PT ;  /* 0x000000ff3700720c */ /* 0x000fc60003fc6270 */
[----:B------:R-:W-:-:S06]  /*4e90*/  IMAD.HI.U32 R5, R0, R29, RZ ;  /* 0x0000001d00057227 */ /* 0x000fcc00078e00ff */
[----:B------:R-:W-:Y:S01]  /*4ea0*/  @!P4 IMAD.IADD R28, R28, 0x1, -R40 ;  /* 0x000000011c1cc824 */ /* 0x000fe200078e0a28 */
[----:B------:R-:W-:Y:S01]  /*4eb0*/  IABS R33, R55 ;  /* 0x0000003700217213 */ /* 0x000fe20000000000 */
[----:B------:R-:W-:Y:S01]  /*4ec0*/  IMAD.MOV R5, RZ, RZ, -R5 ;  /* 0x000000ffff057224 */ /* 0x000fe200078e0a05 */
[----:B------:R-:W-:Y:S01]  /*4ed0*/  IABS R4, R51 ;  /* 0x0000003300047213 */ /* 0x000fe20000000000 */
[----:B------:R-:W4:Y:S01]  /*4ee0*/  LDL.LU R55, [R1+0x340] ;  /* 0x0003400001377983 */ /* 0x000f220000300800 */
[C---:B------:R-:W-:Y:S01]  /*4ef0*/  ISETP.GT.U32.AND P4, PT, R40.reuse, R28, PT ;  /* 0x0000001c2800720c */ /* 0x040fe20003f84070 */
[----:B------:R-:W-:Y:S01]  /*4f00*/  IMAD R29, R40, R5, R29 ;  /* 0x00000005281d7224 */ /* 0x000fe200078e021d */
[----:B------:R-:W-:Y:S01]  /*4f10*/  ISETP.GE.AND P0, PT, R49, RZ, PT ;  /* 0x000000ff3100720c */ /* 0x000fe20003f06270 */
[----:B------:R-:W-:Y:S01]  /*4f20*/  IMAD.HI.U32 R8, R0, R4, RZ ;  /* 0x0000000400087227 */ /* 0x000fe200078e00ff */
[----:B-1----:R-:W4:Y:S03]  /*4f30*/  LDL.LU R22, [R1+0x344] ;  /* 0x0003440001167983 */ /* 0x002f260000300800 */
[----:B------:R-:W-:Y:S01]  /*4f40*/  IMAD.MOV R8, RZ, RZ, -R8 ;  /* 0x000000ffff087224 */ /* 0x000fe200078e0a08 */
[----:B------:R-:W-:Y:S01]  /*4f50*/  IABS R6, R52 ;  /* 0x0000003400067213 */ /* 0x000fe20000000000 */
[----:B--2---:R-:W2:Y:S04]  /*4f60*/  LDL.LU R23, [R1+0x348] ;  /* 0x0003480001177983 */ /* 0x004ea80000300800 */
[----:B------:R-:W-:Y:S01]  /*4f70*/  @!P4 IMAD.IADD R28, R28, 0x1, -R40 ;  /* 0x000000011c1cc824 */ /* 0x000fe200078e0a28 */
[C---:B------:R-:W-:Y:S01]  /*4f80*/  ISETP.GT.U32.AND P4, PT, R40.reuse, R29, PT ;  /* 0x0000001d2800720c */ /* 0x040fe20003f84070 */
[----:B------:R-:W-:-:S02]  /*4f90*/  IMAD R4, R40, R8, R4 ;  /* 0x0000000828047224 */ /* 0x000fc400078e0204 */
[----:B------:R-:W-:-:S03]  /*4fa0*/  @!P0 IMAD.MOV R28, RZ, RZ, -R28 ;  /* 0x000000ffff1c8224 */ /* 0x000fc600078e0a1c */
[----:B------:R-:W-:Y:S01]  /*4fb0*/  ISETP.GT.U32.AND P0, PT, R40, R4, PT ;  /* 0x000000042800720c */ /* 0x000fe20003f04070 */
[----:B------:R-:W-:Y:S01]  /*4fc0*/  IMAD.HI.U32 R7, R0, R6, RZ ;  /* 0x0000000600077227 */ /* 0x000fe200078e00ff */
[----:B------:R-:W-:-:S05]  /*4fd0*/  IABS R5, R53 ;  /* 0x0000003500057213 */ /* 0x000fca0000000000 */
[----:B------:R-:W-:Y:S01]  /*4fe0*/  @!P4 IMAD.IADD R29, R29, 0x1, -R40 ;  /* 0x000000011d1dc824 */ /* 0x000fe200078e0a28 */
[----:B------:R-:W-:-:S04]  /*4ff0*/  ISETP.GE.AND P1, PT, R50, RZ, PT ;  /* 0x000000ff3200720c */ /* 0x000fc80003f26270 */
[----:B------:R-:W-:Y:S01]  /*5000*/  ISETP.GT.U32.AND P4, PT, R40, R29, PT ;  /* 0x0000001d2800720c */ /* 0x000fe20003f84070 */
[----:B------:R-:W-:Y:S02]  /*5010*/  @!P0 IMAD.IADD R4, R4, 0x1, -R40 ;  /* 0x0000000104048824 */ /* 0x000fe400078e0a28 */
[----:B------:R-:W-:Y:S02]  /*5020*/  IMAD.MOV R7, RZ, RZ, -R7 ;  /* 0x000000ffff077224 */ /* 0x000fe400078e0a07 */
[----:B------:R-:W-:Y:S01]  /*5030*/  IMAD.HI.U32 R9, R0, R5, RZ ;  /* 0x0000000500097227 */ /* 0x000fe200078e00ff */
[----:B------:R-:W-:Y:S01]  /*5040*/  STL [R1+0x2a04], R28 ;  /* 0x002a041c01007387 */ /* 0x000fe20000100800 */
[C---:B------:R-:W-:Y:S02]  /*5050*/  ISETP.GT.U32.AND P0, PT, R40.reuse, R4, PT ;  /* 0x000000042800720c */ /* 0x040fe40003f04070 */
[----:B------:R-:W-:Y:S01]  /*5060*/  IMAD R6, R40, R7, R6 ;  /* 0x0000000728067224 */ /* 0x000fe200078e0206 */
[----:B------:R-:W2:Y:S01]  /*5070*/  LDL.LU R20, [R1+0x34c] ;  /* 0x00034c0001147983 */ /* 0x000ea20000300800 */
[----:B------:R-:W-:-:S02]  /*5080*/  IMAD.MOV R9, RZ, RZ, -R9 ;  /* 0x000000ffff097224 */ /* 0x000fc400078e0a09 */
[----:B------:R-:W-:Y:S01]  /*5090*/  @!P4 IMAD.IADD R29, R29, 0x1, -R40 ;  /* 0x000000011d1dc824 */ /* 0x000fe200078e0a28 */
[C---:B------:R-:W-:Y:S01]  /*50a0*/  ISETP.GT.U32.AND P4, PT, R40.reuse, R6, PT ;  /* 0x000000062800720c */ /* 0x040fe20003f84070 */
[----:B------:R-:W-:Y:S01]  /*50b0*/  IMAD R5, R40, R9, R5 ;  /* 0x0000000928057224 */ /* 0x000fe200078e0205 */
[----:B------:R-:W-:Y:S01]  /*50c0*/  ISETP.GE.AND P2, PT, R51, RZ, PT ;  /* 0x000000ff3300720c */ /* 0x000fe20003f46270 */
[----:B------:R-:W-:-:S03]  /*50d0*/  @!P1 IMAD.MOV R29, RZ, RZ, -R29 ;  /* 0x000000ffff1d9224 */ /* 0x000fc600078e0a1d */
[----:B------:R-:W-:Y:S01]  /*50e0*/  ISETP.GT.U32.AND P1, PT, R40, R5, PT ;  /* 0x000000052800720c */ /* 0x000fe20003f24070 */
[----:B------:R-:W-:-:S04]  /*50f0*/  @!P0 IMAD.IADD R4, R4, 0x1, -R40 ;  /* 0x0000000104048824 */ /* 0x000fc800078e0a28 */
[----:B------:R-:W-:Y:S02]  /*5100*/  IMAD.MOV.U32 R10, RZ, RZ, R4 ;  /* 0x000000ffff0a7224 */ /* 0x000fe400078e0004 */
[----:B------:R-:W-:Y:S02]  /*5110*/  @!P4 IMAD.IADD R6, R6, 0x1, -R40 ;  /* 0x000000010606c824 */ /* 0x000fe400078e0a28 */
[----:B------:R-:W-:Y:S02]  /*5120*/  @!P2 IMAD.MOV R10, RZ, RZ, -R10 ;  /* 0x000000ffff0aa224 */ /* 0x000fe400078e0a0a */
[----:B------:R-:W-:Y:S02]  /*5130*/  IMAD.MOV.U32 R44, RZ, RZ, R54 ;  /* 0x000000ffff2c7224 */ /* 0x000fe400078e0036 */
[----:B------:R-:W-:Y:S01]  /*5140*/  @!P1 IMAD.IADD R5, R5, 0x1, -R40 ;  /* 0x0000000105059824 */ /* 0x000fe200078e0a28 */
[----:B------:R-:W-:Y:S01]  /*5150*/  ISETP.GT.U32.AND P1, PT, R40, R6, PT ;  /* 0x000000062800720c */ /* 0x000fe20003f24070 */
[----:B------:R1:W-:Y:S01]  /*5160*/  STL [R1+0x5c], R10 ;  /* 0x00005c0a01007387 */ /* 0x0003e20000100800 */
[----:B------:R-:W-:-:S03]  /*5170*/  IABS R34, R44 ;  /* 0x0000002c00227213 */ /* 0x000fc60000000000 */
[----:B------:R-:W2:Y:S04]  /*5180*/  LDL.LU R21, [R1+0x360] ;  /* 0x0003600001157983 */ /* 0x000ea80000300800 */
[----:B------:R-:W2:Y:S01]  /*5190*/  LDL.LU R18, [R1+0x364] ;  /* 0x0003640001127983 */ /* 0x000ea20000300800 */
[----:B------:R-:W-:Y:S01]  /*51a0*/  ISETP.GE.AND P3, PT, R52, RZ, PT ;  /* 0x000000ff3400720c */ /* 0x000fe20003f66270 */
[----:B------:R-:W-:Y:S02]  /*51b0*/  IMAD.HI.U32 R9, R0, R34, RZ ;  /* 0x0000002200097227 */ /* 0x000fe400078e00ff */
[----:B------:R-:W2:Y:S02]  /*51c0*/  LDL.LU R16, [R1+0x368] ;  /* 0x0003680001107983 */ /* 0x000ea40000300800 */
[----:B------:R-:W-:-:S02]  /*51d0*/  IMAD.MOV R9, RZ, RZ, -R9 ;  /* 0x000000ffff097224 */ /* 0x000fc400078e0a09 */
[----:B------:R-:W-:Y:S02]  /*51e0*/  @!P1 IMAD.IADD R6, R6, 0x1, -R40 ;  /* 0x0000000106069824 */ /* 0x000fe400078e0a28 */
[----:B------:R-:W-:Y:S02]  /*51f0*/  IMAD R34, R40, R9, R34 ;  /* 0x0000000928227224 */ /* 0x000fe400078e0222 */
[----:B------:R-:W-:-:S04]  /*5200*/  IMAD.MOV.U32 R9, RZ, RZ, R6 ;  /* 0x000000ffff097224 */ /* 0x000fc800078e0006 */
[----:B------:R-:W-:-:S05]  /*5210*/  @!P3 IMAD.MOV R9, RZ, RZ, -R9 ;  /* 0x000000ffff09b224 */ /* 0x000fca00078e0a09 */
[----:B------:R0:W-:Y:S04]  /*5220*/  STL [R1+0x60], R9 ;  /* 0x0000600901007387 */ /* 0x0001e80000100800 */
[----:B------:R-:W0:Y:S04]  /*5230*/  LDL.LU R15, [R1+0x36c] ;  /* 0x00036c00010f7983 */ /* 0x000e280000300800 */
[----:B------:R-:W2:Y:S04]  /*5240*/  LDL.LU R14, [R1+0x370] ;  /* 0x00037000010e7983 */ /* 0x000ea80000300800 */
[----:B------:R-:W2:Y:S04]  /*5250*/  LDL.LU R13, [R1+0x374] ;  /* 0x00037400010d7983 */ /* 0x000ea80000300800 */
[----:B------:R-:W2:Y:S01]  /*5260*/  LDL.LU R11, [R1+0x378] ;  /* 0x00037800010b7983 */ /* 0x000ea20000300800 */
[----:B------:R-:W-:-:S03]  /*5270*/  IMAD.HI.U32 R8, R0, R33, RZ ;  /* 0x0000002100087227 */ /* 0x000fc600078e00ff */
[----:B------:R-:W2:Y:S01]  /*5280*/  LDL.LU R12, [R1+0x37c] ;  /* 0x00037c00010c7983 */ /* 0x000ea20000300800 */
[----:B------:R-:W-:-:S03]  /*5290*/  IMAD.MOV R8, RZ, RZ, -R8 ;  /* 0x000000ffff087224 */ /* 0x000fc600078e0a08 */
[----:B------:R-:W2:Y:S01]  /*52a0*/  LDL.LU R17, [R1+0x380] ;  /* 0x0003800001117983 */ /* 0x000ea20000300800 */
[C---:B------:R-:W-:Y:S01]  /*52b0*/  IMAD R33, R40.reuse, R8, R33 ;  /* 0x0000000828217224 */ /* 0x040fe200078e0221 */
[----:B------:R-:W-:Y:S02]  /*52c0*/  ISETP.GE.AND P5, PT, R53, RZ, PT ;  /* 0x000000ff3500720c */ /* 0x000fe40003fa6270 */
[----:B-1----:R-:W2:Y:S02]  /*52d0*/  LDL R10, [R1+0x1164] ;  /* 0x00116400010a7983 */ /* 0x002ea40000100800 */
[----:B------:R-:W-:-:S13]  /*52e0*/  ISETP.GT.U32.AND P0, PT, R40, R33, PT ;  /* 0x000000212800720c */ /* 0x000fda0003f04070 */
[----:B------:R-:W-:Y:S01]  /*52f0*/  @!P0 IMAD.IADD R33, R33, 0x1, -R40 ;  /* 0x0000000121218824 */ /* 0x000fe200078e0a28 */
[----:B------:R-:W-:Y:S02]  /*5300*/  ISETP.GT.U32.AND P0, PT, R40, R5, PT ;  /* 0x000000052800720c */ /* 0x000fe40003f04070 */
[----:B------:R-:W-:-:S05]  /*5310*/  IABS R48, R45 ;  /* 0x0000002d00307213 */ /* 0x000fca0000000000 */
[----:B------:R-:W-:-:S06]  /*5320*/  IMAD.HI.U32 R8, R0, R48, RZ ;  /* 0x0000003000087227 */ /* 0x000fcc00078e00ff */
[----:B------:R-:W-:-:S04]  /*5330*/  @!P0 IMAD.IADD R5, R5, 0x1, -R40 ;  /* 0x0000000105058824 */ /* 0x000fc800078e0a28 */
[----:B------:R-:W-:Y:S02]  /*5340*/  @!P5 IMAD.MOV R5, RZ, RZ, -R5 ;  /* 0x000000ffff05d224 */ /* 0x000fe400078e0a05 */
[----:B------:R-:W-:-:S03]  /*5350*/  IMAD.MOV R8, RZ, RZ, -R8 ;  /* 0x000000ffff087224 */ /* 0x000fc600078e0a08 */
[----:B------:R1:W-:Y:S01]  /*5360*/  STL [R1+0x4c], R5 ;  /* 0x00004c0501007387 */ /* 0x0003e20000100800 */
[----:B------:R-:W-:-:S03]  /*5370*/  IMAD R48, R40, R8, R48 ;  /* 0x0000000828307224 */ /* 0x000fc600078e0230 */
[----:B------:R-:W2:Y:S02]  /*5380*/  LDL R28, [R1+0x2978] ;  /* 0x00297800011c7983 */ /* 0x000ea40000100800 */
[----:B------:R-:W-:Y:S02]  /*5390*/  ISETP.GT.U32.AND P0, PT, R40, R48, PT ;  /* 0x000000302800720c */ /* 0x000fe40003f04070 */
[----:B------:R-:W2:Y:S04]  /*53a0*/  LDL R27, [R1+0x297c] ;  /* 0x00297c00011b7983 */ /* 0x000ea80000100800 */
[----:B------:R1:W-:Y:S04]  /*53b0*/  STL [R1+0x29b8], R2 ;  /* 0x0029b80201007387 */ /* 0x0003e80000100800 */
[----:B------:R-:W2:Y:S03]  /*53c0*/  LDL R61, [R1+0x1f2c] ;  /* 0x001f2c00013d7983 */ /* 0x000ea60000100800 */
[----:B------:R-:W-:Y:S01]  /*53d0*/  @!P0 IMAD.IADD R48, R48, 0x1, -R40 ;  /* 0x0000000130308824 */ /* 0x000fe200078e0a28 */
[----:B------:R-:W2:Y:S01]  /*53e0*/  LDL R24, [R1+0x295c] ;  /* 0x00295c0001187983 */ /* 0x000ea20000100800 */
[----:B---3--:R-:W-:-:S03]  /*53f0*/  IABS R31, R43 ;  /* 0x0000002b001f7213 */ /* 0x008fc60000000000 */
[----:B------:R-:W3:Y:S02]  /*5400*/  LDL R19, [R1+0x2960] ;  /* 0x0029600001137983 */ /* 0x000ee40000100800 */
[----:B------:R-:W-:Y:S01]  /*5410*/  IMAD.HI.U32 R7, R0, R31, RZ ;  /* 0x0000001f00077227 */ /* 0x000fe200078e00ff */
[----:B----4-:R-:W-:-:S03]  /*5420*/  IABS R49, R57 ;  /* 0x0000003900317213 */ /* 0x010fc60000000000 */
[----:B------:R-:W-:Y:S01]  /*5430*/  IMAD.MOV R7, RZ, RZ, -R7 ;  /* 0x000000ffff077224 */ /* 0x000fe200078e0a07 */
[----:B------:R-:W-:-:S03]  /*5440*/  IABS R51, R47 ;  /* 0x0000002f00337213 */ /* 0x000fc60000000000 */
[C---:B------:R-:W-:Y:S01]  /*5450*/  IMAD R31, R40.reuse, R7, R31 ;  /* 0x00000007281f7224 */ /* 0x040fe200078e021f */
[----:B------:R-:W-:Y:S01]  /*5460*/  ISETP.GT.U32.AND P2, PT, R40, R33, PT ;  /* 0x000000212800720c */ /* 0x000fe20003f44070 */
[----:B------:R-:W-:Y:S01]  /*5470*/  IMAD.HI.U32 R7, R0, R49, RZ ;  /* 0x0000003100077227 */ /* 0x000fe200078e00ff */
[C---:B------:R-:W-:Y:S01]  /*5480*/  ISETP.GT.U32.AND P1, PT, R40.reuse, R34, PT ;  /* 0x000000222800720c */ /* 0x040fe20003f24070 */
[----:B------:R-:W4:Y:S02]  /*5490*/  LDL R60, [R1+0x2058] ;  /* 0x00205800013c7983 */ /* 0x000f240000100800 */
[----:B------:R-:W-:Y:S02]  /*54a0*/  IMAD.MOV R7, RZ, RZ, -R7 ;  /* 0x000000ffff077224 */ /* 0x000fe400078e0a07 */
[----:B------:R-:W-:Y:S01]  /*54b0*/  IMAD.MOV.U32 R52, RZ, RZ, R56 ;  /* 0x000000ffff347224 */ /* 0x000fe200078e0038 */
[----:B--2---:R-:W-:Y:S01]  /*54c0*/  IABS R39, R23 ;  /* 0x0000001700277213 */ /* 0x004fe20000000000 */
[----:B------:R-:W-:Y:S01]  /*54d0*/  IMAD R49, R40, R7, R49 ;  /* 0x0000000728317224 */ /* 0x000fe200078e0231 */
[----:B------:R-:W-:Y:S01]  /*54e0*/  IABS R54, R55 ;  /* 0x0000003700367213 */ /* 0x000fe20000000000 */
[----:B------:R-:W-:Y:S01]  /*54f0*/  IMAD.HI.U32 R7, R0, R51, RZ ;  /* 0x0000003300077227 */ /* 0x000fe200078e00ff */
[----:B------:R-:W-:Y:S01]  /*5500*/  IABS R50, R46 ;  /* 0x0000002e00327213 */ /* 0x000fe20000000000 */
[----:B------:R-:W2:Y:S02]  /*5510*/  LDL R25, [R1+0x2640] ;  /* 0x0026400001197983 */ /* 0x000ea40000100800 */
[----:B------:R-:W-:-:S04]  /*5520*/  IMAD.MOV R7, RZ, RZ, -R7 ;  /* 0x000000ffff077224 */ /* 0x000fc800078e0a07 */
[----:B------:R-:W-:-:S05]  /*5530*/  IMAD R51, R40, R7, R51 ;  /* 0x0000000728337224 */ /* 0x000fca00078e0233 */
[----:B------:R-:W-:-:S13]  /*5540*/  ISETP.GT.U32.AND P0, PT, R40, R51, PT ;  /* 0x000000332800720c */ /* 0x000fda0003f04070 */
[----:B------:R-:W-:-:S05]  /*5550*/  @!P0 IMAD.IADD R51, R51, 0x1, -R40 ;  /* 0x0000000133338824 */ /* 0x000fca00078e0a28 */
[----:B------:R-:W-:-:S13]  /*5560*/  ISETP.GT.U32.AND P0, PT, R40, R51, PT ;  /* 0x000000332800720c */ /* 0x000fda0003f04070 */
[--C-:B------:R-:W-:Y:S01]  /*5570*/  @!P0 IMAD.IADD R51, R51, 0x1, -R40.reuse ;  /* 0x0000000133338824 */ /* 0x100fe200078e0a28 */
[----:B------:R-:W-:Y:S02]  /*5580*/  ISETP.GE.AND P0, PT, R45, RZ, PT ;  /* 0x000000ff2d00720c */ /* 0x000fe40003f06270 */
[----:B------:R-:W3:Y:S01]  /*5590*/  LDL R45, [R1+0x1e7c] ;  /* 0x001e7c00012d7983 */ /* 0x000ee20000100800 */
[--C-:B------:R-:W-:Y:S01]  /*55a0*/  @!P2 IMAD.IADD R33, R33, 0x1, -R40.reuse ;  /* 0x000000012121a824 */ /* 0x100fe200078e0a28 */
[----:B------:R-:W-:Y:S01]  /*55b0*/  ISETP.GT.U32.AND P2, PT, R40, R49, PT ;  /* 0x000000312800720c */ /* 0x000fe20003f44070 */
[----:B------:R-:W-:Y:S01]  /*55c0*/  @!P1 IMAD.IADD R34, R34, 0x1, -R40 ;  /* 0x0000000122229824 */ /* 0x000fe200078e0a28 */
[----:B------:R-:W-:-:S04]  /*55d0*/  IABS R53, R52 ;  /* 0x0000003400357213 */ /* 0x000fc80000000000 */
[----:B------:R-:W-:Y:S01]  /*55e0*/  ISETP.GT.U32.AND P1, PT, R40, R34, PT ;  /* 0x000000222800720c */ /* 0x000fe20003f24070 */
[----:B------:R-:W-:-:S04]  /*55f0*/  IMAD.HI.U32 R4, R0, R53, RZ ;  /* 0x0000003500047227 */ /* 0x000fc800078e00ff */
[----:B------:R-:W-:Y:S02]  /*5600*/  IMAD.MOV R4, RZ, RZ, -R4 ;  /* 0x000000ffff047224 */ /* 0x000fe400078e0a04 */
[----:B------:R-:W-:Y:S02]  /*5610*/  @!P2 IMAD.IADD R49, R49, 0x1, -R40 ;  /* 0x000000013131a824 */ /* 0x000fe400078e0a28 */
[----:B------:R-:W-:Y:S02]  /*5620*/  IMAD R53, R40, R4, R53 ;  /* 0x0000000428357224 */ /* 0x000fe400078e0235 */
[----:B------:R-:W-:Y:S01]  /*5630*/  IMAD.HI.U32 R4, R0, R54, RZ ;  /* 0x0000003600047227 */ /* 0x000fe200078e00ff */
[----:B------:R-:W-:-:S03]  /*5640*/  ISETP.GT.U32.AND P3, PT, R40, R49, PT ;  /* 0x000000312800720c */ /* 0x000fc60003f64070 */
[----:B------:R-:W-:Y:S01]  /*5650*/  @!P1 IMAD.IADD R34, R34, 0x1, -R40 ;  /* 0x0000000122229824 */ /* 0x000fe200078e0a28 */
[----:B------:R-:W-:Y:S01]  /*5660*/  ISETP.GT.U32.AND P1, PT, R40, R53, PT ;  /* 0x000000352800720c */ /* 0x000fe20003f24070 */
[----:B------:R-:W-:-:S04]  /*5670*/  IMAD.MOV R4, RZ, RZ, -R4 ;  /* 0x000000ffff047224 */ /* 0x000fc800078e0a04 */
[----:B------:R-:W-:-:S04]  /*5680*/  IMAD R54, R40, R4, R54 ;  /* 0x0000000428367224 */ /* 0x000fc800078e0236 */
[--C-:B------:R-:W-:Y:S01]  /*5690*/  @!P3 IMAD.IADD R49, R49, 0x1, -R40.reuse ;  /* 0x000000013131b824 */ /* 0x100fe200078e0a28 */
[----:B------:R-:W-:Y:S02]  /*56a0*/  ISETP.GT.U32.AND P3, PT, R40, R54, PT ;  /* 0x000000362800720c */ /* 0x000fe40003f64070 */
[----:B------:R-:W-:Y:S01]  /*56b0*/  IABS R56, R22 ;  /* 0x0000001600387213 */ /* 0x000fe20000000000 */
[----:B------:R-:W-:-:S04]  /*56c0*/  @!P1 IMAD.IADD R53, R53, 0x1, -R40 ;  /* 0x0000000135359824 */ /* 0x000fc800078e0a28 */
[----:B------:R-:W-:Y:S01]  /*56d0*/  IMAD.HI.U32 R6, R0, R56, RZ ;  /* 0x0000003800067227 */ /* 0x000fe200078e00ff */
[----:B------:R-:W-:-:S03]  /*56e0*/  ISETP.GT.U32.AND P1, PT, R40, R53, PT ;  /* 0x000000352800720c */ /* 0x000fc60003f24070 */
[----:B------:R-:W-:Y:S02]  /*56f0*/  IMAD.MOV R6, RZ, RZ, -R6 ;  /* 0x000000ffff067224 */ /* 0x000fe400078e0a06 */
[----:B------:R-:W-:Y:S02]  /*5700*/  @!P3 IMAD.IADD R54, R54, 0x1, -R40 ;  /* 0x000000013636b824 */ /* 0x000fe400078e0a28 */
[----:B------:R-:W-:Y:S01]  /*5710*/  IMAD.HI.U32 R4, R0, R39, RZ ;  /* 0x0000002700047227 */ /* 0x000fe200078e00ff */
[----:B------:R-:W-:Y:S02]  /*5720*/  IABS R38, R20 ;  /* 0x0000001400267213 */ /* 0x000fe40000000000 */
[C---:B------:R-:W-:Y:S01]  /*5730*/  ISETP.GT.U32.AND P3, PT, R40.reuse, R54, PT ;  /* 0x000000362800720c */ /* 0x040fe20003f64070 */
[----:B------:R-:W-:Y:S02]  /*5740*/  IMAD R56, R40, R6, R56 ;  /* 0x0000000628387224 */ /* 0x000fe400078e0238 */
[----:B------:R-:W-:-:S02]  /*5750*/  IMAD.MOV R4, RZ, RZ, -R4 ;  /* 0x000000ffff047224 */ /* 0x000fc400078e0a04 */
[----:B------:R-:W-:Y:S01]  /*5760*/  @!P1 IMAD.IADD R53, R53, 0x1, -R40 ;  /* 0x0000000135359824 */ /* 0x000fe200078e0a28 */
[C---:B------:R-:W-:Y:S01]  /*5770*/  ISETP.GT.U32.AND P1, PT, R40.reuse, R56, PT ;  /* 0x000000382800720c */ /* 0x040fe20003f24070 */
[----:B------:R-:W-:Y:S02]  /*5780*/  IMAD R39, R40, R4, R39 ;  /* 0x0000000428277224 */ /* 0x000fe400078e0227 */
[----:B------:R-:W-:-:S04]  /*5790*/  IMAD.HI.U32 R4, R0, R38, RZ ;  /* 0x0000002600047227 */ /* 0x000fc800078e00ff */
[----:B------:R-:W-:Y:S02]  /*57a0*/  IMAD.MOV R4, RZ, RZ, -R4 ;  /* 0x000000ffff047224 */ /* 0x000fe400078e0a04 */
[----:B------:R-:W-:Y:S01]  /*57b0*/  @!P3 IMAD.IADD R54, R54, 0x1, -R40 ;  /* 0x000000013636b824 */ /* 0x000fe200078e0a28 */
[C---:B------:R-:W-:Y:S01]  /*57c0*/  ISETP.GT.U32.AND P3, PT, R40.reuse, R39, PT ;  /* 0x000000272800720c */ /* 0x040fe20003f64070 */
[----:B------:R-:W-:Y:S02]  /*57d0*/  IMAD R38, R40, R4, R38 ;  /* 0x0000000428267224 */ /* 0x000fe400078e0226 */
[----:B------:R-:W-:-:S03]  /*57e0*/  @!P1 IMAD.IADD R56, R56, 0x1, -R40 ;  /* 0x0000000138389824 */ /* 0x000fc600078e0a28 */
[----:B------:R-:W-:Y:S02]  /*57f0*/  ISETP.GT.U32.AND P1, PT, R40, R38, PT ;  /* 0x000000262800720c */ /* 0x000fe40003f24070 */
[----:B------:R-:W-:-:S05]  /*5800*/  IABS R36, R18 ;  /* 0x0000001200247213 */ /* 0x000fca0000000000 */
[----:B------:R-:W-:Y:S01]  /*5810*/  @!P3 IMAD.IADD R39, R39, 0x1, -R40 ;  /* 0x000000012727b824 */ /* 0x000fe200078e0a28 */
[----:B------:R-:W-:Y:S01]  /*5820*/  IABS R35, R16 ;  /* 0x0000001000237213 */ /* 0x000fe20000000000 */
[----:B------:R-:W-:-:S03]  /*5830*/  IMAD.HI.U32 R6, R0, R36, RZ ;  /* 0x0000002400067227 */ /* 0x000fc600078e00ff */
[----:B------:R-:W-:Y:S01]  /*5840*/  ISETP.GT.U32.AND P5, PT, R40, R39, PT ;  /* 0x000000272800720c */ /* 0x000fe20003fa4070 */
[----:B------:R-:W-:Y:S02]  /*5850*/  @!P1 IMAD.IADD R38, R38, 0x1, -R40 ;  /* 0x0000000126269824 */ /* 0x000fe400078e0a28 */
[----:B------:R-:W-:-:S03]  /*5860*/  IMAD.HI.U32 R4, R0, R35, RZ ;  /* 0x0000002300047227 */ /* 0x000fc600078e00ff */
[C---:B------:R-:W-:Y:S01]  /*5870*/  ISETP.GT.U32.AND P1, PT, R40.reuse, R38, PT ;  /* 0x000000262800720c */ /* 0x040fe20003f24070 */
[----:B------:R-:W-:Y:S02]  /*5880*/  IMAD.MOV R6, RZ, RZ, -R6 ;  /* 0x000000ffff067224 */ /* 0x000fe400078e0a06 */
[----:B------:R-:W-:Y:S02]  /*5890*/  IMAD.MOV R4, RZ, RZ, -R4 ;  /* 0x000000ffff047224 */ /* 0x000fe400078e0a04 */
[C---:B------:R-:W-:Y:S01]  /*58a0*/  IMAD R36, R40.reuse, R6, R36 ;  /* 0x0000000628247224 */ /* 0x040fe200078e0224 */
[----:B------:R-:W-:Y:S01]  /*58b0*/  IABS R37, R21 ;  /* 0x0000001500257213 */ /* 0x000fe20000000000 */
[C---:B------:R-:W-:Y:S02]  /*58c0*/  IMAD R35, R40.reuse, R4, R35 ;  /* 0x0000000428237224 */ /* 0x040fe400078e0223 */
[----:B------:R-:W-:Y:S01]  /*58d0*/  @!P5 IMAD.IADD R39, R39, 0x1, -R40 ;  /* 0x000000012727d824 */ /* 0x000fe200078e0a28 */
[----:B------:R-:W-:Y:S01]  /*58e0*/  ISETP.GT.U32.AND P5, PT, R40, R36, PT ;  /* 0x000000242800720c */ /* 0x000fe20003fa4070 */
[----:B------:R-:W-:Y:S01]  /*58f0*/  IMAD.HI.U32 R7, R0, R37, RZ ;  /* 0x0000002500077227 */ /* 0x000fe200078e00ff */
[----:B0-----:R-:W-:-:S03]  /*5900*/  IABS R9, R15 ;  /* 0x0000000f00097213 */ /* 0x001fc60000000000 */
[----:B------:R-:W-:Y:S01]  /*5910*/  @!P1 IMAD.IADD R38, R38, 0x1, -R40 ;  /* 0x0000000126269824 */ /* 0x000fe200078e0a28 */
[----:B------:R-:W-:Y:S01]  /*5920*/  ISETP.GT.U32.AND P1, PT, R40, R35, PT ;  /* 0x000000232800720c */ /* 0x000fe20003f24070 */
[----:B------:R-:W-:Y:S02]  /*5930*/  IMAD.MOV R7, RZ, RZ, -R7 ;  /* 0x000000ffff077224 */ /* 0x000fe400078e0a07 */
[----:B------:R-:W-:Y:S01]  /*5940*/  IMAD.HI.U32 R4, R0, R9, RZ ;  /* 0x0000000900047227 */ /* 0x000fe200078e00ff */
[----:B------:R-:W-:-:S03]  /*5950*/  ISETP.GT.U32.AND P3, PT, R40, R56, PT ;  /* 0x000000382800720c */ /* 0x000fc60003f64070 */
[----:B------:R-:W-:Y:S01]  /*5960*/  IMAD R37, R40, R7, R37 ;  /* 0x0000000728257224 */ /* 0x000fe200078e0225 */
[----:B------:R-:W-:Y:S01]  /*5970*/  IABS R7, R13 ;  /* 0x0000000d00077213 */ /* 0x000fe20000000000 */
[----:B------:R-:W-:Y:S02]  /*5980*/  @!P5 IMAD.IADD R36, R36, 0x1, -R40 ;  /* 0x000000012424d824 */ /* 0x000fe400078e0a28 */
[----:B------:R-:W-:Y:S02]  /*5990*/  IMAD.MOV R4, RZ, RZ, -R4 ;  /* 0x000000ffff047224 */ /* 0x000fe400078e0a04 */
[----:B------:R-:W-:Y:S01]  /*59a0*/  @!P1 IMAD.IADD R35, R35, 0x1, -R40 ;  /* 0x0000000123239824 */ /* 0x000fe200078e0a28 */
[C---:B------:R-:W-:Y:S01]  /*59b0*/  ISETP.GT.U32.AND P1, PT, R40.reuse, R36, PT ;  /* 0x000000242800720c */ /* 0x040fe20003f24070 */
[----:B------:R-:W-:Y:S02]  /*59c0*/  IMAD R9, R40, R4, R9 ;  /* 0x0000000428097224 */ /* 0x000fe400078e0209 */
[----:B------:R-:W-:Y:S01]  /*59d0*/  IMAD.HI.U32 R4, R0, R7, RZ ;  /* 0x0000000700047227 */ /* 0x000fe200078e00ff */
[----:B------:R-:W-:-:S03]  /*59e0*/  ISETP.GT.U32.AND P4, PT, R40, R31, PT ;  /* 0x0000001f2800720c */ /* 0x000fc60003f84070 */
[----:B------:R-:W-:Y:S02]  /*59f0*/  IMAD.MOV R4, RZ, RZ, -R4 ;  /* 0x000000ffff047224 */ /* 0x000fe400078e0a04 */
[--C-:B------:R-:W-:Y:S01]  /*5a00*/  @!P3 IMAD.IADD R56, R56, 0x1, -R40.reuse ;  /* 0x000000013838b824 */ /* 0x100fe200078e0a28 */
[C---:B------:R-:W-:Y:S01]  /*5a10*/  ISETP.GT.U32.AND P3, PT, R40.reuse, R37, PT ;  /* 0x000000252800720c */ /* 0x040fe20003f64070 */
[----:B------:R-:W-:Y:S02]  /*5a20*/  IMAD R7, R40, R4, R7 ;  /* 0x0000000428077224 */ /* 0x000fe400078e0207 */
[----:B------:R-:W-:Y:S02]  /*5a30*/  @!P1 IMAD.IADD R36, R36, 0x1, -R40 ;  /* 0x0000000124249824 */ /* 0x000fe400078e0a28 */
[----:B------:R-:W-:Y:S01]  /*5a40*/  IMAD.HI.U32 R8, R0, R50, RZ ;  /* 0x0000003200087227 */ /* 0x000fe200078e00ff */
[----:B------:R-:W-:-:S03]  /*5a50*/  ISETP.GT.U32.AND P1, PT, R40, R7, PT ;  /* 0x000000072800720c */ /* 0x000fc60003f24070 */
[----:B------:R-:W-:Y:S02]  /*5a60*/  @!P4 IMAD.IADD R31, R31, 0x1, -R40 ;  /* 0x000000011f1fc824 */ /* 0x000fe400078e0a28 */
[----:B------:R-:W-:Y:S02]  /*5a70*/  IMAD.MOV R8, RZ, RZ, -R8 ;  /* 0x000000ffff087224 */ /* 0x000fe400078e0a08 */
[----:B------:R-:W-:Y:S01]  /*5a80*/  @!P3 IMAD.IADD R37, R37, 0x1, -R40 ;  /* 0x000000012525b824 */ /* 0x000fe200078e0a28 */
[C---:B------:R-:W-:Y:S01]  /*5a90*/  ISETP.GT.U32.AND P4, PT, R40.reuse, R31, PT ;  /* 0x0000001f2800720c */ /* 0x040fe20003f84070 */
[C---:B------:R-:W-:Y:S01]  /*5aa0*/  IMAD R50, R40.reuse, R8, R50 ;  /* 0x0000000828327224 */ /* 0x040fe200078e0232 */
[----:B------:R-:W-:Y:S02]  /*5ab0*/  IABS R8, R14 ;  /* 0x0000000e00087213 */ /* 0x000fe40000000000 */
[----:B------:R-:W-:Y:S01]  /*5ac0*/  IABS R30, R2 ;  /* 0x00000002001e7213 */ /* 0x000fe20000000000 */
[----:B------:R-:W-:Y:S01]  /*5ad0*/  @!P1 IMAD.IADD R7, R7, 0x1, -R40 ;  /* 0x0000000107079824 */ /* 0x000fe200078e0a28 */
[----:B------:R-:W-:Y:S01]  /*5ae0*/  ISETP.GT.U32.AND P5, PT, R40, R37, PT ;  /* 0x000000252800720c */ /* 0x000fe20003fa4070 */
[----:B-1----:R-:W-:Y:S01]  /*5af0*/  IMAD.HI.U32 R5, R0, R8, RZ ;  /* 0x0000000800057227 */ /* 0x002fe200078e00ff */
[----:B------:R-:W-:-:S02]  /*5b00*/  ISETP.GE.AND P1, PT, R57, RZ, PT ;  /* 0x000000ff3900720c */ /* 0x000fc40003f26270 */
[----:B------:R-:W2:Y:S01]  /*5b10*/  LDL R57, [R1+0x17b8] ;  /* 0x0017b80001397983 */ /* 0x000ea20000100800 */
[C---:B------:R-:W-:Y:S01]  /*5b20*/  ISETP.GT.U32.AND P2, PT, R40.reuse, R48, PT ;  /* 0x000000302800720c */ /* 0x040fe20003f44070 */
[----:B------:R-:W0:Y:S01]  /*5b30*/  I2F.RP R32, R30 ;  /* 0x0000001e00207306 */ /* 0x000e220000209400 */
[----:B------:R-:W-:Y:S01]  /*5b40*/  IMAD.MOV R5, RZ, RZ, -R5 ;  /* 0x000000ffff057224 */ /* 0x000fe200078e0a05 */
[C---:B------:R-:W-:Y:S01]  /*5b50*/  ISETP.GT.U32.AND P3, PT, R40.reuse, R9, PT ;  /* 0x000000092800720c */ /* 0x040fe20003f64070 */
[----:B------:R-:W-:Y:S01]  /*5b60*/  @!P4 IMAD.IADD R31, R31, 0x1, -R40 ;  /* 0x000000011f1fc824 */ /* 0x000fe200078e0a28 */
[C---:B------:R-:W-:Y:S01]  /*5b70*/  ISETP.GT.U32.AND P4, PT, R40.reuse, R50, PT ;  /* 0x000000322800720c */ /* 0x040fe20003f84070 */
[----:B------:R-:W-:Y:S02]  /*5b80*/  IMAD R8, R40, R5, R8 ;  /* 0x0000000528087224 */ /* 0x000fe400078e0208 */
[----:B------:R-:W-:Y:S01]  /*5b90*/  @!P5 IMAD.IADD R37, R37, 0x1, -R40 ;  /* 0x000000012525d824 */ /* 0x000fe200078e0a28 */
[----:B------:R-:W-:-:S02]  /*5ba0*/  IABS R6, R11 ;  /* 0x0000000b00067213 */ /* 0x000fc40000000000 */
[----:B------:R-:W-:Y:S01]  /*5bb0*/  ISETP.GT.U32.AND P5, PT, R40, R8, PT ;  /* 0x000000082800720c */ /* 0x000fe20003fa4070 */
[----:B------:R-:W-:Y:S02]  /*5bc0*/  IMAD.MOV.U32 R2, RZ, RZ, R33 ;  /* 0x000000ffff027224 */ /* 0x000fe400078e0021 */
[--C-:B------:R-:W-:Y:S01]  /*5bd0*/  @!P2 IMAD.IADD R48, R48, 0x1, -R40.reuse ;  /* 0x000000013030a824 */ /* 0x100fe200078e0a28 */
[----:B------:R-:W-:Y:S01]  /*5be0*/  ISETP.GE.AND P2, PT, R43, RZ, PT ;  /* 0x000000ff2b00720c */ /* 0x000fe20003f46270 */
[----:B------:R-:W-:Y:S01]  /*5bf0*/  @!P3 IMAD.IADD R9, R9, 0x1, -R40 ;  /* 0x000000010909b824 */ /* 0x000fe200078e0a28 */
[----:B------:R-:W-:Y:S01]  /*5c00*/  IABS R5, R12 ;  /* 0x0000000c00057213 */ /* 0x000fe20000000000 */
[----:B0-----:R-:W0:Y:S01]  /*5c10*/  MUFU.RCP R32, R32 ;  /* 0x0000002000207308 */ /* 0x001e220000001000 */
[----:B------:R-:W-:Y:S01]  /*5c20*/  ISETP.GT.U32.AND P3, PT, R40, R35, PT ;  /* 0x000000232800720c */ /* 0x000fe20003f64070 */
[----:B------:R-:W-:Y:S01]  /*5c30*/  IMAD.HI.U32 R42, R0, R6, RZ ;  /* 0x00000006002a7227 */ /* 0x000fe200078e00ff */
[----:B------:R-:W-:-:S03]  /*5c40*/  IABS R4, R17 ;  /* 0x0000001100047213 */ /* 0x000fc60000000000 */
[----:B------:R-:W-:Y:S02]  /*5c50*/  @!P4 IMAD.IADD R50, R50, 0x1, -R40 ;  /* 0x000000013232c824 */ /* 0x000fe400078e0a28 */
[----:B------:R-:W-:Y:S01]  /*5c60*/  @!P6 IMAD.MOV R2, RZ, RZ, -R2 ;  /* 0x000000ffff02e224 */ /* 0x000fe200078e0a02 */
[----:B------:R-:W-:Y:S01]  /*5c70*/  ISETP.GT.U32.AND P6, PT, R40, R9, PT ;  /* 0x000000092800720c */ /* 0x000fe20003fc4070 */
[----:B------:R-:W-:Y:S01]  /*5c80*/  IMAD.HI.U32 R41, R0, R5, RZ ;  /* 0x0000000500297227 */ /* 0x000fe200078e00ff */
[----:B------:R-:W-:-:S03]  /*5c90*/  ISETP.GT.U32.AND P4, PT, R40, R50, PT ;  /* 0x000000322800720c */ /* 0x000fc60003f84070 */
[----:B------:R-:W-:Y:S02]  /*5ca0*/  IMAD.MOV R42, RZ, RZ, -R42 ;  /* 0x000000ffff2a7224 */ /* 0x000fe400078e0a2a */
[----:B------:R-:W-:-:S04]  /*5cb0*/  IMAD.HI.U32 R33, R0, R4, RZ ;  /* 0x0000000400217227 */ /* 0x000fc800078e00ff */
[----:B------:R-:W-:Y:S02]  /*5cc0*/  @!P5 IMAD.IADD R8, R8, 0x1, -R40 ;  /* 0x000000010808d824 */ /* 0x000fe400078e0a28 */
[----:B------:R-:W-:Y:S02]  /*5cd0*/  IMAD.MOV R41, RZ, RZ, -R41 ;  /* 0x000000ffff297224 */ /* 0x000fe400078e0a29 */
[C---:B------:R-:W-:Y:S02]  /*5ce0*/  IMAD R6, R40.reuse, R42, R6 ;  /* 0x0000002a28067224 */ /* 0x040fe400078e0206 */
[----:B------:R-:W-:Y:S02]  /*5cf0*/  IMAD.MOV R33, RZ, RZ, -R33 ;  /* 0x000000ffff217224 */ /* 0x000fe400078e0a21 */
[----:B------:R-:W-:Y:S01]  /*5d00*/  @!P2 IMAD.MOV R31, RZ, RZ, -R31 ;  /* 0x000000ffff1fa224 */ /* 0x000fe200078e0a1f */
[C---:B------:R-:W-:Y:S01]  /*5d10*/  ISETP.GT.U32.AND P2, PT, R40.reuse, R8, PT ;  /* 0x000000082800720c */ /* 0x040fe20003f44070 */
[----:B------:R-:W-:-:S02]  /*5d20*/  IMAD R5, R40, R41, R5 ;  /* 0x0000002928057224 */ /* 0x000fc400078e0205 */
[----:B------:R-:W-:Y:S01]  /*5d30*/  @!P3 IMAD.IADD R35, R35, 0x1, -R40 ;  /* 0x000000012323b824 */ /* 0x000fe200078e0a28 */
[C---:B------:R-:W-:Y:S01]  /*5d40*/  ISETP.GT.U32.AND P3, PT, R40.reuse, R6, PT ;  /* 0x000000062800720c */ /* 0x040fe20003f64070 */
[----:B------:R-:W-:Y:S02]  /*5d50*/  IMAD R4, R40, R33, R4 ;  /* 0x0000002128047224 */ /* 0x000fe400078e0204 */
[----:B0-----:R-:W-:Y:S02]  /*5d60*/  VIADD R33, R32, 0xffffffe ;  /* 0x0ffffffe20217836 */ /* 0x001fe40000000000 */
[--C-:B------:R-:W-:Y:S01]  /*5d70*/  @!P6 IMAD.IADD R9, R9, 0x1, -R40.reuse ;  /* 0x000000010909e824 */ /* 0x100fe200078e0a28 */
[----:B------:R-:W-:Y:S01]  /*5d80*/  ISETP.GT.U32.AND P6, PT, R40, R5, PT ;  /* 0x000000052800720c */ /* 0x000fe20003fc4070 */
[--C-:B------:R-:W-:Y:S01]  /*5d90*/  @!P4 IMAD.IADD R50, R50, 0x1, -R40.reuse ;  /* 0x000000013232c824 */ /* 0x100fe200078e0a28 */
[----:B------:R-:W-:Y:S01]  /*5da0*/  ISETP.GE.AND P4, PT, R44, RZ, PT ;  /* 0x000000ff2c00720c */ /* 0x000fe20003f86270 */
[----:B------:R-:W0:Y:S01]  /*5db0*/  F2I.FTZ.U32.TRUNC.NTZ R33, R33 ;  /* 0x0000002100217305 */ /* 0x000e22000021f000 */
[----:B------:R-:W-:Y:S01]  /*5dc0*/  @!P2 IMAD.IADD R8, R8, 0x1, -R40 ;  /* 0x000000010808a824 */ /* 0x000fe200078e0a28 */
[----:B------:R-:W-:-:S02]  /*5dd0*/  ISETP.GE.AND P2, PT, R46, RZ, PT ;  /* 0x000000ff2e00720c */ /* 0x000fc40003f46270 */
[----:B------:R-:W-:Y:S01]  /*5de0*/  @!P3 IMAD.IADD R6, R6, 0x1, -R40 ;  /* 0x000000010606b824 */ /* 0x000fe200078e0a28 */
[----:B------:R-:W-:Y:S01]  /*5df0*/  ISETP.GT.U32.AND P3, PT, R40, R7, PT ;  /* 0x000000072800720c */ /* 0x000fe20003f64070 */
[----:B------:R-:W2:Y:S01]  /*5e00*/  LDL R46, [R1+0x296c] ;  /* 0x00296c00012e7983 */ /* 0x000ea20000100800 */
[----:B------:R-:W-:-:S03]  /*5e10*/  IABS R32, R10 ;  /* 0x0000000a00207213 */ /* 0x000fc60000000000 */
[----:B------:R-:W-:Y:S02]  /*5e20*/  @!P6 IMAD.IADD R5, R5, 0x1, -R40 ;  /* 0x000000010505e824 */ /* 0x000fe400078e0a28 */
[----:B------:R-:W-:Y:S02]  /*5e30*/  @!P4 IMAD.MOV R34, RZ, RZ, -R34 ;  /* 0x000000ffff22c224 */ /* 0x000fe400078e0a22 */
[----:B------:R-:W-:Y:S01]  /*5e40*/  IMAD.HI.U32 R41, R0, R32, RZ ;  /* 0x0000002000297227 */ /* 0x000fe200078e00ff */
[----:B------:R-:W-:-:S03]  /*5e50*/  ISETP.GT.U32.AND P4, PT, R40, R5, PT ;  /* 0x000000052800720c */ /* 0x000fc60003f84070 */
[----:B0-----:R-:W-:Y:S02]  /*5e60*/  IMAD.MOV R0, RZ, RZ, -R33 ;  /* 0x000000ffff007224 */ /* 0x001fe400078e0a21 */
[----:B------:R-:W-:Y:S02]  /*5e70*/  IMAD.MOV R41, RZ, RZ, -R41 ;  /* 0x000000ffff297224 */ /* 0x000fe400078e0a29 */
[----:B------:R-:W-:Y:S01]  /*5e80*/  @!P3 IMAD.IADD R7, R7, 0x1, -R40 ;  /* 0x000000010707b824 */ /* 0x000fe200078e0a28 */
[----:B------:R-:W-:Y:S01]  /*5e90*/  ISETP.GE.AND P3, PT, R47, RZ, PT ;  /* 0x000000ff2f00720c */ /* 0x000fe20003f66270 */
[----:B------:R-:W-:Y:S01]  /*5ea0*/  IMAD.MOV.U32 R42, RZ, RZ, R0 ;  /* 0x000000ffff2a7224 */ /* 0x000fe200078e0000 */
[----:B------:R-:W2:Y:S01]  /*5eb0*/  LDL R47, [R1+0x1d50] ;  /* 0x001d5000012f7983 */ /* 0x000ea20000100800 */
[----:B------:R-:W-:Y:S02]  /*5ec0*/  IMAD R0, R40, R41, R32 ;  /* 0x0000002928007224 */ /* 0x000fe400078e0220 */
[----:B------:R-:W-:-:S02]  /*5ed0*/  IMAD R41, R42, R30, RZ ;  /* 0x0000001e2a297224 */ /* 0x000fc400078e02ff */
[----:B------:R-:W-:Y:S01]  /*5ee0*/  IMAD.MOV.U32 R32, RZ, RZ, RZ ;  /* 0x000000ffff207224 */ /* 0x000fe200078e00ff */
[----:B------:R-:W-:Y:S01]  /*5ef0*/  ISETP.GT.U32.AND P5, PT, R40, R4, PT ;  /* 0x000000042800720c */ /* 0x000fe20003fa4070 */
[----:B------:R-:W-:Y:S01]  /*5f00*/  @!P4 IMAD.IADD R5, R5, 0x1, -R40 ;  /* 0x000000010505c824 */ /* 0x000fe200078e0a28 */
[----:B------:R-:W-:Y:S01]  /*5f10*/  ISETP.GE.AND P4, PT, R55, RZ, PT ;  /* 0x000000ff3700720c */ /* 0x000fe20003f86270 */
[----:B------:R-:W-:Y:S01]  /*5f20*/  IMAD.HI.U32 R32, R33, R41, R32 ;  /* 0x0000002921207227 */ /* 0x000fe200078e0020 */
[----:B------:R-:W-:-:S05]  /*5f30*/  IABS R55, R28 ;  /* 0x0000001c00377213 */ /* 0x000fca0000000000 */
[----:B------:R-:W-:-:S04]  /*5f40*/  IMAD.HI.U32 R44, R32, R55, RZ ;  /* 0x00000037202c7227 */ /* 0x000fc800078e00ff */
[----:B------:R-:W-:Y:S02]  /*5f50*/  IMAD.MOV R44, RZ, RZ, -R44 ;  /* 0x000000ffff2c7224 */ /* 0x000fe400078e0a2c */
[----:B------:R-:W-:Y:S02]  /*5f60*/  @!P5 IMAD.IADD R4, R4, 0x1, -R40 ;  /* 0x000000010404d824 */ /* 0x000fe400078e0a28 */
[----:B------:R-:W-:Y:S01]  /*5f70*/  IMAD R55, R30, R44, R55 ;  /* 0x0000002c1e377224 */ /* 0x000fe200078e0237 */
[----:B------:R-:W-:Y:S02]  /*5f80*/  IABS R44, R61 ;  /* 0x0000003d002c7213 */ /* 0x000fe40000000000 */
[----:B------:R-:W2:Y:S01]  /*5f90*/  LDL R61, [R1+0x2964] ;  /* 0x00296400013d7983 */ /* 0x000ea20000100800 */
[----:B------:R-:W-:-:S13]  /*5fa0*/  ISETP.GT.U32.AND P5, PT, R40, R4, PT ;  /* 0x000000042800720c */ /* 0x000fda0003fa4070 */
[----:B------:R-:W-:Y:S01]  /*5fb0*/  @!P5 IMAD.IADD R4, R4, 0x1, -R40 ;  /* 0x000000010404d824 */ /* 0x000fe200078e0a28 */
[C---:B------:R-:W-:Y:S02]  /*5fc0*/  ISETP.GT.U32.AND P5, PT, R40.reuse, R0, PT ;  /* 0x000000002800720c */ /* 0x040fe40003fa4070 */
[----:B------:R-:W-:Y:S02]  /*5fd0*/  IABS R58, R58 ;  /* 0x0000003a003a7213 */ /* 0x000fe40000000000 */
[----:B------:R-:W-:-:S09]  /*5fe0*/  ISETP.GT.U32.AND P6, PT, R40, R6, PT ;  /* 0x000000062800720c */ /* 0x000fd20003fc4070 */
[----:B------:R-:W-:Y:S02]  /*5ff0*/  @!P5 IMAD.IADD R0, R0, 0x1, -R40 ;  /* 0x000000010000d824 */ /* 0x000fe400078e0a28 */
[----:B------:R-:W-:-:S03]  /*6000*/  IMAD.HI.U32 R41, R32, R58, RZ ;  /* 0x0000003a20297227 */ /* 0x000fc600078e00ff */
[----:B------:R-:W-:Y:S01]  /*6010*/  ISETP.GT.U32.AND P5, PT, R40, R0, PT ;  /* 0x000000002800720c */ /* 0x000fe20003fa4070 */
[----:B------:R-:W-:Y:S01]  /*6020*/  IMAD.MOV R41, RZ, RZ, -R41 ;  /* 0x000000ffff297224 */ /* 0x000fe200078e0a29 */
[----:B---3--:R-:W-:-:S03]  /*6030*/  IABS R45, R45 ;  /* 0x0000002d002d7213 */ /* 0x008fc60000000000 */
[----:B------:R-:W-:Y:S02]  /*6040*/  IMAD R58, R30, R41, R58 ;  /* 0x000000291e3a7224 */ /* 0x000fe400078e023a */
[----:B------:R-:W-:-:S04]  /*6050*/  IMAD.HI.U32 R41, R32, R45, RZ ;  /* 0x0000002d20297227 */ /* 0x000fc800078e00ff */
[--C-:B------:R-:W-:Y:S02]  /*6060*/  @!P6 IMAD.IADD R6, R6, 0x1, -R40.reuse ;  /* 0x000000010606e824 */ /* 0x100fe400078e0a28 */
[----:B------:R-:W-:Y:S02]  /*6070*/  @!P5 IMAD.IADD R0, R0, 0x1, -R40 ;  /* 0x000000010000d824 */ /* 0x000fe400078e0a28 */
[----:B------:R-:W-:-:S04]  /*6080*/  IMAD.HI.U32 R40, R32, R44, RZ ;  /* 0x0000002c20287227 */ /* 0x000fc800078e00ff */
[----:B------:R-:W-:Y:S02]  /*6090*/  IMAD.MOV R41, RZ, RZ, -R41 ;  /* 0x000000ffff297224 */ /* 0x000fe400078e0a29 */
[----:B------:R-:W-:Y:S02]  /*60a0*/  IMAD.MOV R40, RZ, RZ, -R40 ;  /* 0x000000ffff287224 */ /* 0x000fe400078e0a28 */
[C---:B------:R-:W-:Y:S01]  /*60b0*/  IMAD R45, R30.reuse, R41, R45 ;  /* 0x000000291e2d7224 */ /* 0x040fe200078e022d */
[----:B------:R-:W-:Y:S01]  /*60c0*/  IABS R41, R24 ;  /* 0x0000001800297213 */ /* 0x000fe20000000000 */
[----:B------:R-:W-:Y:S01]  /*60d0*/  IMAD R44, R30, R40, R44 ;  /* 0x000000281e2c7224 */ /* 0x000fe200078e022c */
[----:B------:R-:W3:Y:S01]  /*60e0*/  LDL R24, [R1+0x2968] ;  /* 0x0029680001187983 */ /* 0x000ee20000100800 */
[----:B------:R-:W-:-:S03]  /*60f0*/  IABS R40, R19 ;  /* 0x0000001300287213 */ /* 0x000fc60000000000 */
[----:B------:R-:W3:Y:S01]  /*6100*/  LDL R19, [R1+0x1b0c] ;  /* 0x001b0c0001137983 */ /* 0x000ee20000100800 */
[----:B------:R-:W-:Y:S02]  /*6110*/  @!P0 IMAD.MOV R48, RZ, RZ, -R48 ;  /* 0x000000ffff308224 */ /* 0x000fe400078e0a30 */
[----:B------:R-:W-:Y:S01]  /*6120*/  @!P1 IMAD.MOV R49, RZ, RZ, -R49 ;  /* 0x000000ffff319224 */ /* 0x000fe200078e0a31 */
[----:B------:R-:W-:Y:S02]  /*6130*/  ISETP.GE.AND P6, PT, R52, RZ, PT ;  /* 0x000000ff3400720c */ /* 0x000fe40003fc6270 */
[----:B------:R-:W-:Y:S02]  /*6140*/  IABS R52, R27 ;  /* 0x0000001b00347213 */ /* 0x000fe40000000000 */
[----:B------:R-:W-:-:S03]  /*6150*/  IABS R59, R59 ;  /* 0x0000003b003b7213 */ /* 0x000fc60000000000 */
[----:B------:R-:W-:-:S04]  /*6160*/  IMAD.HI.U32 R43, R32, R52, RZ ;  /* 0x00000034202b7227 */ /* 0x000fc800078e00ff */
[----:B------:R-:W-:-:S04]  /*6170*/  IMAD.HI.U32 R42, R32, R59, RZ ;  /* 0x0000003b202a7227 */ /* 0x000fc800078e00ff */
[----:B------:R-:W-:Y:S02]  /*6180*/  IMAD.MOV R43, RZ, RZ, -R43 ;  /* 0x000000ffff2b7224 */ /* 0x000fe400078e0a2b */
[----:B------:R-:W-:Y:S02]  /*6190*/  IMAD.MOV R42, RZ, RZ, -R42 ;  /* 0x000000ffff2a7224 */ /* 0x000fe400078e0a2a */
[C---:B------:R-:W-:Y:S01]  /*61a0*/  IMAD R52, R30.reuse, R43, R52 ;  /* 0x0000002b1e347224 */ /* 0x040fe200078e0234 */
[----:B----4-:R-:W-:Y:S01]  /*61b0*/  IABS R43, R60 ;  /* 0x0000003c002b7213 */ /* 0x010fe20000000000 */
[----:B------:R-:W-:-:S04]  /*61c0*/  IMAD R59, R30, R42, R59 ;  /* 0x0000002a1e3b7224 */ /* 0x000fc800078e023b */
[----:B------:R-:W-:-:S04]  /*61d0*/  IMAD.HI.U32 R60, R32, R43, RZ ;  /* 0x0000002b203c7227 */ /* 0x000fc800078e00ff */
[----:B------:R-:W-:Y:S01]  /*61e0*/  @!P2 IMAD.MOV R50, RZ, RZ, -R50 ;  /* 0x000000ffff32a224 */ /* 0x000fe200078e0a32 */
[----:B------:R-:W-:Y:S02]  /*61f0*/  ISETP.GT.U32.AND P2, PT, R30, R52, PT ;  /* 0x000000341e00720c */ /* 0x000fe40003f44070 */
[----:B--2---:R-:W-:-:S05]  /*6200*/  IABS R57, R57 ;  /* 0x0000003900397213 */ /* 0x004fca0000000000 */
[----:B------:R-:W-:-:S04]  /*6210*/  IMAD.HI.U32 R33, R32, R57, RZ ;  /* 0x0000003920217227 */ /* 0x000fc800078e00ff */
[----:B------:R-:W-:-:S04]  /*6220*/  IMAD.MOV R33, RZ, RZ, -R33 ;  /* 0x000000ffff217224 */ /* 0x000fc800078e0a21 */
[----:B------:R-:W-:-:S05]  /*6230*/  IMAD R57, R30, R33, R57 ;  /* 0x000000211e397224 */ /* 0x000fca00078e0239 */
[----:B------:R-:W-:-:S13]  /*6240*/  ISETP.GT.U32.AND P5, PT, R30, R57, PT ;  /* 0x000000391e00720c */ /* 0x000fda0003fa4070 */
[----:B------:R-:W-:Y:S01]  /*6250*/  @!P5 IMAD.IADD R57, R57, 0x1, -R30 ;  /* 0x000000013939d824 */ /* 0x000fe200078e0a1e */
[----:B------:R-:W-:-:S04]  /*6260*/  ISETP.GT.U32.AND P5, PT, R30, R55, PT ;  /* 0x000000371e00720c */ /* 0x000fc80003fa4070 */
[----:B------:R-:W-:-:S09]  /*6270*/  ISETP.GT.U32.AND P0, PT, R30, R57, PT ;  /* 0x000000391e00720c */ /* 0x000fd20003f04070 */
[----:B------:R-:W-:-:S05]  /*6280*/  @!P5 IMAD.IADD R55, R55, 0x1, -R30 ;  /* 0x000000013737d824 */ /* 0x000fca00078e0a1e */
[C---:B------:R-:W-:Y:S01]  /*6290*/  ISETP.GT.U32.AND P1, PT, R30.reuse, R55, PT ;  /* 0x000000371e00720c */ /* 0x040fe20003f24070 */
[----:B------:R-:W-:Y:S01]  /*62a0*/  @!P0 IMAD.IADD R57, R57, 0x1, -R30 ;  /* 0x0000000139398824 */ /* 0x000fe200078e0a1e */
[----:B------:R-:W-:Y:S02]  /*62b0*/  ISETP.GT.U32.AND P0, PT, R30, R58, PT ;  /* 0x0000003a1e00720c */ /* 0x000fe40003f04070 */
[----:B------:R-:W-:-:S05]  /*62c0*/  IABS R46, R46 ;  /* 0x0000002e002e7213 */ /* 0x000fca0000000000 */
[----:B------:R-:W-:-:S04]  /*62d0*/  IMAD.HI.U32 R33, R32, R46, RZ ;  /* 0x0000002e20217227 */ /* 0x000fc800078e00ff */
[----:B------:R-:W-:-:S04]  /*62e0*/  IMAD.MOV R33, RZ, RZ, -R33 ;  /* 0x000000ffff217224 */ /* 0x000fc800078e0a21 */
[C---:B------:R-:W-:Y:S02]  /*62f0*/  IMAD R46, R30.reuse, R33, R46 ;  /* 0x000000211e2e7224 */ /* 0x040fe400078e022e */
[----:B------:R-:W-:Y:S01]  /*6300*/  @!P1 IMAD.IADD R55, R55, 0x1, -R30 ;  /* 0x0000000137379824 */ /* 0x000fe200078e0a1e */
[----:B------:R-:W-:Y:S02]  /*6310*/  IABS R47, R47 ;  /* 0x0000002f002f7213 */ /* 0x000fe40000000000 */
[----:B------:R-:W-:-:S03]  /*6320*/  ISETP.GT.U32.AND P1, PT, R30, R46, PT ;  /* 0x0000002e1e00720c */ /* 0x000fc60003f24070 */
[----:B------:R-:W-:-:S04]  /*6330*/  IMAD.HI.U32 R42, R32, R47, RZ ;  /* 0x0000002f202a7227 */ /* 0x000fc800078e00ff */
[----:B------:R-:W-:Y:S02]  /*6340*/  IMAD.MOV R42, RZ, RZ, -R42 ;  /* 0x000000ffff2a7224 */ /* 0x000fe400078e0a2a */
[----:B------:R-:W-:Y:S02]  /*6350*/  @!P0 IMAD.IADD R58, R58, 0x1, -R30 ;  /* 0x000000013a3a8824 */ /* 0x000fe400078e0a1e */
[----:B------:R-:W-:Y:S01]  /*6360*/  IMAD R47, R30, R42, R47 ;  /* 0x0000002a1e2f7224 */ /* 0x000fe200078e022f */
[----:B------:R-:W-:Y:S01]  /*6370*/  IABS R42, R25 ;  /* 0x00000019002a7213 */ /* 0x000fe20000000000 */
[----:B------:R-:W-:Y:S02]  /*6380*/  IMAD.MOV R33, RZ, RZ, -R60 ;  /* 0x000000ffff217224 */ /* 0x000fe400078e0a3c */
[----:B------:R-:W-:Y:S01]  /*6390*/  @!P1 IMAD.IADD R46, R46, 0x1, -R30 ;  /* 0x000000012e2e9824 */ /* 0x000fe200078e0a1e */
[C---:B------:R-:W-:Y:S01]  /*63a0*/  ISETP.GT.U32.AND P1, PT, R30.reuse, R58, PT ;  /* 0x0000003a1e00720c */ /* 0x040fe20003f24070 */
[----:B------:R-:W-:-:S02]  /*63b0*/  IMAD R43, R30, R33, R43 ;  /* 0x000000211e2b7224 */ /* 0x000fc400078e022b */
[----:B------:R-:W-:Y:S01]  /*63c0*/  IMAD.HI.U32 R33, R32, R42, RZ ;  /* 0x0000002a20217227 */ /* 0x000fe200078e00ff */
[----:B------:R-:W-:-:S03]  /*63d0*/  ISETP.GT.U32.AND P5, PT, R30, R59, PT ;  /* 0x0000003b1e00720c */ /* 0x000fc60003fa4070 */
[----:B------:R-:W-:Y:S01]  /*63e0*/  IMAD.MOV R33, RZ, RZ, -R33 ;  /* 0x000000ffff217224 */ /* 0x000fe200078e0a21 */
[----:B------:R-:W-:-:S03]  /*63f0*/  IABS R61, R61 ;  /* 0x0000003d003d7213 */ /* 0x000fc60000000000 */
[----:B------:R-:W-:Y:S02]  /*6400*/  IMAD R42, R30, R33, R42 ;  /* 0x000000211e2a7224 */ /* 0x000fe400078e022a */
[----:B------:R-:W-:Y:S02]  /*6410*/  IMAD.MOV.U32 R33, RZ, RZ, R61 ;  /* 0x000000ffff217224 */ /* 0x000fe400078e003d */
[----:B------:R-:W-:Y:S01]  /*6420*/  @!P1 IMAD.IADD R58, R58, 0x1, -R30 ;  /* 0x000000013a3a9824 */ /* 0x000fe200078e0a1e */
[----:B------:R-:W-:Y:S01]  /*6430*/  ISETP.GT.U32.AND P1, PT, R30, R43, PT ;  /* 0x0000002b1e00720c */ /* 0x000fe20003f24070 */
[----:B------:R-:W-:-:S04]  /*6440*/  IMAD.HI.U32 R61, R32, R33, RZ ;  /* 0x00000021203d7227 */ /* 0x000fc800078e00ff */
[----:B------:R-:W-:Y:S02]  /*6450*/  IMAD.MOV R61, RZ, RZ, -R61 ;  /* 0x000000ffff3d7224 */ /* 0x000fe400078e0a3d */
[--C-:B------:R-:W-:Y:S02]  /*6460*/  @!P5 IMAD.IADD R59, R59, 0x1, -R30.reuse ;  /* 0x000000013b3bd824 */ /* 0x100fe400078e0a1e */
[----:B------:R-:W-:Y:S02]  /*6470*/  IMAD R33, R30, R61, R33 ;  /* 0x0000003d1e217224 */ /* 0x000fe400078e0221 */
[--C-:B------:R-:W-:Y:S01]  /*6480*/  @!P2 IMAD.IADD R52, R52, 0x1, -R30.reuse ;  /* 0x000000013434a824 */ /* 0x100fe200078e0a1e */
[C---:B------:R-:W-:Y:S01]  /*6490*/  ISETP.GT.U32.AND P2, PT, R30.reuse, R47, PT ;  /* 0x0000002f1e00720c */ /* 0x040fe20003f44070 */
[----:B------:R-:W-:Y:S01]  /*64a0*/  @!P1 IMAD.IADD R43, R43, 0x1, -R30 ;  /* 0x000000012b2b9824 */ /* 0x000fe200078e0a1e */
[C---:B------:R-:W-:Y:S02]  /*64b0*/  ISETP.GT.U32.AND P0, PT, R30.reuse, R59, PT ;  /* 0x0000003b1e00720c */ /* 0x040fe40003f04070 */
[----:B------:R-:W-:-:S02]  /*64c0*/  ISETP.GT.U32.AND P1, PT, R30, R33, PT ;  /* 0x000000211e00720c */ /* 0x000fc40003f24070 */
[----:B------:R-:W-:Y:S01]  /*64d0*/  ISETP.GT.U32.AND P5, PT, R30, R52, PT ;  /* 0x000000341e00720c */ /* 0x000fe20003fa4070 */
[----:B------:R-:W-:-:S06]  /*64e0*/  IMAD.HI.U32 R60, R32, R41, RZ ;  /* 0x00000029203c7227 */ /* 0x000fcc00078e00ff */
[--C-:B------:R-:W-:Y:S02]  /*64f0*/  @!P2 IMAD.IADD R47, R47, 0x1, -R30.reuse ;  /* 0x000000012f2fa824 */ /* 0x100fe400078e0a1e */
[--C-:B------:R-:W-:Y:S01]  /*6500*/  @!P0 IMAD.IADD R59, R59, 0x1, -R30.reuse ;  /* 0x000000013b3b8824 */ /* 0x100fe200078e0a1e */
[C---:B------:R-:W-:Y:S01]  /*6510*/  ISETP.GT.U32.AND P0, PT, R30.reuse, R44, PT ;  /* 0x0000002c1e00720c */ /* 0x040fe20003f04070 */
[--C-:B------:R-:W-:Y:S02]  /*6520*/  @!P1 IMAD.IADD R33, R33, 0x1, -R30.reuse ;  /* 0x0000000121219824 */ /* 0x100fe400078e0a1e */
[----:B------:R-:W-:Y:S01]  /*6530*/  @!P3 IMAD.MOV R51, RZ, RZ, -R51 ;  /* 0x000000ffff33b224 */ /* 0x000fe200078e0a33 */
[----:B------:R-:W-:Y:S01]  /*6540*/  ISETP.GT.U32.AND P3, PT, R30, R47, PT ;  /* 0x0000002f1e00720c */ /* 0x000fe20003f64070 */
[----:B------:R-:W-:Y:S01]  /*6550*/  @!P5 IMAD.IADD R52, R52, 0x1, -R30 ;  /* 0x000000013434d824 */ /* 0x000fe200078e0a1e */
[C---:B------:R-:W-:Y:S01]  /*6560*/  ISETP.GT.U32.AND P5, PT, R30.reuse, R45, PT ;  /* 0x0000002d1e00720c */ /* 0x040fe20003fa4070 */
[----:B------:R-:W-:Y:S01]  /*6570*/  @!P6 IMAD.MOV R53, RZ, RZ, -R53 ;  /* 0x000000ffff35e224 */ /* 0x000fe200078e0a35 */
[----:B------:R-:W-:Y:S01]  /*6580*/  ISETP.GT.U32.AND P6, PT, R30, R33, PT ;  /* 0x000000211e00720c */ /* 0x000fe20003fc4070 */
[----:B------:R-:W-:-:S04]  /*6590*/  IMAD.MOV R60, RZ, RZ, -R60 ;  /* 0x000000ffff3c7224 */ /* 0x000fc800078e0a3c */
[----:B------:R-:W-:Y:S02]  /*65a0*/  IMAD R41, R30, R60, R41 ;  /* 0x0000003c1e297224 */ /* 0x000fe400078e0229 */
[----:B------:R-:W-:-:S04]  /*65b0*/  IMAD.HI.U32 R60, R32, R40, RZ ;  /* 0x00000028203c7227 */ /* 0x000fc800078e00ff */
[----:B------:R-:W-:Y:S01]  /*65c0*/  @!P0 IMAD.IADD R44, R44, 0x1, -R30 ;  /* 0x000000012c2c8824 */ /* 0x000fe200078e0a1e */
[----:B------:R-:W-:Y:S01]  /*65d0*/  ISETP.GE.AND P0, PT, R22, RZ, PT ;  /* 0x000000ff1600720c */ /* 0x000fe20003f06270 */
[----:B------:R-:W-:Y:S02]  /*65e0*/  IMAD.MOV R60, RZ, RZ, -R60 ;  /* 0x000000ffff3c7224 */ /* 0x000fe400078e0a3c */
[----:B------:R-:W-:Y:S01]  /*65f0*/  @!P3 IMAD.IADD R47, R47, 0x1, -R30 ;  /* 0x000000012f2fb824 */ /* 0x000fe200078e0a1e */
[C---:B------:R-:W-:Y:S01]  /*6600*/  ISETP.GT.U32.AND P3, PT, R30.reuse, R41, PT ;  /* 0x000000291e00720c */ /* 0x040fe20003f64070 */
[C---:B------:R-:W-:Y:S01]  /*6610*/  IMAD R40, R30.reuse, R60, R40 ;  /* 0x0000003c1e287224 */ /* 0x040fe200078e0228 */
[----:B------:R-:W-:Y:S01]  /*6620*/  ISETP.GT.U32.AND P2, PT, R30, R46, PT ;  /* 0x0000002e1e00720c */ /* 0x000fe20003f44070 */
[--C-:B------:R-:W-:Y:S01]  /*6630*/  @!P5 IMAD.IADD R45, R45, 0x1, -R30.reuse ;  /* 0x000000012d2dd824 */ /* 0x100fe200078e0a1e */
[----:B---3--:R-:W-:Y:S01]  /*6640*/  IABS R60, R24 ;  /* 0x00000018003c7213 */ /* 0x008fe20000000000 */
[----:B------:R-:W-:Y:S01]  /*6650*/  @!P6 IMAD.IADD R33, R33, 0x1, -R30 ;  /* 0x000000012121e824 */ /* 0x000fe200078e0a1e */
[----:B------:R-:W-:-:S02]  /*6660*/  ISETP.GE.AND P6, PT, R13, RZ, PT ;  /* 0x000000ff0d00720c */ /* 0x000fc40003fc6270 */
[----:B------:R-:W0:Y:S01]  /*6670*/  S2R R13, SR_TID.X ;  /* 0x00000000000d7919 */ /* 0x000e220000002100 */
[----:B------:R-:W-:Y:S01]  /*6680*/  IABS R61, R19 ;  /* 0x00000013003d7213 */ /* 0x000fe20000000000 */
[----:B------:R-:W-:Y:S01]  /*6690*/  IMAD.HI.U32 R22, R32, R60, RZ ;  /* 0x0000003c20167227 */ /* 0x000fe200078e00ff */
[----:B------:R-:W-:-:S03]  /*66a0*/  ISETP.GT.U32.AND P1, PT, R30, R45, PT ;  /* 0x0000002d1e00720c */ /* 0x000fc60003f24070 */
[----:B------:R-:W-:Y:S02]  /*66b0*/  IMAD.MOV.U32 R19, RZ, RZ, R61 ;  /* 0x000000ffff137224 */ /* 0x000fe400078e003d */
[----:B------:R-:W-:Y:S01]  /*66c0*/  @!P0 IMAD.MOV R56, RZ, RZ, -R56 ;  /* 0x000000ffff388224 */ /* 0x000fe200078e0a38 */
[----:B------:R-:W-:Y:S01]  /*66d0*/  ISETP.GT.U32.AND P0, PT, R30, R43, PT ;  /* 0x0000002b1e00720c */ /* 0x000fe20003f04070 */
[----:B------:R-:W-:Y:S02]  /*66e0*/  IMAD.MOV R61, RZ, RZ, -R22 ;  /* 0x000000ffff3d7224 */ /* 0x000fe400078e0a16 */
[--C-:B------:R-:W-:Y:S01]  /*66f0*/  @!P3 IMAD.IADD R41, R41, 0x1, -R30.reuse ;  /* 0x000000012929b824 */ /* 0x100fe200078e0a1e */
[----:B------:R-:W-:Y:S01]  /*6700*/  ISETP.GE.AND P3, PT, R20, RZ, PT ;  /* 0x000000ff1400720c */ /* 0x000fe20003f66270 */
[----:B------:R-:W-:Y:S01]  /*6710*/  @!P2 IMAD.IADD R46, R46, 0x1, -R30 ;  /* 0x000000012e2ea824 */ /* 0x000fe200078e0a1e */
[----:B------:R-:W-:Y:S01]  /*6720*/  ISETP.GT.U32.AND P2, PT, R30, R42, PT ;  /* 0x0000002a1e00720c */ /* 0x000fe20003f44070 */
[----:B------:R-:W-:-:S04]  /*6730*/  IMAD.HI.U32 R20, R32, R19, RZ ;  /* 0x0000001320147227 */ /* 0x000fc800078e00ff */
[----:B------:R-:W-:Y:S02]  /*6740*/  IMAD R32, R30, R61, R60 ;  /* 0x0000003d1e207224 */ /* 0x000fe400078e023c */
[----:B------:R-:W-:-:S03]  /*6750*/  @!P1 IMAD.IADD R45, R45, 0x1, -R30 ;  /* 0x000000012d2d9824 */ /* 0x000fc600078e0a1e */
[----:B------:R-:W-:Y:S01]  /*6760*/  ISETP.GT.U32.AND P1, PT, R30, R32, PT ;  /* 0x000000201e00720c */ /* 0x000fe20003f24070 */
[----:B------:R-:W-:Y:S01]  /*6770*/  @!P0 IMAD.IADD R43, R43, 0x1, -R30 ;  /* 0x000000012b2b8824 */ /* 0x000fe200078e0a1e */
[----:B------:R-:W-:Y:S01]  /*6780*/  ISETP.GE.AND P0, PT, R16, RZ, PT ;  /* 0x000000ff1000720c */ /* 0x000fe20003f06270 */
[----:B------:R-:W-:Y:S01]  /*6790*/  @!P3 IMAD.MOV R38, RZ, RZ, -R38 ;  /* 0x000000ffff26b224 */ /* 0x000fe200078e0a26 */
[----:B------:R-:W-:Y:S01]  /*67a0*/  ISETP.GT.U32.AND P3, PT, R30, R41, PT ;  /* 0x000000291e00720c */ /* 0x000fe20003f64070 */
[----:B------:R-:W-:Y:S01]  /*67b0*/  @!P2 IMAD.IADD R42, R42, 0x1, -R30 ;  /* 0x000000012a2aa824 */ /* 0x000fe200078e0a1e */
[C---:B------:R-:W-:Y:S01]  /*67c0*/  ISETP.GT.U32.AND P5, PT, R30.reuse, R40, PT ;  /* 0x000000281e00720c */ /* 0x040fe20003fa4070 */
[----:B------:R-:W-:Y:S01]  /*67d0*/  @!P4 IMAD.MOV R54, RZ, RZ, -R54 ;  /* 0x000000ffff36c224 */ /* 0x000fe200078e0a36 */
[----:B------:R-:W-:Y:S02]  /*67e0*/  ISETP.GE.AND P2, PT, R23, RZ, PT ;  /* 0x000000ff1700720c */ /* 0x000fe40003f46270 */
[----:B------:R-:W-:Y:S01]  /*67f0*/  ISETP.GT.U32.AND P4, PT, R30, R44, PT ;  /* 0x0000002c1e00720c */ /* 0x000fe20003f84070 */
[----:B------:R-:W-:-:S02]  /*6800*/  IMAD.MOV R60, RZ, RZ, -R20 ;  /* 0x000000ffff3c7224 */ /* 0x000fc400078e0a14 */
[--C-:B------:R-:W-:Y:S01]  /*6810*/  @!P1 IMAD.IADD R32, R32, 0x1, -R30.reuse ;  /* 0x0000000120209824 */ /* 0x100fe200078e0a1e */
[----:B------:R-:W-:Y:S02]  /*6820*/  ISETP.GE.AND P1, PT, R11, RZ, PT ;  /* 0x000000ff0b00720c */ /* 0x000fe40003f26270 */
[----:B0-----:R-:W-:Y:S01]  /*6830*/  LOP3.LUT R11, R13, 0x7, RZ, 0xc0, !PT ;  /* 0x000000070d0b7812 */ /* 0x001fe200078ec0ff */
[----:B------:R-:W-:Y:S02]  /*6840*/  IMAD.MOV.U32 R61, RZ, RZ, R37 ;  /* 0x000000ffff3d7224 */ /* 0x000fe400078e0025 */
[----:B------:R-:W-:Y:S01]  /*6850*/  @!P0 IMAD.MOV R35, RZ, RZ, -R35 ;  /* 0x000000ffff238224 */ /* 0x000fe200078e0a23 */
[----:B------:R-:W-:Y:S01]  /*6860*/  ISETP.GE.AND P0, PT, R12, RZ, PT ;  /* 0x000000ff0c00720c */ /* 0x000fe20003f06270 */
[----:B------:R-:W-:Y:S02]  /*6870*/  IMAD R37, R30, R60, R19 ;  /* 0x0000003c1e257224 */ /* 0x000fe400078e0213 */
[----:B------:R-:W-:Y:S01]  /*6880*/  @!P3 IMAD.IADD R41, R41, 0x1, -R30 ;  /* 0x000000012929b824 */ /* 0x000fe200078e0a1e */
[----:B------:R-:W-:Y:S01]  /*6890*/  ISETP.GE.AND P3, PT, R15, RZ, PT ;  /* 0x000000ff0f00720c */ /* 0x000fe20003f66270 */
[----:B------:R-:W-:Y:S01]  /*68a0*/  IMAD R60, R11, 0x410, RZ ;  /* 0x000004100b3c7824 */ /* 0x000fe200078e02ff */
[----:B------:R-:W0:Y:S01]  /*68b0*/  LDC R15, c[0x0][0x230] ;  /* 0x00008c00ff0f7b82 */ /* 0x000e220000000800 */
[----:B------:R-:W-:-:S02]  /*68c0*/  IMAD.SHL.U32 R12, R13, 0x2, RZ ;  /* 0x000000020d0c7824 */ /* 0x000fc400078e00ff */
[--C-:B------:R-:W-:Y:S01]  /*68d0*/  @!P5 IMAD.IADD R40, R40, 0x1, -R30.reuse ;  /* 0x000000012828d824 */ /* 0x100fe200078e0a1e */
[----:B------:R-:W-:Y:S01]  /*68e0*/  ISETP.GE.AND P5, PT, R21, RZ, PT ;  /* 0x000000ff1500720c */ /* 0x000fe20003fa6270 */
[----:B------:R-:W-:Y:S01]  /*68f0*/  @!P2 IMAD.MOV R39, RZ, RZ, -R39 ;  /* 0x000000ffff27a224 */ /* 0x000fe200078e0a27 */
[----:B------:R-:W-:Y:S01]  /*6900*/  ISETP.GT.U32.AND P2, PT, R30, R42, PT ;  /* 0x0000002a1e00720c */ /* 0x000fe20003f44070 */
[----:B------:R-:W-:Y:S01]  /*6910*/  @!P4 IMAD.IADD R44, R44, 0x1, -R30 ;  /* 0x000000012c2cc824 */ /* 0x000fe200078e0a1e */
[----:B------:R-:W-:Y:S01]  /*6920*/  ISETP.GE.AND P4, PT, R18, RZ, PT ;  /* 0x000000ff1200720c */ /* 0x000fe20003f86270 */
[C---:B------:R-:W-:Y:S01]  /*6930*/  IMAD.SHL.U32 R16, R13.reuse, 0x8, RZ ;  /* 0x000000080d107824 */ /* 0x040fe200078e00ff */
[----:B------:R-:W-:Y:S01]  /*6940*/  LOP3.LUT R60, R60, 0x10, R12, 0x78, !PT ;  /* 0x000000103c3c7812 */ /* 0x000fe200078e780c */
[----:B------:R-:W-:-:S05]  /*6950*/  IMAD.SHL.U32 R13, R13, 0x200, RZ ;  /* 0x000002000d0d7824 */ /* 0x000fca00078e00ff */
[----:B------:R-:W-:Y:S01]  /*6960*/  LOP3.LUT R60, R60, 0x2000, R13, 0xf8, !PT ;  /* 0x000020003c3c7812 */ /* 0x000fe200078ef80d */
[----:B------:R-:W-:Y:S01]  /*6970*/  @!P5 IMAD.MOV R61, RZ, RZ, -R61 ;  /* 0x000000ffff3dd224 */ /* 0x000fe200078e0a3d */
[----:B------:R-:W-:Y:S01]  /*6980*/  ISETP.GT.U32.AND P5, PT, R30, R40, PT ;  /* 0x000000281e00720c */ /* 0x000fe20003fa4070 */
[----:B------:R-:W-:Y:S02]  /*6990*/  @!P2 IMAD.IADD R42, R42, 0x1, -R30 ;  /* 0x000000012a2aa824 */ /* 0x000fe400078e0a1e */
[----:B------:R1:W-:Y:S01]  /*69a0*/  STL [R1+0x2990], R60 ;  /* 0x0029903c01007387 */ /* 0x0003e20000100800 */
[C---:B------:R-:W-:Y:S01]  /*69b0*/  ISETP.GT.U32.AND P2, PT, R30.reuse, R37, PT ;  /* 0x000000251e00720c */ /* 0x040fe20003f44070 */
[----:B------:R-:W-:Y:S02]  /*69c0*/  @!P4 IMAD.MOV R36, RZ, RZ, -R36 ;  /* 0x000000ffff24c224 */ /* 0x000fe400078e0a24 */
[----:B------:R-:W2:Y:S01]  /*69d0*/  LDL.LU R26, [R1+0x58] ;  /* 0x00005800011a7983 */ /* 0x000ea20000300800 */
[----:B------:R-:W-:-:S03]  /*69e0*/  ISETP.GT.U32.AND P4, PT, R30, R32, PT ;  /* 0x000000201e00720c */ /* 0x000fc60003f84070 */
[----:B------:R-:W3:Y:S04]  /*69f0*/  LDL.LU R25, [R1+0x54] ;  /* 0x0000540001197983 */ /* 0x000ee80000300800 */
[----:B------:R-:W4:Y:S04]  /*6a00*/  LDL.LU R24, [R1+0x50] ;  /* 0x0000500001187983 */ /* 0x000f280000300800 */
[----:B------:R-:W4:Y:S01]  /*6a10*/  LDL.LU R23, [R1+0x48] ;  /* 0x0000480001177983 */ /* 0x000f220000300800 */
[----:B0-----:R-:W-:-:S03]  /*6a20*/  VIADD R15, R15, 0x1f ;  /* 0x0000001f0f0f7836 */ /* 0x001fc60000000000 */
[----:B------:R-:W4:Y:S04]  /*6a30*/  LDL.LU R22, [R1+0x44] ;  /* 0x0000440001167983 */ /* 0x000f280000300800 */
[----:B------:R-:W4:Y:S01]  /*6a40*/  LDL.LU R21, [R1+0x3c] ;  /* 0x00003c0001157983 */ /* 0x000f220000300800 */
[----:B------:R-:W-:-:S03]  /*6a50*/  @!P5 IMAD.IADD R40, R40, 0x1, -R30 ;  /* 0x000000012828d824 */ /* 0x000fc600078e0a1e */
[----:B------:R-:W4:Y:S01]  /*6a60*/  LDL.LU R20, [R1+0x38] ;  /* 0x0000380001147983 */ /* 0x000f220000300800 */
[--C-:B------:R-:W-:Y:S01]  /*6a70*/  @!P2 IMAD.IADD R37, R37, 0x1, -R30.reuse ;  /* 0x000000012525a824 */ /* 0x100fe200078e0a1e */
[----:B------:R-:W-:Y:S02]  /*6a80*/  ISETP.GE.AND P5, PT, R14, RZ, PT ;  /* 0x000000ff0e00720c */ /* 0x000fe40003fa6270 */
[----:B------:R-:W4:Y:S01]  /*6a90*/  LDL.LU R19, [R1+0x34] ;  /* 0x0000340001137983 */ /* 0x000f220000300800 */
[----:B------:R-:W-:Y:S01]  /*6aa0*/  SHF.R.S32.HI R14, RZ, 0x1f, R15 ;  /* 0x0000001fff0e7819 */ /* 0x000fe2000001140f */
[----:B------:R-:W-:Y:S01]  /*6ab0*/  @!P4 IMAD.IADD R32, R32, 0x1, -R30 ;  /* 0x000000012020c824 */ /* 0x000fe200078e0a1e */
[----:B------:R-:W-:Y:S01]  /*6ac0*/  LOP3.LUT R16, R16, 0x30, RZ, 0xc0, !PT ;  /* 0x0000003010107812 */ /* 0x000fe200078ec0ff */
[----:B------:R-:W4:Y:S01]  /*6ad0*/  LDL.LU R18, [R1+0x30] ;  /* 0x0000300001127983 */ /* 0x000f220000300800 */
[----:B------:R-:W-:Y:S02]  /*6ae0*/  ISETP.GE.AND P4, PT, R17, RZ, PT ;  /* 0x000000ff1100720c */ /* 0x000fe40003f86270 */
[----:B------:R-:W-:Y:S01]  /*6af0*/  ISETP.GT.U32.AND P2, PT, R30, R37, PT ;  /* 0x000000251e00720c */ /* 0x000fe20003f44070 */
[----:B------:R-:W4:Y:S01]  /*6b00*/  LDL.LU R17, [R1+0x2c] ;  /* 0x00002c0001117983 */ /* 0x000f220000300800 */
[----:B------:R-:W-:Y:S01]  /*6b10*/  LEA.HI R14, R14, R15, RZ, 0x5 ;  /* 0x0000000f0e0e7211 */ /* 0x000fe200078f28ff */
[----:B------:R-:W-:-:S02]  /*6b20*/  IMAD R11, R11, 0x40, R16 ;  /* 0x000000400b0b7824 */ /* 0x000fc400078e0210 */
[----:B-1----:R-:W4:Y:S04]  /*6b30*/  LDL.LU R60, [R1+0x28] ;  /* 0x00002800013c7983 */ /* 0x002f280000300800 */
[----:B------:R-:W4:Y:S01]  /*6b40*/  LDL.LU R16, [R1+0x24] ;  /* 0x0000240001107983 */ /* 0x000f220000300800 */
[----:B------:R-:W-:-:S03]  /*6b50*/  LOP3.LUT R11, R11, 0x30, R12, 0x78, !PT ;  /* 0x000000300b0b7812 */ /* 0x000fc600078e780c */
[----:B------:R-:W4:Y:S04]  /*6b60*/  LDL.LU R15, [R1+0x20] ;  /* 0x00002000010f7983 */ /* 0x000f280000300800 */
[----:B------:R-:W4:Y:S04]  /*6b70*/  LDL.LU R14, [R1+0x1c] ;  /* 0x00001c00010e7983 */ /* 0x000f280000300800 */
[----:B------:R-:W4:Y:S01]  /*6b80*/  LDL.LU R13, [R1+0x18] ;  /* 0x00001800010d7983 */ /* 0x000f220000300800 */
[----:B------:R-:W-:-:S03]  /*6b90*/  @!P2 IMAD.IADD R37, R37, 0x1, -R30 ;  /* 0x000000012525a824 */ /* 0x000fc600078e0a1e */
[----:B------:R-:W4:Y:S01]  /*6ba0*/  LDL.LU R12, [R1+0xc] ;  /* 0x00000c00010c7983 */ /* 0x000f220000300800 */
[----:B------:R-:W-:-:S03]  /*6bb0*/  ISETP.GE.AND P2, PT, R10, RZ, PT ;  /* 0x000000ff0a00720c */ /* 0x000fc60003f46270 */
[----:B------:R-:W4:Y:S04]  /*6bc0*/  LDL.LU R11, [R1+0x8] ;  /* 0x00000800010b7983 */ /* 0x000f280000300800 */
[----:B------:R-:W4:Y:S01]  /*6bd0*/  LDL.LU R10, [R1+0x4] ;  /* 0x00000400010a7983 */ /* 0x000f220000300800 */
[----:B------:R-:W-:Y:S01]  /*6be0*/  @!P3 IMAD.MOV R9, RZ, RZ, -R9 ;  /* 0x000000ffff09b224 */ /* 0x000fe200078e0a09 */
[----:B------:R-:W-:Y:S02]  /*6bf0*/  ISETP.NE.AND P3, PT, R3, RZ, PT ;  /* 0x000000ff0300720c */ /* 0x000fe40003f65270 */
[----:B------:R-:W-:Y:S01]  /*6c00*/  LOP3.LUT R3, RZ, R3, RZ, 0x33, !PT ;  /* 0x00000003ff037212 */ /* 0x000fe200078e33ff */
[----:B------:R-:W-:Y:S01]  /*6c10*/  @!P5 IMAD.MOV R8, RZ, RZ, -R8 ;  /* 0x000000ffff08d224 */ /* 0x000fe200078e0a08 */
[----:B------:R-:W4:Y:S01]  /*6c20*/  LDL.LU R30, [R1] ;  /* 0x00000000011e7983 */ /* 0x000f220000300800 */
[----:B------:R-:W-:Y:S01]  /*6c30*/  ISETP.GE.AND P5, PT, R28, RZ, PT ;  /* 0x000000ff1c00720c */ /* 0x000fe20003fa6270 */
[----:B------:R-:W-:Y:S01]  /*6c40*/  @!P1 IMAD.MOV R6, RZ, RZ, -R6 ;  /* 0x000000ffff069224 */ /* 0x000fe200078e0a06 */
[----:B------:R-:W-:Y:S01]  /*6c50*/  ISETP.GE.AND P1, PT, R27, RZ, PT ;  /* 0x000000ff1b00720c */ /* 0x000fe20003f26270 */
[----:B------:R-:W4:Y:S04]  /*6c60*/  LDL.LU R28, [R1+0x2a04] ;  /* 0x002a0400011c7983 */ /* 0x000f280000300800 */
[----:B------:R-:W4:Y:S01]  /*6c70*/  LDL.LU R27, [R1+0x2a00] ;  /* 0x002a0000011b7983 */ /* 0x000f220000300800 */
[----:B--2---:R-:W-:-:S02]  /*6c80*/  SEL R26, R3, R26, !P3 ;  /* 0x0000001a031a7207 */ /* 0x004fc40005800000 */
[----:B---3--:R-:W-:-:S03]  /*6c90*/  SEL R25, R3, R25, !P3 ;  /* 0x0000001903197207 */ /* 0x008fc60005800000 */
[----:B------:R0:W-:Y:S01]  /*6ca0*/  STL [R1+0xec], R26 ;  /* 0x0000ec1a01007387 */ /* 0x0001e20000100800 */
[C---:B----4-:R-:W-:Y:S02]  /*6cb0*/  SEL R24, R3.reuse, R24, !P3 ;  /* 0x0000001803187207 */ /* 0x050fe40005800000 */
[C---:B------:R-:W-:Y:S01]  /*6cc0*/  SEL R23, R3.reuse, R23, !P3 ;  /* 0x0000001703177207 */ /* 0x040fe20005800000 */
[----:B0-----:R-:W2:Y:S01]  /*6cd0*/  LDL.LU R26, [R1+0x29fc] ;  /* 0x0029fc00011a7983 */ /* 0x001ea20000300800 */
[----:B------:R-:W-:-:S03]  /*6ce0*/  SEL R22, R3, R22, !P3 ;  /* 0x0000001603167207 */ /* 0x000fc60005800000 */
[----:B------:R0:W-:Y:S01]  /*6cf0*/  STL [R1+0xe8], R25 ;  /* 0x0000e81901007387 */ /* 0x0001e20000100800 */
[C---:B------:R-:W-:Y:S02]  /*6d00*/  SEL R21, R3.reuse, R21, !P3 ;  /* 0x0000001503157207 */ /* 0x040fe40005800000 */
[C---:B------:R-:W-:Y:S01]  /*6d10*/  SEL R20, R3.reuse, R20, !P3 ;  /* 0x0000001403147207 */ /* 0x040fe20005800000 */
[----:B0-----:R-:W3:Y:S04]  /*6d20*/  LDL.LU R25, [R1+0x29f8] ;  /* 0x0029f80001197983 */ /* 0x001ee80000300800 */
[----:B------:R0:W-:Y:S01]  /*6d30*/  STL [R1+0xe4], R24 ;  /* 0x0000e41801007387 */ /* 0x0001e20000100800 */
[C---:B------:R-:W-:Y:S02]  /*6d40*/  SEL R19, R3.reuse, R19, !P3 ;  /* 0x0000001303137207 */ /* 0x040fe40005800000 */
[C---:B------:R-:W-:Y:S01]  /*6d50*/  SEL R18, R3.reuse, R18, !P3 ;  /* 0x0000001203127207 */ /* 0x040fe20005800000 */
[----:B0-----:R-:W4:Y:S04]  /*6d60*/  LDL.LU R24, [R1+0x29f4] ;  /* 0x0029f40001187983 */ /* 0x001f280000300800 */
[----:B------:R0:W-:Y:S01]  /*6d70*/  STL [R1+0xe0], R23 ;  /* 0x0000e01701007387 */ /* 0x0001e20000100800 */
[----:B------:R-:W-:-:S03]  /*6d80*/  SEL R17, R3, R17, !P3 ;  /* 0x0000001103117207 */ /* 0x000fc60005800000 */
[----:B0-----:R-:W2:Y:S04]  /*6d90*/  LDL.LU R23, [R1+0x29f0] ;  /* 0x0029f00001177983 */ /* 0x001ea80000300800 */
[----:B------:R0:W-:Y:S01]  /*6da0*/  STL [R1+0xdc], R22 ;  /* 0x0000dc1601007387 */ /* 0x0001e20000100800 */
[----:B------:R-:W-:-:S03]  /*6db0*/  SEL R60, R3, R60, !P3 ;  /* 0x0000003c033c7207 */ /* 0x000fc60005800000 */
[----:B0-----:R-:W3:Y:S04]  /*6dc0*/  LDL.LU R22, [R1+0x29ec] ;  /* 0x0029ec0001167983 */ /* 0x001ee80000300800 */
[----:B------:R0:W-:Y:S01]  /*6dd0*/  STL [R1+0xd8], R21 ;  /* 0x0000d81501007387 */ /* 0x0001e20000100800 */
[----:B------:R-:W-:-:S03]  /*6de0*/  SEL R16, R3, R16, !P3 ;  /* 0x0000001003107207 */ /* 0x000fc60005800000 */
        /* <DEDUP_REMOVED lines=19> */
[----:B------:R0:W-:Y:S04]  /*6f20*/  STL [R1+0xbc], R15 ;  /* 0x0000bc0f01007387 */ /* 0x0001e80000100800 */
[----:B0-----:R-:W2:Y:S04]  /*6f30*/  LDL.LU R15, [R1+0x29d0] ;  /* 0x0029d000010f7983 */ /* 0x001ea80000300800 */
[----:B------:R0:W-:Y:S04]  /*6f40*/  STL [R1+0xb8], R14 ;  /* 0x0000b80e01007387 */ /* 0x0001e80000100800 */
[----:B0-----:R-:W3:Y:S04]  /*6f50*/  LDL.LU R14, [R1+0x29cc] ;  /* 0x0029cc00010e7983 */ /* 0x001ee80000300800 */
[----:B------:R0:W-:Y:S04]  /*6f60*/  STL [R1+0xb4], R13 ;  /* 0x0000b40d01007387 */ /* 0x0001e80000100800 */
[----:B0-----:R-:W4:Y:S04]  /*6f70*/  LDL.LU R13, [R1+0x29c8] ;  /* 0x0029c800010d7983 */ /* 0x001f280000300800 */
[----:B------:R0:W-:Y:S04]  /*6f80*/  STL [R1+0xb0], R12 ;  /* 0x0000b00c01007387 */ /* 0x0001e80000100800 */
[----:B0-----:R-:W2:Y:S04]  /*6f90*/  LDL.LU R12, [R1+0x29c4] ;  /* 0x0029c400010c7983 */ /* 0x001ea80000300800 */
[----:B------:R0:W-:Y:S04]  /*6fa0*/  STL [R1+0xac], R11 ;  /* 0x0000ac0b01007387 */ /* 0x0001e80000100800 */
[----:B0-----:R-:W3:Y:S04]  /*6fb0*/  LDL.LU R11, [R1+0x29c0] ;  /* 0x0029c000010b7983 */ /* 0x001ee80000300800 */
[----:B------:R0:W-:Y:S04]  /*6fc0*/  STL [R1+0xa8], R10 ;  /* 0x0000a80a01007387 */ /* 0x0001e80000100800 */
[----:B0-----:R-:W4:Y:S01]  /*6fd0*/  LDL.LU R10, [R1+0x29bc] ;  /* 0x0029bc00010a7983 */ /* 0x001f220000300800 */
[----:B------:R-:W-:-:S05]  /*6fe0*/  SEL R30, R3, R30, !P3 ;  /* 0x0000001e031e7207 */ /* 0x000fca0005800000 */
[----:B------:R4:W-:Y:S02]  /*6ff0*/  STL [R1+0xa4], R30 ;  /* 0x0000a41e01007387 */ /* 0x0009e40000100800 */
[C---:B----4-:R-:W-:Y:S02]  /*7000*/  SEL R30, R3.reuse, R10, !P3 ;  /* 0x0000000a031e7207 */ /* 0x050fe40005800000 */
[----:B------:R-:W4:Y:S04]  /*7010*/  LDL.LU R10, [R1+0x60] ;  /* 0x00006000010a7983 */ /* 0x000f280000300800 */
[----:B------:R3:W-:Y:S02]  /*7020*/  STL [R1+0xa0], R30 ;  /* 0x0000a01e01007387 */ /* 0x0007e40000100800 */
[----:B---3--:R-:W-:-:S02]  /*7030*/  SEL R30, R3, R11, !P3 ;  /* 0x0000000b031e7207 */ /* 0x008fc40005800000 */
[----:B------:R-:W3:Y:S01]  /*7040*/  LDL.LU R11, [R1+0x5c] ;  /* 0x00005c00010b7983 */ /* 0x000ee20000300800 */
[----:B--2---:R-:W-:-:S03]  /*7050*/  SEL R12, R3, R12, !P3 ;  /* 0x0000000c030c7207 */ /* 0x004fc60005800000 */
[----:B------:R0:W-:Y:S04]  /*7060*/  STL [R1+0x9c], R30 ;  /* 0x00009c1e01007387 */ /* 0x0001e80000100800 */
[----:B------:R1:W-:Y:S01]  /*7070*/  STL [R1+0x98], R12 ;  /* 0x0000980c01007387 */ /* 0x0003e20000100800 */
[C---:B0-----:R-:W-:Y:S02]  /*7080*/  SEL R30, R3.reuse, R13, !P3 ;  /* 0x0000000d031e7207 */ /* 0x041fe40005800000 */
[C---:B------:R-:W-:Y:S02]  /*7090*/  SEL R13, R3.reuse, R14, !P3 ;  /* 0x0000000e030d7207 */ /* 0x040fe40005800000 */
[C---:B-1----:R-:W-:Y:S01]  /*70a0*/  SEL R12, R3.reuse, R15, !P3 ;  /* 0x0000000f030c7207 */ /* 0x042fe20005800000 */
[----:B------:R-:W-:Y:S01]  /*70b0*/  STL [R1+0x94], R30 ;  /* 0x0000941e01007387 */ /* 0x000fe20000100800 */
[----:B------:R-:W-:-:S03]  /*70c0*/  SEL R14, R3, R16, !P3 ;  /* 0x00000010030e7207 */ /* 0x000fc60005800000 */
[----:B------:R0:W-:Y:S04]  /*70d0*/  STL [R1+0x90], R13 ;  /* 0x0000900d01007387 */ /* 0x0001e80000100800 */
[----:B------:R1:W-:Y:S01]  /*70e0*/  STL [R1+0x8c], R12 ;  /* 0x00008c0c01007387 */ /* 0x0003e20000100800 */
[----:B0-----:R-:W-:-:S03]  /*70f0*/  SEL R13, R3, R17, !P3 ;  /* 0x00000011030d7207 */ /* 0x001fc60005800000 */
[----:B------:R0:W-:Y:S01]  /*7100*/  STL [R1+0x88], R14 ;  /* 0x0000880e01007387 */ /* 0x0001e20000100800 */
[----:B-1----:R-:W-:-:S03]  /*7110*/  SEL R12, R3, R18, !P3 ;  /* 0x00000012030c7207 */ /* 0x002fc60005800000 */
[----:B------:R1:W-:Y:S01]  /*7120*/  STL [R1+0x84], R13 ;  /* 0x0000840d01007387 */ /* 0x0003e20000100800 */
[----:B0-----:R-:W-:-:S03]  /*7130*/  SEL R14, R3, R20, !P3 ;  /* 0x00000014030e7207 */ /* 0x001fc60005800000 */
[----:B------:R0:W-:Y:S01]  /*7140*/  STL [R1+0x80], R12 ;  /* 0x0000800c01007387 */ /* 0x0001e20000100800 */
[----:B-1----:R-:W-:-:S03]  /*7150*/  SEL R13, R3, R21, !P3 ;  /* 0x00000015030d7207 */ /* 0x002fc60005800000 */
[----:B------:R1:W-:Y:S04]  /*7160*/  STL [R1+0x7c], R14 ;  /* 0x00007c0e01007387 */ /* 0x0003e80000100800 */
[----:B------:R2:W-:Y:S01]  /*7170*/  STL [R1+0x78], R13 ;  /* 0x0000780d01007387 */ /* 0x0005e20000100800 */
[C---:B0-----:R-:W-:Y:S02]  /*7180*/  SEL R12, R3.reuse, R22, !P3 ;  /* 0x00000016030c7207 */ /* 0x041fe40005800000 */
[----:B-1----:R-:W-:-:S03]  /*7190*/  SEL R14, R3, R23, !P3 ;  /* 0x00000017030e7207 */ /* 0x002fc60005800000 */
[----:B------:R0:W-:Y:S01]  /*71a0*/  STL [R1+0x74], R12 ;  /* 0x0000740c01007387 */ /* 0x0001e20000100800 */
[----:B--2---:R-:W-:-:S03]  /*71b0*/  SEL R13, R3, R24, !P3 ;  /* 0x00000018030d7207 */ /* 0x004fc60005800000 */
[----:B------:R1:W-:Y:S04]  /*71c0*/  STL [R1+0x70], R14 ;  /* 0x0000700e01007387 */ /* 0x0003e80000100800 */
[----:B------:R2:W-:Y:S01]  /*71d0*/  STL [R1+0x6c], R13 ;  /* 0x00006c0d01007387 */ /* 0x0005e20000100800 */
[C---:B0-----:R-:W-:Y:S02]  /*71e0*/  SEL R12, R3.reuse, R25, !P3 ;  /* 0x00000019030c7207 */ /* 0x041fe40005800000 */
[----:B-1----:R-:W-:-:S03]  /*71f0*/  SEL R14, R3, R26, !P3 ;  /* 0x0000001a030e7207 */ /* 0x002fc60005800000 */
[----:B------:R0:W-:Y:S01]  /*7200*/  STL [R1+0x68], R12 ;  /* 0x0000680c01007387 */ /* 0x0001e20000100800 */
[----:B--2---:R-:W-:-:S03]  /*7210*/  SEL R13, R3, R27, !P3 ;  /* 0x0000001b030d7207 */ /* 0x004fc60005800000 */
[----:B------:R1:W-:Y:S04]  /*7220*/  STL [R1+0x64], R14 ;  /* 0x0000640e01007387 */ /* 0x0003e80000100800 */
[----:B------:R-:W-:Y:S01]  /*7230*/  STL [R1+0x58], R13 ;  /* 0x0000580d01007387 */ /* 0x000fe20000100800 */
[C---:B0-----:R-:W-:Y:S02]  /*7240*/  SEL R12, R3.reuse, R28, !P3 ;  /* 0x0000001c030c7207 */ /* 0x041fe40005800000 */
[----:B-1----:R-:W-:-:S03]  /*7250*/  SEL R14, R3, R29, !P3 ;  /* 0x0000001d030e7207 */ /* 0x002fc60005800000 */
[----:B------:R4:W-:Y:S04]  /*7260*/  STL [R1+0x54], R12 ;  /* 0x0000540c01007387 */ /* 0x0009e80000100800 */
[----:B------:R-:W-:Y:S01]  /*7270*/  STL [R1+0x8], R14 ;  /* 0x0000080e01007387 */ /* 0x000fe20000100800 */
[C---:B----4-:R-:W-:Y:S02]  /*7280*/  SEL R12, R3.reuse, R10, !P3 ;  /* 0x0000000a030c7207 */ /* 0x050fe40005800000 */
[----:B---3--:R-:W-:-:S05]  /*7290*/  SEL R13, R3, R11, !P3 ;  /* 0x0000000b030d7207 */ /* 0x008fca0005800000 */
[----:B------:R-:W-:Y:S04]  /*72a0*/  STL [R1+0xc], R13 ;  /* 0x00000c0d01007387 */ /* 0x000fe80000100800 */
[----:B------:R-:W2:Y:S01]  /*72b0*/  LDL R10, [R1+0x2974] ;  /* 0x00297400010a7983 */ /* 0x000ea20000100800 */
[----:B------:R-:W-:-:S03]  /*72c0*/  SEL R11, R3, R60, !P3 ;  /* 0x0000003c030b7207 */ /* 0x000fc60005800000 */
[----:B------:R0:W-:Y:S04]  /*72d0*/  STL [R1+0x50], R12 ;  /* 0x0000500c01007387 */ /* 0x0001e80000100800 */
[----:B------:R1:W-:Y:S01]  /*72e0*/  STL [R1+0x4c], R11 ;  /* 0x00004c0b01007387 */ /* 0x0003e20000100800 */
[----:B0-----:R-:W-:-:S03]  /*72f0*/  SEL R12, R3, R2, !P3 ;  /* 0x00000002030c7207 */ /* 0x001fc60005800000 */
[----:B------:R-:W3:Y:S01]  /*7300*/  LDL.LU R2, [R1+0x29b8] ;  /* 0x0029b80001027983 */ /* 0x000ee20000300800 */
[----:B-1----:R-:W-:-:S03]  /*7310*/  SEL R11, R3, R31, !P3 ;  /* 0x0000001f030b7207 */ /* 0x002fc60005800000 */
[----:B------:R-:W-:Y:S04]  /*7320*/  STL [R1+0x48], R12 ;  /* 0x0000480c01007387 */ /* 0x000fe80000100800 */
[----:B------:R0:W-:Y:S04]  /*7330*/  STL [R1+0x44], R11 ;  /* 0x0000440b01007387 */ /* 0x0001e80000100800 */
[----:B0-----:R-:W4:Y:S01]  /*7340*/  LDL R11, [R1+0x2970] ;  /* 0x00297000010b7983 */ /* 0x001f220000100800 */
[C---:B------:R-:W-:Y:S02]  /*7350*/  SEL R13, R3.reuse, R34, !P3 ;  /* 0x00000022030d7207 */ /* 0x040fe40005800000 */
[----:B------:R-:W-:-:S03]  /*7360*/  SEL R12, R3, R48, !P3 ;  /* 0x00000030030c7207 */ /* 0x000fc60005800000 */
[----:B------:R-:W-:Y:S04]  /*7370*/  STL [R1+0x40], R13 ;  /* 0x0000400d01007387 */ /* 0x000fe80000100800 */
[----:B------:R-:W3:Y:S04]  /*7380*/  LDL R60, [R1+0x296c] ;  /* 0x00296c00013c7983 */ /* 0x000ee80000100800 */
[----:B------:R0:W-:Y:S01]  /*7390*/  STL [R1+0x3c], R12 ;  /* 0x00003c0c01007387 */ /* 0x0001e20000100800 */
[----:B------:R-:W-:-:S03]  /*73a0*/  SEL R30, R3, R19, !P3 ;  /* 0x00000013031e7207 */ /* 0x000fc60005800000 */
[----:B------:R-:W3:Y:S01]  /*73b0*/  LDL R19, [R1+0x1d50] ;  /* 0x001d500001137983 */ /* 0x000ee20000100800 */
[----:B0-----:R-:W-:-:S05]  /*73c0*/  SEL R12, R3, R54, !P3 ;  /* 0x00000036030c7207 */ /* 0x001fca0005800000 */
[----:B------:R0:W-:Y:S01]  /*73d0*/  STL [R1+0x38], R12 ;  /* 0x0000380c01007387 */ /* 0x0001e20000100800 */
[C---:B------:R-:W-:Y:S01]  /*73e0*/  SEL R13, R3.reuse, R36, !P3 ;  /* 0x00000024030d7207 */ /* 0x040fe20005800000 */
[----:B------:R-:W-:Y:S02]  /*73f0*/  @!P6 IMAD.MOV R7, RZ, RZ, -R7 ;  /* 0x000000ffff07e224 */ /* 0x000fe400078e0a07 */
[----:B------:R-:W3:Y:S01]  /*7400*/  LDL R18, [R1+0x1e7c] ;  /* 0x001e7c0001127983 */ /* 0x000ee20000100800 */
[C---:B0-----:R-:W-:Y:S01]  /*7410*/  SEL R12, R3.reuse, R38, !P3 ;  /* 0x00000026030c7207 */ /* 0x041fe20005800000 */
[----:B------:R-:W-:Y:S01]  /*7420*/  @!P0 IMAD.MOV R5, RZ, RZ, -R5 ;  /* 0x000000ffff058224 */ /* 0x000fe200078e0a05 */
[----:B------:R-:W-:-:S03]  /*7430*/  SEL R9, R3, R9, !P3 ;  /* 0x0000000903097207 */ /* 0x000fc60005800000 */
[----:B------:R0:W-:Y:S01]  /*7440*/  STL [R1+0x34], R12 ;  /* 0x0000340c01007387 */ /* 0x0001e20000100800 */
[C---:B------:R-:W-:Y:S01]  /*7450*/  SEL R8, R3.reuse, R8, !P3 ;  /* 0x0000000803087207 */ /* 0x040fe20005800000 */
[----:B------:R-:W-:Y:S02]  /*7460*/  @!P4 IMAD.MOV R4, RZ, RZ, -R4 ;  /* 0x000000ffff04c224 */ /* 0x000fe400078e0a04 */
[----:B------:R-:W3:Y:S01]  /*7470*/  LDL R17, [R1+0x1f2c] ;  /* 0x001f2c0001117983 */ /* 0x000ee20000100800 */
[C---:B------:R-:W-:Y:S02]  /*7480*/  SEL R7, R3.reuse, R7, !P3 ;  /* 0x0000000703077207 */ /* 0x040fe40005800000 */
[C---:B0-----:R-:W-:Y:S01]  /*7490*/  SEL R12, R3.reuse, R35, !P3 ;  /* 0x00000023030c7207 */ /* 0x041fe20005800000 */
[----:B------:R0:W-:Y:S01]  /*74a0*/  STL [R1+0x30], R13 ;  /* 0x0000300d01007387 */ /* 0x0001e20000100800 */
[----:B------:R-:W-:Y:S01]  /*74b0*/  @!P2 IMAD.MOV R0, RZ, RZ, -R0 ;  /* 0x000000ffff00a224 */ /* 0x000fe200078e0a00 */
[----:B------:R-:W-:-:S02]  /*74c0*/  SEL R6, R3, R6, !P3 ;  /* 0x0000000603067207 */ /* 0x000fc40005800000 */
[----:B------:R1:W-:Y:S01]  /*74d0*/  STL [R1+0x2c], R12 ;  /* 0x00002c0c01007387 */ /* 0x0003e20000100800 */
[----:B------:R-:W-:-:S03]  /*74e0*/  SEL R5, R3, R5, !P3 ;  /* 0x0000000503057207 */ /* 0x000fc60005800000 */
[----:B------:R-:W3:Y:S01]  /*74f0*/  LDL R16, [R1+0x2058] ;  /* 0x0020580001107983 */ /* 0x000ee20000100800 */
[----:B------:R-:W-:-:S03]  /*7500*/  SEL R4, R3, R4, !P3 ;  /* 0x0000000403047207 */ /* 0x000fc60005800000 */
[----:B------:R-:W-:Y:S01]  /*7510*/  STL [R1+0x28], R9 ;  /* 0x0000280901007387 */ /* 0x000fe20000100800 */
[----:B------:R-:W-:-:S03]  /*7520*/  SEL R0, R3, R0, !P3 ;  /* 0x0000000003007207 */ /* 0x000fc60005800000 */
[----:B------:R-:W-:Y:S04]  /*7530*/  STL [R1+0x24], R8 ;  /* 0x0000240801007387 */ /* 0x000fe80000100800 */
[----:B------:R-:W3:Y:S04]  /*7540*/  LDL R15, [R1+0x2640] ;  /* 0x00264000010f7983 */ /* 0x000ee80000100800 */
[----:B------:R-:W-:Y:S04]  /*7550*/  STL [R1+0x20], R7 ;  /* 0x0000200701007387 */ /* 0x000fe80000100800 */
[----:B------:R-:W-:Y:S04]  /*7560*/  STL [R1+0x1c], R6 ;  /* 0x00001c0601007387 */ /* 0x000fe80000100800 */
[----:B------:R-:W3:Y:S04]  /*7570*/  LDL R14, [R1+0x295c] ;  /* 0x00295c00010e7983 */ /* 0x000ee80000100800 */
[----:B------:R3:W-:Y:S04]  /*7580*/  STL [R1+0x18], R5 ;  /* 0x0000180501007387 */ /* 0x0007e80000100800 */
[----:B------:R3:W-:Y:S04]  /*7590*/  STL [R1+0x14], R4 ;  /* 0x0000140401007387 */ /* 0x0007e80000100800 */
[----:B0-----:R-:W3:Y:S04]  /*75a0*/  LDL R13, [R1+0x2960] ;  /* 0x00296000010d7983 */ /* 0x001ee80000100800 */
[----:B------:R0:W-:Y:S04]  /*75b0*/  STL [R1+0x10], R0 ;  /* 0x0000100001007387 */ /* 0x0001e80000100800 */
[----:B-1----:R-:W3:Y:S01]  /*75c0*/  LDL R12, [R1+0x2968] ;  /* 0x00296800010c7983 */ /* 0x002ee20000100800 */
[----:B--2---:R-:W-:-:S03]  /*75d0*/  ISETP.GE.AND P4, PT, R10, RZ, PT ;  /* 0x000000ff0a00720c */ /* 0x004fc60003f86270 */
[----:B------:R-:W2:Y:S01]  /*75e0*/  LDL R10, [R1+0x2964] ;  /* 0x00296400010a7983 */ /* 0x000ea20000100800 */
[----:B----4-:R-:W-:-:S03]  /*75f0*/  ISETP.GE.AND P0, PT, R11, RZ, PT ;  /* 0x000000ff0b00720c */ /* 0x010fc60003f06270 */
[----:B------:R-:W4:Y:S01]  /*7600*/  LDL R11, [R1+0x1b0c] ;  /* 0x001b0c00010b7983 */ /* 0x000f220000100800 */
[C---:B------:R-:W-:Y:S02]  /*7610*/  SEL R48, R3.reuse, R49, !P3 ;  /* 0x0000003103307207 */ /* 0x040fe40005800000 */
[C---:B------:R-:W-:Y:S02]  /*7620*/  SEL R49, R3.reuse, R50, !P3 ;  /* 0x0000003203317207 */ /* 0x040fe40005800000 */
[C---:B------:R-:W-:Y:S02]  /*7630*/  SEL R50, R3.reuse, R51, !P3 ;  /* 0x0000003303327207 */ /* 0x040fe40005800000 */
[C---:B------:R-:W-:Y:S02]  /*7640*/  SEL R51, R3.reuse, R53, !P3 ;  /* 0x0000003503337207 */ /* 0x040fe40005800000 */
[C---:B------:R-:W-:Y:S02]  /*7650*/  SEL R53, R3.reuse, R56, !P3 ;  /* 0x0000003803357207 */ /* 0x040fe40005800000 */
[----:B------:R-:W-:-:S02]  /*7660*/  SEL R54, R3, R39, !P3 ;  /* 0x0000002703367207 */ /* 0x000fc40005800000 */
[----:B------:R-:W-:Y:S01]  /*7670*/  SEL R56, R3, R61, !P3 ;  /* 0x0000003d03387207 */ /* 0x000fe20005800000 */
[----:B------:R-:W-:-:S04]  /*7680*/  IMAD.MOV.U32 R3, RZ, RZ, R59 ;  /* 0x000000ffff037224 */ /* 0x000fc800078e003b */
[----:B------:R-:W-:Y:S01]  /*7690*/  @!P4 IMAD.MOV R3, RZ, RZ, -R3 ;  /* 0x000000ffff03c224 */ /* 0x000fe200078e0a03 */
[----:B---3--:R-:W-:-:S13]  /*76a0*/  ISETP.GE.AND P4, PT, R17, RZ, PT ;  /* 0x000000ff1100720c */ /* 0x008fda0003f86270 */
[----:B------:R-:W-:Y:S02]  /*76b0*/  @!P4 IMAD.MOV R44, RZ, RZ, -R44 ;  /* 0x000000ffff2cc224 */ /* 0x000fe400078e0a2c */
[----:B------:R-:W-:Y:S01]  /*76c0*/  IMAD.MOV.U32 R5, RZ, RZ, R55 ;  /* 0x000000ffff057224 */ /* 0x000fe200078e0037 */
[----:B------:R-:W-:Y:S01]  /*76d0*/  ISETP.GE.AND P3, PT, R60, RZ, PT ;  /* 0x000000ff3c00720c */ /* 0x000fe20003f66270 */
[----:B------:R-:W-:Y:S01]  /*76e0*/  IMAD.MOV.U32 R4, RZ, RZ, R52 ;  /* 0x000000ffff047224 */ /* 0x000fe200078e0034 */
[----:B------:R-:W-:Y:S01]  /*76f0*/  ISETP.NE.AND P2, PT, R2, RZ, PT ;  /* 0x000000ff0200720c */ /* 0x000fe20003f45270 */
[----:B------:R-:W-:Y:S01]  /*7700*/  @!P5 IMAD.MOV R5, RZ, RZ, -R5 ;  /* 0x000000ffff05d224 */ /* 0x000fe200078e0a05 */
[----:B------:R-:W-:Y:S01]  /*7710*/  ISETP.GE.AND P5, PT, R19, RZ, PT ;  /* 0x000000ff1300720c */ /* 0x000fe20003fa6270 */
[----:B------:R-:W-:Y:S01]  /*7720*/  @!P1 IMAD.MOV R4, RZ, RZ, -R4 ;  /* 0x000000ffff049224 */ /* 0x000fe200078e0a04 */
[----:B------:R-:W-:Y:S01]  /*7730*/  ISETP.GE.AND P1, PT, R18, RZ, PT ;  /* 0x000000ff1200720c */ /* 0x000fe20003f26270 */
[----:B------:R-:W-:Y:S01]  /*7740*/  @!P0 IMAD.MOV R58, RZ, RZ, -R58 ;  /* 0x000000ffff3a8224 */ /* 0x000fe200078e0a3a */
[----:B------:R-:W-:Y:S01]  /*7750*/  LOP3.LUT R2, RZ, R2, RZ, 0x33, !PT ;  /* 0x00000002ff027212 */ /* 0x000fe200078e33ff */
[----:B------:R-:W3:Y:S01]  /*7760*/  LDL R60, [R1+0x17b8] ;  /* 0x0017b800013c7983 */ /* 0x000ee20000100800 */
[----:B------:R-:W-:-:S02]  /*7770*/  ISETP.GE.AND P0, PT, R16, RZ, PT ;  /* 0x000000ff1000720c */ /* 0x000fc40003f06270 */
[C---:B------:R-:W-:Y:S01]  /*7780*/  SEL R5, R2.reuse, R5, !P2 ;  /* 0x0000000502057207 */ /* 0x040fe20005000000 */
[----:B------:R-:W-:Y:S01]  /*7790*/  @!P3 IMAD.MOV R46, RZ, RZ, -R46 ;  /* 0x000000ffff2eb224 */ /* 0x000fe200078e0a2e */
[C---:B------:R-:W-:Y:S02]  /*77a0*/  SEL R4, R2.reuse, R4, !P2 ;  /* 0x0000000402047207 */ /* 0x040fe40005000000 */
[----:B------:R-:W-:Y:S01]  /*77b0*/  ISETP.GE.AND P3, PT, R15, RZ, PT ;  /* 0x000000ff0f00720c */ /* 0x000fe20003f66270 */
[----:B------:R-:W-:Y:S01]  /*77c0*/  @!P5 IMAD.MOV R47, RZ, RZ, -R47 ;  /* 0x000000ffff2fd224 */ /* 0x000fe200078e0a2f */
[----:B------:R-:W-:Y:S01]  /*77d0*/  SEL R3, R2, R3, !P2 ;  /* 0x0000000302037207 */ /* 0x000fe20005000000 */
[----:B------:R-:W-:Y:S01]  /*77e0*/  @!P1 IMAD.MOV R45, RZ, RZ, -R45 ;  /* 0x000000ffff2d9224 */ /* 0x000fe200078e0a2d */
[----:B------:R-:W-:-:S03]  /*77f0*/  ISETP.GE.AND P5, PT, R14, RZ, PT ;  /* 0x000000ff0e00720c */ /* 0x000fc60003fa6270 */
[----:B------:R-:W-:-:S06]  /*7800*/  @!P0 IMAD.MOV R43, RZ, RZ, -R43 ;  /* 0x000000ffff2b8224 */ /* 0x000fcc00078e0a2b */
[----:B------:R-:W-:Y:S01]  /*7810*/  @!P3 IMAD.MOV R42, RZ, RZ, -R42 ;  /* 0x000000ffff2ab224 */ /* 0x000fe200078e0a2a */
[----:B------:R-:W-:-:S03]  /*7820*/  ISETP.GE.AND P1, PT, R13, RZ, PT ;  /* 0x000000ff0d00720c */ /* 0x000fc60003f26270 */
[----:B------:R-:W-:Y:S01]  /*7830*/  @!P5 IMAD.MOV R41, RZ, RZ, -R41 ;  /* 0x000000ffff29d224 */ /* 0x000fe200078e0a29 */
[----:B------:R-:W-:-:S09]  /*7840*/  ISETP.GE.AND P0, PT, R12, RZ, PT ;  /* 0x000000ff0c00720c */ /* 0x000fd20003f06270 */
[----:B------:R-:W-:-:S04]  /*7850*/  @!P1 IMAD.MOV R40, RZ, RZ, -R40 ;  /* 0x000000ffff289224 */ /* 0x000fc800078e0a28 */
[----:B------:R-:W-:Y:S01]  /*7860*/  @!P0 IMAD.MOV R32, RZ, RZ, -R32 ;  /* 0x000000ffff208224 */ /* 0x000fe200078e0a20 */
[----:B--2---:R-:W-:Y:S02]  /*7870*/  ISETP.GE.AND P4, PT, R10, RZ, PT ;  /* 0x000000ff0a00720c */ /* 0x004fe40003f86270 */
[----:B------:R-:W1:Y:S02]  /*7880*/  S2R R10, SR_TID.X ;  /* 0x00000000000a7919 */ /* 0x000e640000002100 */
[----:B-1----:R-:W-:-:S05]  /*7890*/  LOP3.LUT R10, R10, 0x1f, RZ, 0xc0, !PT ;  /* 0x0000001f0a0a7812 */ /* 0x002fca00078ec0ff */
[----:B------:R-:W-:-:S05]  /*78a0*/  IMAD R6, R10, UR5, RZ ;  /* 0x000000050a067c24 */ /* 0x000fca000f8e02ff */
[----:B0-----:R-:W-:Y:S02]  /*78b0*/  LEA R0, P6, R6, UR6, 0x1 ;  /* 0x0000000606007c11 */ /* 0x001fe4000f8c08ff */
[----:B----4-:R-:W-:Y:S01]  /*78c0*/  ISETP.GE.AND P3, PT, R11, RZ, PT ;  /* 0x000000ff0b00720c */ /* 0x010fe20003f66270 */
[----:B------:R-:W-:Y:S01]  /*78d0*/  @!P4 IMAD.MOV R33, RZ, RZ, -R33 ;  /* 0x000000ffff21c224 */ /* 0x000fe200078e0a21 */
[----:B------:R-:W-:Y:S01]  /*78e0*/  ULDC UR6, c[0x0][0x240] ;  /* 0x0000900000067ab9 */ /* 0x000fe20000000800 */
[----:B------:R0:W-:Y:S04]  /*78f0*/  STL [R1+0x29a4], R0 ;  /* 0x0029a40001007387 */ /* 0x0001e80000100800 */
[----:B------:R-:W-:Y:S04]  /*7900*/  STL [R1+0x29a8], R5 ;  /* 0x0029a80501007387 */ /* 0x000fe80000100800 */
[----:B------:R1:W-:Y:S01]  /*7910*/  STL [R1+0x29ac], R4 ;  /* 0x0029ac0401007387 */ /* 0x0003e20000100800 */
[----:B0-----:R-:W-:-:S03]  /*7920*/  SEL R0, R2, R58, !P2 ;  /* 0x0000003a02007207 */ /* 0x001fc60005000000 */
[----:B------:R0:W-:Y:S01]  /*7930*/  STL [R1+0x29b0], R3 ;  /* 0x0029b00301007387 */ /* 0x0001e20000100800 */
[----:B-1----:R-:W-:-:S03]  /*7940*/  SEL R4, R2, R46, !P2 ;  /* 0x0000002e02047207 */ /* 0x002fc60005000000 */
[----:B------:R1:W-:Y:S01]  /*7950*/  STL [R1+0x5c], R0 ;  /* 0x00005c0001007387 */ /* 0x0003e20000100800 */
[----:B0-----:R-:W-:-:S03]  /*7960*/  SEL R3, R2, R47, !P2 ;  /* 0x0000002f02037207 */ /* 0x001fc60005000000 */
[----:B------:R-:W-:Y:S04]  /*7970*/  STL [R1+0x60], R4 ;  /* 0x0000600401007387 */ /* 0x000fe80000100800 */
[----:B------:R-:W2:Y:S01]  /*7980*/  LDL.LU R21, [R1+0xec] ;  /* 0x0000ec0001157983 */ /* 0x000ea20000300800 */
[----:B-1----:R-:W-:-:S03]  /*7990*/  SEL R0, R2, R45, !P2 ;  /* 0x0000002d02007207 */ /* 0x002fc60005000000 */
[----:B------:R0:W-:Y:S04]  /*79a0*/  STL [R1+0xf0], R3 ;  /* 0x0000f00301007387 */ /* 0x0001e80000100800 */
[----:B------:R-:W4:Y:S04]  /*79b0*/  LDL.LU R20, [R1+0xe8] ;  /* 0x0000e80001147983 */ /* 0x000f280000300800 */
[----:B------:R1:W-:Y:S01]  /*79c0*/  STL [R1+0xf4], R0 ;  /* 0x0000f40001007387 */ /* 0x0003e20000100800 */
[----:B0-----:R-:W-:-:S03]  /*79d0*/  SEL R3, R2, R43, !P2 ;  /* 0x0000002b02037207 */ /* 0x001fc60005000000 */
[----:B------:R-:W4:Y:S04]  /*79e0*/  LDL.LU R17, [R1+0xe4] ;  /* 0x0000e40001117983 */ /* 0x000f280000300800 */
[----:B------:R-:W4:Y:S01]  /*79f0*/  LDL.LU R18, [R1+0xe0] ;  /* 0x0000e00001127983 */ /* 0x000f220000300800 */
[----:B-1----:R-:W-:-:S05]  /*7a00*/  SEL R0, R2, R44, !P2 ;  /* 0x0000002c02007207 */ /* 0x002fca0005000000 */
[----:B------:R0:W-:Y:S04]  /*7a10*/  STL [R1+0xf8], R0 ;  /* 0x0000f80001007387 */ /* 0x0001e80000100800 */
[----:B------:R1:W-:Y:S01]  /*7a20*/  STL [R1+0xfc], R3 ;  /* 0x0000fc0301007387 */ /* 0x0003e20000100800 */
[----:B------:R-:W-:-:S03]  /*7a30*/  @!P3 IMAD.MOV R37, RZ, RZ, -R37 ;  /* 0x000000ffff25b224 */ /* 0x000fc600078e0a25 */
[----:B------:R-:W4:Y:S01]  /*7a40*/  LDL.LU R19, [R1+0xdc] ;  /* 0x0000dc0001137983 */ /* 0x000f220000300800 */
[C---:B0-----:R-:W-:Y:S02]  /*7a50*/  SEL R0, R2.reuse, R42, !P2 ;  /* 0x0000002a02007207 */ /* 0x041fe40005000000 */
[----:B-1----:R-:W-:-:S03]  /*7a60*/  SEL R3, R2, R41, !P2 ;  /* 0x0000002902037207 */ /* 0x002fc60005000000 */
[----:B------:R0:W-:Y:S01]  /*7a70*/  STL [R1+0x100], R0 ;  /* 0x0001000001007387 */ /* 0x0001e20000100800 */
[----:B------:R-:W-:-:S03]  /*7a80*/  SEL R4, R2, R33, !P2 ;  /* 0x0000002102047207 */ /* 0x000fc60005000000 */
[----:B------:R1:W-:Y:S01]  /*7a90*/  STL [R1+0x104], R3 ;  /* 0x0001040301007387 */ /* 0x0003e20000100800 */
[C---:B0-----:R-:W-:Y:S02]  /*7aa0*/  SEL R0, R2.reuse, R40, !P2 ;  /* 0x0000002802007207 */ /* 0x041fe40005000000 */
[----:B-1----:R-:W-:-:S03]  /*7ab0*/  SEL R3, R2, R32, !P2 ;  /* 0x0000002002037207 */ /* 0x002fc60005000000 */
[----:B------:R0:W-:Y:S04]  /*7ac0*/  STL [R1+0x108], R0 ;  /* 0x0001080001007387 */ /* 0x0001e80000100800 */
[----:B------:R-:W-:Y:S04]  /*7ad0*/  STL [R1+0x10c], R4 ;  /* 0x00010c0401007387 */ /* 0x000fe80000100800 */
[----:B------:R-:W4:Y:S01]  /*7ae0*/  LDL.LU R31, [R1+0xd8] ;  /* 0x0000d800011f7983 */ /* 0x000f220000300800 */
[----:B0-----:R-:W-:-:S03]  /*7af0*/  SEL R0, R2, R37, !P2 ;  /* 0x0000002502007207 */ /* 0x001fc60005000000 */
[----:B------:R-:W-:Y:S04]  /*7b00*/  STL [R1+0x114], R3 ;  /* 0x0001140301007387 */ /* 0x000fe80000100800 */
[----:B------:R-:W4:Y:S04]  /*7b10*/  LDL.LU R29, [R1+0xd4] ;  /* 0x0000d400011d7983 */ /* 0x000f280000300800 */
[----:B------:R-:W-:Y:S04]  /*7b20*/  STL [R1+0x110], R0 ;  /* 0x0001100001007387 */ /* 0x000fe80000100800 */
[----:B------:R-:W4:Y:S04]  /*7b30*/  LDL.LU R28, [R1+0xd0] ;  /* 0x0000d000011c7983 */ /* 0x000f280000300800 */
[----:B------:R-:W4:Y:S04]  /*7b40*/  LDL.LU R10, [R1+0xcc] ;  /* 0x0000cc00010a7983 */ /* 0x000f280000300800 */
[----:B------:R-:W4:Y:S01]  /*7b50*/  LDL.LU R11, [R1+0xc8] ;  /* 0x0000c800010b7983 */ /* 0x000f220000300800 */
[----:B---3--:R-:W-:-:S13]  /*7b60*/  ISETP.GE.AND P5, PT, R60, RZ, PT ;  /* 0x000000ff3c00720c */ /* 0x008fda0003fa6270 */
[----:B------:R-:W-:-:S05]  /*7b70*/  @!P5 IMAD.MOV R57, RZ, RZ, -R57 ;  /* 0x000000ffff39d224 */ /* 0x000fca00078e0a39 */
[----:B------:R-:W-:Y:S02]  /*7b80*/  SEL R60, R2, R57, !P2 ;  /* 0x00000039023c7207 */ /* 0x000fe40005000000 */
[----:B------:R-:W-:Y:S01]  /*7b90*/  LEA.HI.X.SX32 R2, R6, UR7, 0x1, P6 ;  /* 0x0000000706027c11 */ /* 0x000fe2000b0f0eff */
[----:B------:R-:W-:Y:S01]  /*7ba0*/  IMAD R30, R30, UR6, RZ ;  /* 0x000000061e1e7c24 */ /* 0x000fe2000f8e02ff */
[----:B------:R-:W-:Y:S01]  /*7bb0*/  ULDC UR7, c[0x0][0x234] ;  /* 0x00008d0000077ab9 */ /* 0x000fe20000000800 */
[----:B------:R-:W-:Y:S04]  /*7bc0*/  STL [R1+0x2994], R60 ;  /* 0x0029943c01007387 */ /* 0x000fe80000100800 */
[----:B------:R2:W-:Y:S04]  /*7bd0*/  STL [R1+0x29a0], R2 ;  /* 0x0029a00201007387 */ /* 0x0005e80000100800 */
[----:B------:R-:W3:Y:S04]  /*7be0*/  LDL.LU R12, [R1+0xc4] ;  /* 0x0000c400010c7983 */ /* 0x000ee80000300800 */
[----:B------:R-:W3:Y:S04]  /*7bf0*/  LDL.LU R13, [R1+0xc0] ;  /* 0x0000c000010d7983 */ /* 0x000ee80000300800 */
[----:B------:R-:W3:Y:S04]  /*7c00*/  LDL.LU R14, [R1+0xbc] ;  /* 0x0000bc00010e7983 */ /* 0x000ee80000300800 */
[----:B------:R-:W3:Y:S04]  /*7c10*/  LDL.LU R15, [R1+0xb8] ;  /* 0x0000b800010f7983 */ /* 0x000ee80000300800 */
[----:B------:R-:W3:Y:S01]  /*7c20*/  LDL.LU R16, [R1+0xb4] ;  /* 0x0000b40001107983 */ /* 0x000ee20000300800 */
[----:B--2---:R-:W-:-:S05]  /*7c30*/  IMAD R2, R21, UR6, RZ ;  /* 0x0000000615027c24 */ /* 0x004fca000f8e02ff */
[----:B------:R-:W-:Y:S01]  /*7c40*/  STL [R1+0x4], R2 ;  /* 0x0000040201007387 */ /* 0x000fe20000100800 */
[----:B----4-:R-:W-:Y:S02]  /*7c50*/  IMAD R0, R20, UR6, RZ ;  /* 0x0000000614007c24 */ /* 0x010fe4000f8e02ff */
[----:B------:R-:W-:Y:S02]  /*7c60*/  IMAD R61, R17, UR6, RZ ;  /* 0x00000006113d7c24 */ /* 0x000fe4000f8e02ff */
[----:B------:R-:W2:Y:S01]  /*7c70*/  LDL.LU R17, [R1+0xb0] ;  /* 0x0000b00001117983 */ /* 0x000ea20000300800 */
[----:B------:R-:W-:-:S03]  /*7c80*/  IMAD R59, R18, UR6, RZ ;  /* 0x00000006123b7c24 */ /* 0x000fc6000f8e02ff */
[----:B------:R-:W-:Y:S04]  /*7c90*/  STL [R1], R0 ;  /* 0x0000000001007387 */ /* 0x000fe80000100800 */
[----:B------:R0:W-:Y:S04]  /*7ca0*/  STL [R1+0x29b4], R61 ;  /* 0x0029b43d01007387 */ /* 0x0001e80000100800 */
[----:B------:R-:W4:Y:S01]  /*7cb0*/  LDL.LU R18, [R1+0xac] ;  /* 0x0000ac0001127983 */ /* 0x000f220000300800 */
[----:B------:R-:W-:-:S03]  /*7cc0*/  IMAD R6, R19, UR6, RZ ;  /* 0x0000000613067c24 */ /* 0x000fc6000f8e02ff */
        /* <DEDUP_REMOVED lines=9> */
[----:B------:R-:W-:-:S02]  /*7d60*/  IMAD R7, R31, UR6, RZ ;  /* 0x000000061f077c24 */ /* 0x000fc4000f8e02ff */
[----:B------:R-:W-:Y:S02]  /*7d70*/  IMAD R8, R29, UR6, RZ ;  /* 0x000000061d087c24 */ /* 0x000fe4000f8e02ff */
[----:B------:R-:W-:Y:S02]  /*7d80*/  IMAD R9, R28, UR6, RZ ;  /* 0x000000061c097c24 */ /* 0x000fe4000f8e02ff */
[----:B------:R-:W4:Y:S01]  /*7d90*/  LDL.LU R28, [R1+0x84] ;  /* 0x00008400011c7983 */ /* 0x000f220000300800 */
[----:B------:R-:W-:-:S03]  /*7da0*/  IMAD R10, R10, UR6, RZ ;  /* 0x000000060a0a7c24 */ /* 0x000fc6000f8e02ff */
[----:B------:R-:W4:Y:S01]  /*7db0*/  LDL.LU R29, [R1+0x80] ;  /* 0x00008000011d7983 */ /* 0x000f220000300800 */
[----:B------:R-:W-:-:S03]  /*7dc0*/  IMAD R11, R11, UR6, RZ ;  /* 0x000000060b0b7c24 */ /* 0x000fc6000f8e02ff */
[----:B------:R1:W-:Y:S04]  /*7dd0*/  STL [R1+0x299c], R10 ;  /* 0x00299c0a01007387 */ /* 0x0003e80000100800 */
[----:B------:R1:W-:Y:S04]  /*7de0*/  STL [R1+0x2998], R11 ;  /* 0x0029980b01007387 */ /* 0x0003e80000100800 */
[----:B------:R-:W4:Y:S04]  /*7df0*/  LDL.LU R31, [R1+0x7c] ;  /* 0x00007c00011f7983 */ /* 0x000f280000300800 */
[----:B------:R-:W3:Y:S04]  /*7e00*/  LDL.LU R52, [R1+0x78] ;  /* 0x0000780001347983 */ /* 0x000ee80000300800 */
[----:B------:R-:W2:Y:S04]  /*7e10*/  LDL.LU R55, [R1+0x74] ;  /* 0x0000740001377983 */ /* 0x000ea80000300800 */
        /* <DEDUP_REMOVED lines=14> */
[----:B---3--:R-:W-:-:S03]  /*7f00*/  IMAD R32, R52, UR6, RZ ;  /* 0x0000000634207c24 */ /* 0x008fc6000f8e02ff */
[----:B------:R-:W3:Y:S01]  /*7f10*/  LDL.LU R52, [R1+0x38] ;  /* 0x0000380001347983 */ /* 0x000ee20000300800 */
[----:B--2---:R-:W-:-:S03]  /*7f20*/  IMAD R33, R55, UR6, RZ ;  /* 0x0000000637217c24 */ /* 0x004fc6000f8e02ff */
[----:B------:R-:W2:Y:S04]  /*7f30*/  LDL.LU R55, [R1+0x34] ;  /* 0x0000340001377983 */ /* 0x000ea80000300800 */
[----:B------:R-:W2:Y:S04]  /*7f40*/  LDL.LU R57, [R1+0x30] ;  /* 0x0000300001397983 */ /* 0x000ea80000300800 */
[----:B------:R-:W2:Y:S04]  /*7f50*/  LDL.LU R58, [R1+0x2c] ;  /* 0x00002c00013a7983 */ /* 0x000ea80000300800 */
[----:B0-----:R-:W4:Y:S04]  /*7f60*/  LDL.LU R61, [R1+0x28] ;  /* 0x00002800013d7983 */ /* 0x001f280000300800 */
[----:B------:R-:W3:Y:S04]  /*7f70*/  LDL.LU R3, [R1+0x24] ;  /* 0x0000240001037983 */ /* 0x000ee80000300800 */
[----:B------:R-:W2:Y:S04]  /*7f80*/  LDL.LU R4, [R1+0x20] ;  /* 0x0000200001047983 */ /* 0x000ea80000300800 */
[----:B------:R-:W2:Y:S04]  /*7f90*/  LDL.LU R5, [R1+0x1c] ;  /* 0x00001c0001057983 */ /* 0x000ea80000300800 */
[----:B------:R-:W2:Y:S04]  /*7fa0*/  LDL.LU R0, [R1+0x18] ;  /* 0x0000180001007983 */ /* 0x000ea80000300800 */
[----:B------:R-:W2:Y:S04]  /*7fb0*/  LDL.LU R2, [R1+0x14] ;  /* 0x0000140001027983 */ /* 0x000ea80000300800 */
[----:B------:R-:W2:Y:S04]  /*7fc0*/  LDL.LU R60, [R1+0x10] ;  /* 0x00001000013c7983 */ /* 0x000ea80000300800 */
[----:B-1----:R-:W2:Y:S04]  /*7fd0*/  LDL.LU R10, [R1+0x4] ;  /* 0x00000400010a7983 */ /* 0x002ea80000300800 */
[----:B------:R-:W2:Y:S01]  /*7fe0*/  LDL.LU R11, [R1] ;  /* 0x00000000010b7983 */ /* 0x000ea20000300800 */
[----:B----4-:R-:W-:-:S02]  /*7ff0*/  IMAD R61, R61, UR6, RZ ;  /* 0x000000063d3d7c24 */ /* 0x010fc4000f8e02ff */
[----:B---3--:R-:W-:-:S03]  /*8000*/  IMAD R3, R3, UR6, RZ ;  /* 0x0000000603037c24 */ /* 0x008fc6000f8e02ff */
[----:B------:R0:W-:Y:S01]  /*8010*/  STL [R1+0xc], R61 ;  /* 0x00000c3d01007387 */ /* 0x0001e20000100800 */
[----:B--2---:R-:W-:Y:S02]  /*8020*/  IMAD R4, R4, UR6, RZ ;  /* 0x0000000604047c24 */ /* 0x004fe4000f8e02ff */
[----:B------:R-:W-:Y:S01]  /*8030*/  IMAD R5, R5, UR6, RZ ;  /* 0x0000000605057c24 */ /* 0x000fe2000f8e02ff */
[----:B0-----:R-:W2:Y:S01]  /*8040*/  LDL.LU R61, [R1+0x29b4] ;  /* 0x0029b400013d7983 */ /* 0x001ea20000300800 */
[----:B------:R-:W-:-:S03]  /*8050*/  IMAD R0, R0, UR6, RZ ;  /* 0x0000000600007c24 */ /* 0x000fc6000f8e02ff */
[----:B------:R0:W-:Y:S04]  /*8060*/  STL [R1+0x8], R3 ;  /* 0x0000080301007387 */ /* 0x0001e80000100800 */
[----:B0-----:R-:W3:Y:S04]  /*8070*/  LDL.LU R3, [R1+0x29b0] ;  /* 0x0029b00001037983 */ /* 0x001ee80000300800 */
[----:B------:R0:W-:Y:S04]  /*8080*/  STL [R1+0x20], R4 ;  /* 0x0000200401007387 */ /* 0x0001e80000100800 */
[----:B0-----:R-:W4:Y:S04]  /*8090*/  LDL.LU R4, [R1+0x29ac] ;  /* 0x0029ac0001047983 */ /* 0x001f280000300800 */
[----:B------:R0:W-:Y:S04]  /*80a0*/  STL [R1+0x1c], R5 ;  /* 0x00001c0501007387 */ /* 0x0001e80000100800 */
[----:B0-----:R-:W3:Y:S04]  /*80b0*/  LDL.LU R5, [R1+0x29a8] ;  /* 0x0029a80001057983 */ /* 0x001ee80000300800 */
[----:B------:R0:W-:Y:S04]  /*80c0*/  STL [R1+0x18], R0 ;  /* 0x0000180001007387 */ /* 0x0001e80000100800 */
[----:B0-----:R-:W2:Y:S01]  /*80d0*/  LDL.LU R0, [R1+0x29a4] ;  /* 0x0029a40001007983 */ /* 0x001ea20000300800 */
[----:B------:R-:W-:-:S05]  /*80e0*/  IMAD R2, R2, UR6, RZ ;  /* 0x0000000602027c24 */ /* 0x000fca000f8e02ff */
[----:B------:R2:W-:Y:S02]  /*80f0*/  STL [R1+0x14], R2 ;  /* 0x0000140201007387 */ /* 0x0005e40000100800 */
[----:B--2---:R-:W-:-:S05]  /*8100*/  LEA R2, P0, R10, R0, 0x1 ;  /* 0x000000000a027211 */ /* 0x004fca00078008ff */
[----:B------:R0:W-:Y:S02]  /*8110*/  STL [R1+0x2940], R2 ;  /* 0x0029400201007387 */ /* 0x0001e40000100800 */
[----:B0-----:R-:W-:-:S05]  /*8120*/  LEA R2, P6, R11, R0, 0x1 ;  /* 0x000000000b027211 */ /* 0x001fca00078c08ff */
        /* <DEDUP_REMOVED lines=10> */
[----:B------:R0:W-:Y:S04]  /*81d0*/  STL [R1+0x2958], R2 ;  /* 0x0029580201007387 */ /* 0x0001e80000100800 */
[----:B0-----:R-:W2:Y:S02]  /*81e0*/  LDL.LU R2, [R1+0x29a0] ;  /* 0x0029a00001027983 */ /* 0x001ea40000300800 */
[----:B--2---:R-:W-:-:S05]  /*81f0*/  LEA.HI.X.SX32 R10, R10, R2, 0x1, P0 ;  /* 0x000000020a0a7211 */ /* 0x004fca00000f0eff */
[----:B------:R0:W-:Y:S02]  /*8200*/  STL [R1+0x2938], R10 ;  /* 0x0029380a01007387 */ /* 0x0001e40000100800 */
[----:B0-----:R-:W-:-:S05]  /*8210*/  LEA R10, P0, R9, R0, 0x1 ;  /* 0x00000000090a7211 */ /* 0x001fca00078008ff */
[----:B------:R0:W-:Y:S04]  /*8220*/  STL [R1+0x293c], R10 ;  /* 0x00293c0a01007387 */ /* 0x0001e80000100800 */
[----:B0-----:R-:W2:Y:S01]  /*8230*/  LDL.LU R10, [R1+0x299c] ;  /* 0x00299c00010a7983 */ /* 0x001ea20000300800 */
[----:B------:R-:W-:-:S05]  /*8240*/  LEA.HI.X.SX32 R11, R11, R2, 0x1, P6 ;  /* 0x000000020b0b7211 */ /* 0x000fca00030f0eff */
[----:B------:R2:W-:Y:S02]  /*8250*/  STL [R1+0x2930], R11 ;  /* 0x0029300b01007387 */ /* 0x0005e40000100800 */
[----:B--2---:R-:W-:-:S05]  /*8260*/  LEA R11, P6, R10, R0, 0x1 ;  /* 0x000000000a0b7211 */ /* 0x004fca00078c08ff */
[----:B------:R0:W-:Y:S04]  /*8270*/  STL [R1+0x2934], R11 ;  /* 0x0029340b01007387 */ /* 0x0001e80000100800 */
[----:B0-----:R-:W2:Y:S01]  /*8280*/  LDL.LU R11, [R1+0x2998] ;  /* 0x00299800010b7983 */ /* 0x001ea20000300800 */
[----:B------:R-:W-:-:S05]  /*8290*/  LEA.HI.X.SX32 R61, R61, R2, 0x1, P5 ;  /* 0x000000023d3d7211 */ /* 0x000fca00028f0eff */
[----:B------:R2:W-:Y:S01]  /*82a0*/  STL [R1+0x2928], R61 ;  /* 0x0029283d01007387 */ /* 0x0005e20000100800 */
[----:B------:R-:W-:Y:S02]  /*82b0*/  IMAD R12, R12, UR6, RZ ;  /* 0x000000060c0c7c24 */ /* 0x000fe4000f8e02ff */
[----:B------:R-:W-:Y:S02]  /*82c0*/  IMAD R13, R13, UR6, RZ ;  /* 0x000000060d0d7c24 */ /* 0x000fe4000f8e02ff */
[----:B------:R-:W-:Y:S02]  /*82d0*/  IMAD R14, R14, UR6, RZ ;  /* 0x000000060e0e7c24 */ /* 0x000fe4000f8e02ff */
[----:B------:R-:W-:Y:S02]  /*82e0*/  IMAD R15, R15, UR6, RZ ;  /* 0x000000060f0f7c24 */ /* 0x000fe4000f8e02ff */
[----:B------:R-:W-:Y:S02]  /*82f0*/  IMAD R16, R16, UR6, RZ ;  /* 0x0000000610107c24 */ /* 0x000fe4000f8e02ff */
[----:B------:R-:W-:-:S02]  /*8300*/  IMAD R17, R17, UR6, RZ ;  /* 0x0000000611117c24 */ /* 0x000fc4000f8e02ff */
        /* <DEDUP_REMOVED lines=25> */
[----:B------:R-:W-:Y:S01]  /*84a0*/  IMAD R46, R46, UR6, RZ ;  /* 0x000000062e2e7c24 */ /* 0x000fe2000f8e02ff */
[----:B--2---:R-:W-:-:S05]  /*84b0*/  LEA R61, P5, R11, R0, 0x1 ;  /* 0x000000000b3d7211 */ /* 0x004fca00078a08ff */
[----:B------:R0:W-:Y:S02]  /*84c0*/  STL [R1+0x292c], R61 ;  /* 0x00292c3d01007387 */ /* 0x0001e40000100800 */
[----:B0-----:R-:W-:Y:S02]  /*84d0*/  LEA.HI.X.SX32 R61, R59, R2, 0x1, P3 ;  /* 0x000000023b3d7211 */ /* 0x001fe400018f0eff */
[----:B------:R-:W-:-:S03]  /*84e0*/  LEA R59, P3, R12, R0, 0x1 ;  /* 0x000000000c3b7211 */ /* 0x000fc600078608ff */
[----:B------:R0:W-:Y:S04]  /*84f0*/  STL [R1+0x2920], R61 ;  /* 0x0029203d01007387 */ /* 0x0001e80000100800 */
[----:B------:R1:W-:Y:S01]  /*8500*/  STL [R1+0x2924], R59 ;  /* 0x0029243b01007387 */ /* 0x0003e20000100800 */
[----:B0-----:R-:W-:Y:S02]  /*8510*/  LEA.HI.X.SX32 R61, R6, R2, 0x1, P2 ;  /* 0x00000002063d7211 */ /* 0x001fe400010f0eff */
[----:B------:R-:W-:Y:S02]  /*8520*/  LEA R6, P2, R13, R0, 0x1 ;  /* 0x000000000d067211 */ /* 0x000fe400078408ff */
[----:B-1----:R-:W-:Y:S01]  /*8530*/  LEA.HI.X.SX32 R59, R7, R2, 0x1, P4 ;  /* 0x00000002073b7211 */ /* 0x002fe200020f0eff */
[----:B------:R-:W-:Y:S01]  /*8540*/  STL [R1+0x2918], R61 ;  /* 0x0029183d01007387 */ /* 0x000fe20000100800 */
[----:B------:R-:W-:-:S03]  /*8550*/  LEA R7, P4, R14, R0, 0x1 ;  /* 0x000000000e077211 */ /* 0x000fc600078808ff */
[----:B------:R0:W-:Y:S04]  /*8560*/  STL [R1+0x291c], R6 ;  /* 0x00291c0601007387 */ /* 0x0001e80000100800 */
[----:B------:R-:W-:Y:S01]  /*8570*/  STL [R1+0x2910], R59 ;  /* 0x0029103b01007387 */ /* 0x000fe20000100800 */
[----:B0-----:R-:W-:Y:S02]  /*8580*/  LEA.HI.X.SX32 R6, R8, R2, 0x1, P1 ;  /* 0x0000000208067211 */ /* 0x001fe400008f0eff */
[----:B------:R-:W-:Y:S01]  /*8590*/  LEA R8, P1, R15, R0, 0x1 ;  /* 0x000000000f087211 */ /* 0x000fe200078208ff */
[----:B------:R0:W-:Y:S04]  /*85a0*/  STL [R1+0x2914], R7 ;  /* 0x0029140701007387 */ /* 0x0001e80000100800 */
[----:B------:R1:W-:Y:S04]  /*85b0*/  STL [R1+0x2908], R6 ;  /* 0x0029080601007387 */ /* 0x0003e80000100800 */
[----:B------:R2:W-:Y:S01]  /*85c0*/  STL [R1+0x290c], R8 ;  /* 0x00290c0801007387 */ /* 0x0005e20000100800 */
[----:B0-----:R-:W-:-:S02]  /*85d0*/  LEA.HI.X.SX32 R7, R9, R2, 0x1, P0 ;  /* 0x0000000209077211 */ /* 0x001fc400000f0eff */
[----:B-1----:R-:W-:-:S03]  /*85e0*/  LEA R6, P0, R16, R0, 0x1 ;  /* 0x0000000010067211 */ /* 0x002fc600078008ff */
[----:B------:R0:W-:Y:S01]  /*85f0*/  STL [R1+0x2900], R7 ;  /* 0x0029000701007387 */ /* 0x0001e20000100800 */
[----:B--2---:R-:W-:-:S03]  /*8600*/  LEA.HI.X.SX32 R8, R10, R2, 0x1, P6 ;  /* 0x000000020a087211 */ /* 0x004fc600030f0eff */
[----:B------:R1:W-:Y:S04]  /*8610*/  STL [R1+0x2904], R6 ;  /* 0x0029040601007387 */ /* 0x0003e80000100800 */
[----:B------:R2:W-:Y:S01]  /*8620*/  STL [R1+0x28f8], R8 ;  /* 0x0028f80801007387 */ /* 0x0005e20000100800 */
[----:B0-----:R-:W-:Y:S02]  /*8630*/  LEA R7, P6, R17, R0, 0x1 ;  /* 0x0000000011077211 */ /* 0x001fe400078c08ff */
[----:B-1----:R-:W-:-:S03]  /*8640*/  LEA.HI.X.SX32 R6, R11, R2, 0x1, P5 ;  /* 0x000000020b067211 */ /* 0x002fc600028f0eff */
[----:B------:R0:W-:Y:S01]  /*8650*/  STL [R1+0x28fc], R7 ;  /* 0x0028fc0701007387 */ /* 0x0001e20000100800 */
[----:B--2---:R-:W-:-:S03]  /*8660*/  LEA R8, P5, R18, R0, 0x1 ;  /* 0x0000000012087211 */ /* 0x004fc600078a08ff */
[----:B------:R1:W-:Y:S04]  /*8670*/  STL [R1+0x28f0], R6 ;  /* 0x0028f00601007387 */ /* 0x0003e80000100800 */
[----:B------:R2:W-:Y:S01]  /*8680*/  STL [R1+0x28f4], R8 ;  /* 0x0028f40801007387 */ /* 0x0005e20000100800 */
[----:B0-----:R-:W-:Y:S02]  /*8690*/  LEA.HI.X.SX32 R7, R12, R2, 0x1, P3 ;  /* 0x000000020c077211 */ /* 0x001fe400018f0eff */
        /* <DEDUP_REMOVED lines=11> */
[----:B0-----:R-:W-:Y:S01]  /*8750*/  LEA.HI.X.SX32 R7, R15, R2, 0x1, P1 ;  /* 0x000000020f077211 */ /* 0x001fe200008f0eff */
[----:B------:R-:W-:Y:S01]  /*8760*/  IMAD R47, R47, UR6, RZ ;  /* 0x000000062f2f7c24 */ /* 0x000fe2000f8e02ff */
[----:B------:R-:W0:Y:S01]  /*8770*/  LDC R15, c[0x0][0x238] ;  /* 0x00008e00ff0f7b82 */ /* 0x000e220000000800 */
[----:B-1----:R-:W-:Y:S02]  /*8780*/  LEA R6, P1, R22, R0, 0x1 ;  /* 0x0000000016067211 */ /* 0x002fe400078208ff */
[----:B------:R1:W-:Y:S01]  /*8790*/  STL [R1+0x28d0], R7 ;  /* 0x0028d00701007387 */ /* 0x0003e20000100800 */
[----:B--2---:R-:W-:-:S03]  /*87a0*/  LEA.HI.X.SX32 R8, R16, R2, 0x1, P0 ;  /* 0x0000000210087211 */ /* 0x004fc600000f0eff */
[----:B------:R2:W-:Y:S04]  /*87b0*/  STL [R1+0x28d4], R6 ;  /* 0x0028d40601007387 */ /* 0x0005e80000100800 */
[----:B------:R4:W-:Y:S01]  /*87c0*/  STL [R1+0x28c8], R8 ;  /* 0x0028c80801007387 */ /* 0x0009e20000100800 */
[----:B-1----:R-:W-:Y:S02]  /*87d0*/  LEA R7, P0, R23, R0, 0x1 ;  /* 0x0000000017077211 */ /* 0x002fe400078008ff */
[----:B--2---:R-:W-:-:S03]  /*87e0*/  LEA.HI.X.SX32 R6, R17, R2, 0x1, P6 ;  /* 0x0000000211067211 */ /* 0x004fc600030f0eff */
[----:B------:R1:W-:Y:S01]  /*87f0*/  STL [R1+0x28cc], R7 ;  /* 0x0028cc0701007387 */ /* 0x0003e20000100800 */
[----:B----4-:R-:W-:-:S03]  /*8800*/  LEA R8, P6, R24, R0, 0x1 ;  /* 0x0000000018087211 */ /* 0x010fc600078c08ff */
[----:B------:R2:W-:Y:S04]  /*8810*/  STL [R1+0x28c0], R6 ;  /* 0x0028c00601007387 */ /* 0x0005e80000100800 */
[----:B------:R4:W-:Y:S01]  /*8820*/  STL [R1+0x28c4], R8 ;  /* 0x0028c40801007387 */ /* 0x0009e20000100800 */
[----:B-1----:R-:W-:Y:S02]  /*8830*/  LEA.HI.X.SX32 R7, R18, R2, 0x1, P5 ;  /* 0x0000000212077211 */ /* 0x002fe400028f0eff */
[----:B--2---:R-:W-:-:S03]  /*8840*/  LEA R6, P5, R25, R0, 0x1 ;  /* 0x0000000019067211 */ /* 0x004fc600078a08ff */
[----:B------:R1:W-:Y:S01]  /*8850*/  STL [R1+0x28b8], R7 ;  /* 0x0028b80701007387 */ /* 0x0003e20000100800 */
[----:B----4-:R-:W-:-:S03]  /*8860*/  LEA.HI.X.SX32 R8, R19, R2, 0x1, P3 ;  /* 0x0000000213087211 */ /* 0x010fc600018f0eff */
        /* <DEDUP_REMOVED lines=79> */
[----:B------:R-:W-:Y:S01]  /*8d60*/  STL [R1+0x281c], R8 ;  /* 0x00281c0801007387 */ /* 0x000fe20000100800 */
[----:B-1----:R-:W-:-:S03]  /*8d70*/  LEA.HI.X.SX32 R7, R39, R2, 0x1, P5 ;  /* 0x0000000227077211 */ /* 0x002fc600028f0eff */
[----:B------:R-:W4:Y:S01]  /*8d80*/  LDL.LU R10, [R1+0xc] ;  /* 0x00000c00010a7983 */ /* 0x000f220000300800 */
[----:B--2---:R-:W-:-:S03]  /*8d90*/  LEA R6, P5, R46, R0, 0x1 ;  /* 0x000000002e067211 */ /* 0x004fc600078a08ff */
[----:B------:R1:W-:Y:S04]  /*8da0*/  STL [R1+0x2810], R7 ;  /* 0x0028100701007387 */ /* 0x0003e80000100800 */
[----:B------:R2:W-:Y:S04]  /*8db0*/  STL [R1+0x2814], R6 ;  /* 0x0028140601007387 */ /* 0x0005e80000100800 */
[----:B------:R-:W3:Y:S01]  /*8dc0*/  LDL.LU R59, [R1+0x8] ;  /* 0x00000800013b7983 */ /* 0x000ee20000300800 */
[----:B-1----:R-:W-:-:S05]  /*8dd0*/  LEA.HI.X.SX32 R7, R40, R2, 0x1, P3 ;  /* 0x0000000228077211 */ /* 0x002fca00018f0eff */
[----:B------:R1:W-:Y:S04]  /*8de0*/  STL [R1+0x2808], R7 ;  /* 0x0028080701007387 */ /* 0x0003e80000100800 */
[----:B------:R-:W3:Y:S01]  /*8df0*/  LDL.LU R9, [R1+0x20] ;  /* 0x0000200001097983 */ /* 0x000ee20000300800 */
[----:B--2---:R-:W-:Y:S01]  /*8e00*/  LEA R6, P3, R47, R0, 0x1 ;  /* 0x000000002f067211 */ /* 0x004fe200078608ff */
[----:B------:R-:W-:Y:S02]  /*8e10*/  IMAD R48, R48, UR6, RZ ;  /* 0x0000000630307c24 */ /* 0x000fe4000f8e02ff */
[----:B------:R-:W-:Y:S01]  /*8e20*/  IMAD R49, R49, UR6, RZ ;  /* 0x0000000631317c24 */ /* 0x000fe2000f8e02ff */
[-C--:B-1----:R-:W-:Y:S01]  /*8e30*/  LEA.HI.X.SX32 R7, R41, R2.reuse, 0x1, P2 ;  /* 0x0000000229077211 */ /* 0x082fe200010f0eff */
[----:B------:R1:W-:Y:S01]  /*8e40*/  STL [R1+0x280c], R6 ;  /* 0x00280c0601007387 */ /* 0x0003e20000100800 */
[----:B------:R-:W-:Y:S01]  /*8e50*/  LEA.HI.X.SX32 R11, R42, R2, 0x1, P4 ;  /* 0x000000022a0b7211 */ /* 0x000fe200020f0eff */
[----:B------:R-:W-:Y:S01]  /*8e60*/  IMAD R50, R50, UR6, RZ ;  /* 0x0000000632327c24 */ /* 0x000fe2000f8e02ff */
[----:B------:R-:W-:Y:S01]  /*8e70*/  LEA R8, P4, R49, R0, 0x1 ;  /* 0x0000000031087211 */ /* 0x000fe200078808ff */
[----:B------:R2:W-:Y:S01]  /*8e80*/  STL [R1+0x2800], R7 ;  /* 0x0028000701007387 */ /* 0x0005e20000100800 */
[----:B------:R-:W-:-:S02]  /*8e90*/  LEA.HI.X.SX32 R12, R43, R2, 0x1, P1 ;  /* 0x000000022b0c7211 */ /* 0x000fc400008f0eff */
[-C--:B-1----:R-:W-:Y:S01]  /*8ea0*/  LEA R6, P2, R48, R0.reuse, 0x1 ;  /* 0x0000000030067211 */ /* 0x082fe200078408ff */
[----:B--2---:R-:W2:Y:S04]  /*8eb0*/  LDL.LU R7, [R1+0x1c] ;  /* 0x00001c0001077983 */ /* 0x004ea80000300800 */
[----:B------:R1:W-:Y:S01]  /*8ec0*/  STL [R1+0x2804], R6 ;  /* 0x0028040601007387 */ /* 0x0003e20000100800 */
[----:B------:R-:W-:Y:S02]  /*8ed0*/  IMAD R51, R51, UR6, RZ ;  /* 0x0000000633337c24 */ /* 0x000fe4000f8e02ff */
[----:B------:R-:W-:Y:S01]  /*8ee0*/  IMAD R52, R52, UR6, RZ ;  /* 0x0000000634347c24 */ /* 0x000fe2000f8e02ff */
[----:B-1----:R-:W2:Y:S04]  /*8ef0*/  LDL.LU R6, [R1+0x18] ;  /* 0x0000180001067983 */ /* 0x002ea80000300800 */
[----:B------:R1:W-:Y:S04]  /*8f00*/  STL [R1+0x27f8], R11 ;  /* 0x0027f80b01007387 */ /* 0x0003e80000100800 */
[----:B------:R0:W-:Y:S04]  /*8f10*/  STL [R1+0x27fc], R8 ;  /* 0x0027fc0801007387 */ /* 0x0001e80000100800 */
[----:B-1----:R-:W2:Y:S01]  /*8f20*/  LDL.LU R11, [R1+0x14] ;  /* 0x00001400010b7983 */ /* 0x002ea20000300800 */
[----:B0-----:R-:W-:-:S03]  /*8f30*/  LEA R8, P1, R50, R0, 0x1 ;  /* 0x0000000032087211 */ /* 0x001fc600078208ff */
[----:B------:R0:W-:Y:S01]  /*8f40*/  STL [R1+0x27f0], R12 ;  /* 0x0027f00c01007387 */ /* 0x0001e20000100800 */
[----:B------:R-:W-:-:S03]  /*8f50*/  IMAD R53, R53, UR6, RZ ;  /* 0x0000000635357c24 */ /* 0x000fc6000f8e02ff */
[----:B------:R1:W-:Y:S01]  /*8f60*/  STL [R1+0x27f4], R8 ;  /* 0x0027f40801007387 */ /* 0x0003e20000100800 */
[----:B0-----:R-:W-:Y:S02]  /*8f70*/  LEA.HI.X.SX32 R12, R44, R2, 0x1, P0 ;  /* 0x000000022c0c7211 */ /* 0x001fe400000f0eff */
[----:B------:R-:W-:Y:S02]  /*8f80*/  LEA R13, P0, R51, R0, 0x1 ;  /* 0x00000000330d7211 */ /* 0x000fe400078008ff */
[----:B-1----:R-:W-:Y:S01]  /*8f90*/  LEA.HI.X.SX32 R8, R45, R2, 0x1, P6 ;  /* 0x000000022d087211 */ /* 0x002fe200030f0eff */
[----:B------:R0:W-:Y:S01]  /*8fa0*/  STL [R1+0x27e8], R12 ;  /* 0x0027e80c01007387 */ /* 0x0001e20000100800 */
[----:B------:R-:W-:-:S03]  /*8fb0*/  IMAD R54, R54, UR6, RZ ;  /* 0x0000000636367c24 */ /* 0x000fc6000f8e02ff */
[----:B------:R1:W-:Y:S01]  /*8fc0*/  STL [R1+0x27ec], R13 ;  /* 0x0027ec0d01007387 */ /* 0x0003e20000100800 */
[----:B0-----:R-:W-:-:S03]  /*8fd0*/  LEA R12, P6, R52, R0, 0x1 ;  /* 0x00000000340c7211 */ /* 0x001fc600078c08ff */
[----:B------:R0:W-:Y:S01]  /*8fe0*/  STL [R1+0x27e0], R8 ;  /* 0x0027e00801007387 */ /* 0x0001e20000100800 */
[----:B-1----:R-:W-:-:S03]  /*8ff0*/  LEA.HI.X.SX32 R13, R46, R2, 0x1, P5 ;  /* 0x000000022e0d7211 */ /* 0x002fc600028f0eff */
[----:B------:R1:W-:Y:S01]  /*9000*/  STL [R1+0x27e4], R12 ;  /* 0x0027e40c01007387 */ /* 0x0003e20000100800 */
[----:B------:R-:W-:Y:S01]  /*9010*/  IMAD R55, R55, UR6, RZ ;  /* 0x0000000637377c24 */ /* 0x000fe2000f8e02ff */
[----:B0-----:R-:W-:Y:S02]  /*9020*/  LEA R8, P5, R53, R0, 0x1 ;  /* 0x0000000035087211 */ /* 0x001fe400078a08ff */
[----:B------:R0:W-:Y:S01]  /*9030*/  STL [R1+0x27d8], R13 ;  /* 0x0027d80d01007387 */ /* 0x0001e20000100800 */
[----:B-1----:R-:W-:-:S03]  /*9040*/  LEA.HI.X.SX32 R12, R47, R2, 0x1, P3 ;  /* 0x000000022f0c7211 */ /* 0x002fc600018f0eff */
[----:B------:R1:W-:Y:S01]  /*9050*/  STL [R1+0x27dc], R8 ;  /* 0x0027dc0801007387 */ /* 0x0003e20000100800 */
[----:B------:R-:W-:-:S03]  /*9060*/  IMAD R56, R56, UR6, RZ ;  /* 0x0000000638387c24 */ /* 0x000fc6000f8e02ff */
[----:B------:R1:W-:Y:S01]  /*9070*/  STL [R1+0x27d0], R12 ;  /* 0x0027d00c01007387 */ /* 0x0003e20000100800 */
[----:B0-----:R-:W-:Y:S02]  /*9080*/  LEA R13, P3, R54, R0, 0x1 ;  /* 0x00000000360d7211 */ /* 0x001fe400078608ff */
[----:B-1----:R-:W-:-:S03]  /*9090*/  LEA.HI.X.SX32 R8, R48, R2, 0x1, P2 ;  /* 0x0000000230087211 */ /* 0x002fc600010f0eff */
[----:B------:R0:W-:Y:S01]  /*90a0*/  STL [R1+0x27d4], R13 ;  /* 0x0027d40d01007387 */ /* 0x0001e20000100800 */
[----:B------:R-:W-:-:S03]  /*90b0*/  LEA R12, P2, R55, R0, 0x1 ;  /* 0x00000000370c7211 */ /* 0x000fc600078408ff */
[----:B------:R1:W-:Y:S01]  /*90c0*/  STL [R1+0x27c8], R8 ;  /* 0x0027c80801007387 */ /* 0x0003e20000100800 */
[----:B------:R-:W-:-:S03]  /*90d0*/  IMAD R57, R57, UR6, RZ ;  /* 0x0000000639397c24 */ /* 0x000fc6000f8e02ff */
[----:B------:R1:W-:Y:S01]  /*90e0*/  STL [R1+0x27cc], R12 ;  /* 0x0027cc0c01007387 */ /* 0x0003e20000100800 */
[----:B0-----:R-:W-:Y:S01]  /*90f0*/  LEA.HI.X.SX32 R13, R49, R2, 0x1, P4 ;  /* 0x00000002310d7211 */ /* 0x001fe200020f0eff */
[----:B------:R-:W-:Y:S01]  /*9100*/  IMAD R58, R58, UR6, RZ ;  /* 0x000000063a3a7c24 */ /* 0x000fe2000f8e02ff */
[----:B-1----:R-:W-:-:S03]  /*9110*/  LEA R8, P4, R56, R0, 0x1 ;  /* 0x0000000038087211 */ /* 0x002fc600078808ff */
[----:B------:R0:W-:Y:S01]  /*9120*/  STL [R1+0x27c0], R13 ;  /* 0x0027c00d01007387 */ /* 0x0001e20000100800 */
[----:B------:R-:W-:-:S03]  /*9130*/  LEA.HI.X.SX32 R12, R50, R2, 0x1, P1 ;  /* 0x00000002320c7211 */ /* 0x000fc600008f0eff */
[----:B------:R1:W-:Y:S04]  /*9140*/  STL [R1+0x27c4], R8 ;  /* 0x0027c40801007387 */ /* 0x0003e80000100800 */
[----:B------:R1:W-:Y:S01]  /*9150*/  STL [R1+0x27b8], R12 ;  /* 0x0027b80c01007387 */ /* 0x0003e20000100800 */
[----:B0-----:R-:W-:Y:S02]  /*9160*/  LEA R13, P1, R57, R0, 0x1 ;  /* 0x00000000390d7211 */ /* 0x001fe400078208ff */
[----:B-1----:R-:W-:-:S03]  /*9170*/  LEA.HI.X.SX32 R8, R51, R2, 0x1, P0 ;  /* 0x0000000233087211 */ /* 0x002fc600000f0eff */
[----:B------:R0:W-:Y:S01]  /*9180*/  STL [R1+0x27bc], R13 ;  /* 0x0027bc0d01007387 */ /* 0x0001e20000100800 */
[----:B------:R-:W-:-:S03]  /*9190*/  LEA R12, P0, R58, R0, 0x1 ;  /* 0x000000003a0c7211 */ /* 0x000fc600078008ff */
[----:B------:R-:W-:Y:S04]  /*91a0*/  STL [R1+0x27b0], R8 ;  /* 0x0027b00801007387 */ /* 0x000fe80000100800 */
[----:B------:R1:W-:Y:S01]  /*91b0*/  STL [R1+0x27b4], R12 ;  /* 0x0027b40c01007387 */ /* 0x0003e20000100800 */
[----:B0-----:R-:W-:-:S05]  /*91c0*/  LEA.HI.X.SX32 R13, R52, R2, 0x1, P6 ;  /* 0x00000002340d7211 */ /* 0x001fca00030f0eff */
[----:B------:R3:W-:Y:S01]  /*91d0*/  STL [R1+0x27a8], R13 ;  /* 0x0027a80d01007387 */ /* 0x0007e20000100800 */
[----:B-1----:R-:W-:Y:S02]  /*91e0*/  LEA.HI.X.SX32 R12, R53, R2, 0x1, P5 ;  /* 0x00000002350c7211 */ /* 0x002fe400028f0eff */
[----:B----4-:R-:W-:-:S05]  /*91f0*/  LEA R8, P6, R10, R0, 0x1 ;  /* 0x000000000a087211 */ /* 0x010fca00078c08ff */
[----:B------:R0:W-:Y:S01]  /*9200*/  STL [R1+0x27ac], R8 ;  /* 0x0027ac0801007387 */ /* 0x0001e20000100800 */
[----:B---3--:R-:W-:-:S03]  /*9210*/  LEA R13, P5, R59, R0, 0x1 ;  /* 0x000000003b0d7211 */ /* 0x008fc600078a08ff */
[----:B0-----:R-:W3:Y:S04]  /*9220*/  LDL.LU R8, [R1+0x5c] ;  /* 0x00005c0001087983 */ /* 0x001ee80000300800 */
[----:B------:R0:W-:Y:S04]  /*9230*/  STL [R1+0x27a0], R12 ;  /* 0x0027a00c01007387 */ /* 0x0001e80000100800 */
[----:B------:R1:W-:Y:S01]  /*9240*/  STL [R1+0x27a4], R13 ;  /* 0x0027a40d01007387 */ /* 0x0003e20000100800 */
[----:B0-----:R-:W-:Y:S02]  /*9250*/  LEA.HI.X.SX32 R12, R54, R2, 0x1, P3 ;  /* 0x00000002360c7211 */ /* 0x001fe400018f0eff */
[----:B------:R-:W-:-:S03]  /*9260*/  LEA R14, P3, R9, R0, 0x1 ;  /* 0x00000000090e7211 */ /* 0x000fc600078608ff */
[----:B------:R2:W-:Y:S04]  /*9270*/  STL [R1+0x2798], R12 ;  /* 0x0027980c01007387 */ /* 0x0005e80000100800 */
[----:B------:R0:W-:Y:S04]  /*9280*/  STL [R1+0x279c], R14 ;  /* 0x00279c0e01007387 */ /* 0x0001e80000100800 */
[----:B------:R-:W4:Y:S01]  /*9290*/  LDL.LU R61, [R1+0x60] ;  /* 0x00006000013d7983 */ /* 0x000f220000300800 */
[----:B-1----:R-:W-:Y:S02]  /*92a0*/  LEA.HI.X.SX32 R13, R55, R2, 0x1, P2 ;  /* 0x00000002370d7211 */ /* 0x002fe400010f0eff */
[----:B--2---:R-:W-:-:S03]  /*92b0*/  LEA R12, P2, R7, R0, 0x1 ;  /* 0x00000000070c7211 */ /* 0x004fc600078408ff */
[----:B------:R1:W-:Y:S04]  /*92c0*/  STL [R1+0x2790], R13 ;  /* 0x0027900d01007387 */ /* 0x0003e80000100800 */
[----:B------:R2:W-:Y:S01]  /*92d0*/  STL [R1+0x2794], R12 ;  /* 0x0027940c01007387 */ /* 0x0005e20000100800 */
[-C--:B0-----:R-:W-:Y:S02]  /*92e0*/  LEA.HI.X.SX32 R14, R57, R2.reuse, 0x1, P1 ;  /* 0x00000002390e7211 */ /* 0x081fe400008f0eff */
[----:B-1----:R-:W-:Y:S02]  /*92f0*/  LEA.HI.X.SX32 R13, R56, R2, 0x1, P4 ;  /* 0x00000002380d7211 */ /* 0x002fe400020f0eff */
[----:B--2---:R-:W-:-:S03]  /*9300*/  LEA R12, P4, R6, R0, 0x1 ;  /* 0x00000000060c7211 */ /* 0x004fc600078808ff */
[----:B------:R0:W-:Y:S01]  /*9310*/  STL [R1+0x2788], R13 ;  /* 0x0027880d01007387 */ /* 0x0001e20000100800 */
[----:B------:R-:W-:-:S03]  /*9320*/  IMAD R60, R60, UR6, RZ ;  /* 0x000000063c3c7c24 */ /* 0x000fc6000f8e02ff */
[----:B------:R1:W-:Y:S01]  /*9330*/  STL [R1+0x278c], R12 ;  /* 0x00278c0c01007387 */ /* 0x0003e20000100800 */
[----:B0-----:R-:W-:-:S03]  /*9340*/  LEA R13, P1, R11, R0, 0x1 ;  /* 0x000000000b0d7211 */ /* 0x001fc600078208ff */
[----:B------:R0:W-:Y:S01]  /*9350*/  STL [R1+0x2780], R14 ;  /* 0x0027800e01007387 */ /* 0x0001e20000100800 */
[----:B-1----:R-:W-:-:S03]  /*9360*/  LEA.HI.X.SX32 R12, R58, R2, 0x1, P0 ;  /* 0x000000023a0c7211 */ /* 0x002fc600000f0eff */
[----:B------:R-:W-:Y:S01]  /*9370*/  STL [R1+0x2784], R13 ;  /* 0x0027840d01007387 */ /* 0x000fe20000100800 */
[----:B------:R-:W-:-:S03]  /*9380*/  LEA.HI.X.SX32 R10, R10, R2, 0x1, P6 ;  /* 0x000000020a0a7211 */ /* 0x000fc600030f0eff */
[----:B------:R1:W-:Y:S01]  /*9390*/  STL [R1+0x277c], R12 ;  /* 0x00277c0c01007387 */ /* 0x0003e20000100800 */
[----:B------:R-:W-:Y:S01]  /*93a0*/  IMAD R5, R5, UR7, RZ ;  /* 0x0000000705057c24 */ /* 0x000fe2000f8e02ff */
[----:B0-----:R-:W0:Y:S01]  /*93b0*/  LDC R14, c[0x0][0x238] ;  /* 0x00008e00ff0e7b82 */ /* 0x001e220000000800 */
[----:B-1----:R-:W-:Y:S01]  /*93c0*/  LEA R12, P6, R60, R0, 0x1 ;  /* 0x000000003c0c7211 */ /* 0x002fe200078c08ff */
[----:B------:R-:W-:Y:S01]  /*93d0*/  IMAD R4, R4, UR7, RZ ;  /* 0x0000000704047c24 */ /* 0x000fe2000f8e02ff */
[----:B------:R-:W-:Y:S01]  /*93e0*/  LEA.HI.X.SX32 R0, R59, R2, 0x1, P5 ;  /* 0x000000023b007211 */ /* 0x000fe200028f0eff */
[----:B------:R-:W-:-:S04]  /*93f0*/  IMAD R3, R3, UR7, RZ ;  /* 0x0000000703037c24 */ /* 0x000fc8000f8e02ff */
[----:B------:R-:W1:Y:S01]  /*9400*/  LDC R59, c[0x0][0x238] ;  /* 0x00008e00ff3b7b82 */ /* 0x000e620000000800 */
[C---:B------:R-:W-:Y:S01]  /*9410*/  LEA R44, P0, R5.reuse, UR10, 0x1 ;  /* 0x0000000a052c7c11 */ /* 0x040fe2000f8008ff */
[----:B------:R2:W-:Y:S03]  /*9420*/  STL [R1+0x2778], R10 ;  /* 0x0027780a01007387 */ /* 0x0005e60000100800 */
[----:B------:R-:W-:Y:S02]  /*9430*/  LEA.HI.X.SX32 R45, R5, UR11, 0x1, P0 ;  /* 0x0000000b052d7c11 */ /* 0x000fe400080f0eff */
[-C--:B------:R-:W-:Y:S01]  /*9440*/  LEA.HI.X.SX32 R5, R9, R2.reuse, 0x1, P3 ;  /* 0x0000000209057211 */ /* 0x080fe200018f0eff */
[----:B------:R-:W0:Y:S01]  /*9450*/  LDC R13, c[0x0][0x238] ;  /* 0x00008e00ff0d7b82 */ /* 0x000e220000000800 */
[----:B--2---:R-:W2:Y:S04]  /*9460*/  LDL.LU R10, [R1+0xf0] ;  /* 0x0000f000010a7983 */ /* 0x004ea80000300800 */
[----:B------:R-:W-:Y:S04]  /*9470*/  STL [R1+0x2774], R12 ;  /* 0x0027740c01007387 */ /* 0x000fe80000100800 */
[----:B------:R1:W-:Y:S04]  /*9480*/  STL [R1+0x2770], R0 ;  /* 0x0027700001007387 */ /* 0x0003e80000100800 */
[----:B------:R1:W-:Y:S04]  /*9490*/  STL [R1+0x276c], R5 ;  /* 0x00276c0501007387 */ /* 0x0003e80000100800 */
[----:B------:R-:W2:Y:S01]  /*94a0*/  LDL.LU R9, [R1+0xf4] ;  /* 0x0000f40001097983 */ /* 0x000ea20000300800 */
[----:B-1----:R-:W-:-:S03]  /*94b0*/  LEA.HI.X.SX32 R0, R7, R2, 0x1, P2 ;  /* 0x0000000207007211 */ /* 0x002fc600010f0eff */
[----:B------:R-:W-:Y:S04]  /*94c0*/  STL.64 [R1+0x1060], R44 ;  /* 0x0010602c01007387 */ /* 0x000fe80000100a00 */
[----:B------:R1:W-:Y:S01]  /*94d0*/  STL [R1+0x2768], R0 ;  /* 0x0027680001007387 */ /* 0x0003e20000100800 */
[----:B------:R-:W-:Y:S01]  /*94e0*/  IMAD R59, R59, 0x1f, RZ ;  /* 0x0000001f3b3b7824 */ /* 0x000fe200078e02ff */
[-C--:B------:R-:W-:Y:S02]  /*94f0*/  LEA.HI.X.SX32 R5, R11, R2.reuse, 0x1, P1 ;  /* 0x000000020b057211 */ /* 0x080fe400008f0eff */
[----:B------:R-:W-:Y:S02]  /*9500*/  LEA R42, P0, R4, UR10, 0x1 ;  /* 0x0000000a042a7c11 */ /* 0x000fe4000f8008ff */
[----:B-1----:R-:W-:Y:S01]  /*9510*/  LEA.HI.X.SX32 R0, R6, R2, 0x1, P4 ;  /* 0x0000000206007211 */ /* 0x002fe200020f0eff */
[----:B------:R-:W-:-:S04]  /*9520*/  IMAD.WIDE R6, R59, 0x2, R44 ;  /* 0x000000023b067825 */ /* 0x000fc800078e022c */
[----:B------:R1:W-:Y:S01]  /*9530*/  STL [R1+0x2764], R0 ;  /* 0x0027640001007387 */ /* 0x0003e20000100800 */
[----:B------:R-:W-:Y:S02]  /*9540*/  LEA.HI.X.SX32 R43, R4, UR11, 0x1, P0 ;  /* 0x0000000b042b7c11 */ /* 0x000fe400080f0eff */
[----:B-1----:R-:W-:Y:S02]  /*9550*/  LEA.HI.X.SX32 R0, R60, R2, 0x1, P6 ;  /* 0x000000023c007211 */ /* 0x002fe400030f0eff */
[----:B------:R-:W2:Y:S04]  /*9560*/  LDL.LU R60, [R1+0x2994] ;  /* 0x00299400013c7983 */ /* 0x000ea80000300800 */
[----:B------:R-:W-:Y:S04]  /*9570*/  STL [R1+0x2760], R5 ;  /* 0x0027600501007387 */ /* 0x000fe80000100800 */
[----:B------:R3:W-:Y:S04]  /*9580*/  STL [R1+0x275c], R0 ;  /* 0x00275c0001007387 */ /* 0x0007e80000100800 */
[----:B------:R4:W-:Y:S04]  /*9590*/  STL [R1+0x26f4], R6 ;  /* 0x0026f40601007387 */ /* 0x0009e80000100800 */
[----:B------:R-:W-:Y:S01]  /*95a0*/  STL [R1+0x26f0], R7 ;  /* 0x0026f00701007387 */ /* 0x000fe20000100800 */
[----:B---3--:R-:W-:-:S03]  /*95b0*/  IMAD R0, R8, UR7, RZ ;  /* 0x0000000708007c24 */ /* 0x008fc6000f8e02ff */
[----:B------:R-:W3:Y:S04]  /*95c0*/  LDL.LU R8, [R1+0xf8] ;  /* 0x0000f80001087983 */ /* 0x000ee80000300800 */
[----:B------:R-:W-:Y:S01]  /*95d0*/  STL.64 [R1+0x1058], R42 ;  /* 0x0010582a01007387 */ /* 0x000fe20000100a00 */
[----:B----4-:R-:W-:-:S03]  /*95e0*/  IMAD R6, R61, UR7, RZ ;  /* 0x000000073d067c24 */ /* 0x010fc6000f8e02ff */
[----:B------:R-:W4:Y:S01]  /*95f0*/  LDL.LU R61, [R1+0xfc] ;  /* 0x0000fc00013d7983 */ /* 0x000f220000300800 */
[----:B------:R-:W-:Y:S01]  /*9600*/  LEA R40, P1, R3, UR10, 0x1 ;  /* 0x0000000a03287c11 */ /* 0x000fe2000f8208ff */
[----:B------:R-:W-:-:S03]  /*9610*/  IMAD.WIDE R4, R59, 0x2, R42 ;  /* 0x000000023b047825 */ /* 0x000fc600078e022a */
[----:B------:R-:W-:Y:S02]  /*9620*/  LEA.HI.X.SX32 R41, R3, UR11, 0x1, P1 ;  /* 0x0000000b03297c11 */ /* 0x000fe400088f0eff */
[----:B------:R-:W-:Y:S02]  /*9630*/  LEA R38, P0, R0, UR10, 0x1 ;  /* 0x0000000a00267c11 */ /* 0x000fe4000f8008ff */
[----:B------:R-:W-:Y:S01]  /*9640*/  LEA R36, P1, R6, UR10, 0x1 ;  /* 0x0000000a06247c11 */ /* 0x000fe2000f8208ff */
[C---:B------:R-:W-:Y:S01]  /*9650*/  IMAD.WIDE R2, R59.reuse, 0x2, R40 ;  /* 0x000000023b027825 */ /* 0x040fe200078e0228 */
[----:B------:R-:W-:Y:S01]  /*9660*/  STL.64 [R1+0x1050], R40 ;  /* 0x0010502801007387 */ /* 0x000fe20000100a00 */
[----:B------:R-:W-:Y:S02]  /*9670*/  LEA.HI.X.SX32 R39, R0, UR11, 0x1, P0 ;  /* 0x0000000b00277c11 */ /* 0x000fe400080f0eff */
[----:B------:R-:W-:Y:S01]  /*9680*/  LEA.HI.X.SX32 R37, R6, UR11, 0x1, P1 ;  /* 0x0000000b06257c11 */ /* 0x000fe200088f0eff */
[----:B------:R-:W-:Y:S04]  /*9690*/  STL [R1+0x2704], R4 ;  /* 0x0027040401007387 */ /* 0x000fe80000100800 */
[----:B------:R1:W-:Y:S04]  /*96a0*/  STL [R1+0x26f8], R5 ;  /* 0x0026f80501007387 */ /* 0x0003e80000100800 */
[----:B------:R-:W-:Y:S04]  /*96b0*/  STL [R1+0x2714], R2 ;  /* 0x0027140201007387 */ /* 0x000fe80000100800 */
[----:B------:R0:W-:Y:S01]  /*96c0*/  STL [R1+0x2710], R3 ;  /* 0x0027100301007387 */ /* 0x0001e20000100800 */
[----:B-1----:R-:W-:-:S03]  /*96d0*/  IMAD.WIDE R4, R59, 0x2, R38 ;  /* 0x000000023b047825 */ /* 0x002fc600078e0226 */
[----:B------:R-:W4:Y:S04]  /*96e0*/  LDL.LU R12, [R1+0x100] ;  /* 0x00010000010c7983 */ /* 0x000f280000300800 */
[----:B------:R-:W-:Y:S01]  /*96f0*/  STL.64 [R1+0x1048], R38 ;  /* 0x0010482601007387 */ /* 0x000fe20000100a00 */
[----:B0-----:R-:W-:-:S03]  /*9700*/  IMAD.WIDE R2, R59, 0x2, R36 ;  /* 0x000000023b027825 */ /* 0x001fc600078e0224 */
[----:B------:R-:W4:Y:S04]  /*9710*/  LDL.LU R11, [R1+0x104] ;  /* 0x00010400010b7983 */ /* 0x000f280000300800 */
[----:B------:R-:W-:Y:S04]  /*9720*/  STL.64 [R1+0x1040], R36 ;  /* 0x0010402401007387 */ /* 0x000fe80000100a00 */
[----:B------:R-:W-:Y:S04]  /*9730*/  STL [R1+0x272c], R4 ;  /* 0x00272c0401007387 */ /* 0x000fe80000100800 */
[----:B------:R0:W-:Y:S01]  /*9740*/  STL [R1+0x2728], R5 ;  /* 0x0027280501007387 */ /* 0x0001e20000100800 */
[----:B--2---:R-:W-:-:S05]  /*9750*/  IMAD R0, R10, UR7, RZ ;  /* 0x000000070a007c24 */ /* 0x004fca000f8e02ff */
[C---:B------:R-:W-:Y:S01]  /*9760*/  LEA R34, P0, R0.reuse, UR10, 0x1 ;  /* 0x0000000a00227c11 */ /* 0x040fe2000f8008ff */
[----:B------:R-:W-:Y:S03]  /*9770*/  STL [R1+0x2744], R2 ;  /* 0x0027440201007387 */ /* 0x000fe60000100800 */
[----:B------:R-:W-:Y:S01]  /*9780*/  LEA.HI.X.SX32 R35, R0, UR11, 0x1, P0 ;  /* 0x0000000b00237c11 */ /* 0x000fe200080f0eff */
[----:B------:R-:W-:-:S05]  /*9790*/  IMAD R6, R9, UR7, RZ ;  /* 0x0000000709067c24 */ /* 0x000fca000f8e02ff */
[C---:B------:R-:W-:Y:S01]  /*97a0*/  LEA R32, P1, R6.reuse, UR10, 0x1 ;  /* 0x0000000a06207c11 */ /* 0x040fe2000f8208ff */
[----:B------:R1:W-:Y:S03]  /*97b0*/  STL [R1+0x2740], R3 ;  /* 0x0027400301007387 */ /* 0x0003e60000100800 */
[----:B------:R-:W-:Y:S01]  /*97c0*/  LEA.HI.X.SX32 R33, R6, UR11, 0x1, P1 ;  /* 0x0000000b06217c11 */ /* 0x000fe200088f0eff */
[----:B------:R-:W2:Y:S01]  /*97d0*/  LDL.LU R10, [R1+0x108] ;  /* 0x00010800010a7983 */ /* 0x000ea20000300800 */
[----:B0-----:R-:W-:-:S03]  /*97e0*/  IMAD.WIDE R4, R59, 0x2, R34 ;  /* 0x000000023b047825 */ /* 0x001fc600078e0222 */
[----:B------:R-:W2:Y:S01]  /*97f0*/  LDL.LU R9, [R1+0x10c] ;  /* 0x00010c0001097983 */ /* 0x000ea20000300800 */
[----:B-1----:R-:W-:-:S03]  /*9800*/  IMAD.WIDE R2, R59, 0x2, R32 ;  /* 0x000000023b027825 */ /* 0x002fc600078e0220 */
[----:B------:R-:W-:Y:S04]  /*9810*/  STL.64 [R1+0x1038], R34 ;  /* 0x0010382201007387 */ /* 0x000fe80000100a00 */
[----:B------:R-:W-:Y:S04]  /*9820*/  STL.64 [R1+0x1030], R32 ;  /* 0x0010302001007387 */ /* 0x000fe80000100a00 */
[----:B------:R-:W-:Y:S04]  /*9830*/  STL [R1+0x2758], R4 ;  /* 0x0027580401007387 */ /* 0x000fe80000100800 */
[----:B------:R0:W-:Y:S04]  /*9840*/  STL [R1+0x2750], R5 ;  /* 0x0027500501007387 */ /* 0x0001e80000100800 */
[----:B------:R-:W-:Y:S01]  /*9850*/  STL [R1+0x2754], R2 ;  /* 0x0027540201007387 */ /* 0x000fe20000100800 */
[----:B---3--:R-:W-:-:S03]  /*9860*/  IMAD R0, R8, UR7, RZ ;  /* 0x0000000708007c24 */ /* 0x008fc6000f8e02ff */
[----:B------:R-:W3:Y:S04]  /*9870*/  LDL.LU R8, [R1+0x114] ;  /* 0x0001140001087983 */ /* 0x000ee80000300800 */
[----:B------:R1:W-:Y:S01]  /*9880*/  STL [R1+0x2748], R3 ;  /* 0x0027480301007387 */ /* 0x0003e20000100800 */
[----:B----4-:R-:W-:-:S03]  /*9890*/  IMAD R6, R61, UR7, RZ ;  /* 0x000000073d067c24 */ /* 0x010fc6000f8e02ff */
[----:B------:R-:W4:Y:S01]  /*98a0*/  LDL.LU R61, [R1+0x110] ;  /* 0x00011000013d7983 */ /* 0x000f220000300800 */
[----:B------:R-:W-:-:S04]  /*98b0*/  LEA R30, P0, R0, UR10, 0x1 ;  /* 0x0000000a001e7c11 */ /* 0x000fc8000f8008ff */
[----:B------:R-:W-:Y:S02]  /*98c0*/  LEA.HI.X.SX32 R31, R0, UR11, 0x1, P0 ;  /* 0x0000000b001f7c11 */ /* 0x000fe400080f0eff */
[----:B------:R-:W-:-:S04]  /*98d0*/  LEA R28, P1, R6, UR10, 0x1 ;  /* 0x0000000a061c7c11 */ /* 0x000fc8000f8208ff */
[----:B------:R-:W-:Y:S01]  /*98e0*/  LEA.HI.X.SX32 R29, R6, UR11, 0x1, P1 ;  /* 0x0000000b061d7c11 */ /* 0x000fe200088f0eff */
[----:B0-----:R-:W-:-:S04]  /*98f0*/  IMAD.WIDE R4, R59, 0x2, R30 ;  /* 0x000000023b047825 */ /* 0x001fc800078e021e */
[----:B------:R-:W-:-:S05]  /*9900*/  IMAD R0, R12, UR7, RZ ;  /* 0x000000070c007c24 */ /* 0x000fca000f8e02ff */
[----:B------:R-:W-:Y:S01]  /*9910*/  LEA R26, P0, R0, UR10, 0x1 ;  /* 0x0000000a001a7c11 */ /* 0x000fe2000f8008ff */
[----:B------:R-:W-:-:S03]  /*9920*/  IMAD R6, R11, UR7, RZ ;  /* 0x000000070b067c24 */ /* 0x000fc6000f8e02ff */
[----:B------:R-:W-:Y:S02]  /*9930*/  LEA.HI.X.SX32 R27, R0, UR11, 0x1, P0 ;  /* 0x0000000b001b7c11 */ /* 0x000fe400080f0eff */
[----:B------:R-:W-:Y:S01]  /*9940*/  LEA R24, P1, R6, UR10, 0x1 ;  /* 0x0000000a06187c11 */ /* 0x000fe2000f8208ff */
[----:B-1----:R-:W-:-:S03]  /*9950*/  IMAD.WIDE R2, R59, 0x2, R28 ;  /* 0x000000023b027825 */ /* 0x002fc600078e021c */
[----:B------:R-:W-:Y:S01]  /*9960*/  LEA.HI.X.SX32 R25, R6, UR11, 0x1, P1 ;  /* 0x0000000b06197c11 */ /* 0x000fe200088f0eff */
[----:B------:R-:W-:Y:S04]  /*9970*/  STL.64 [R1+0x1028], R30 ;  /* 0x0010281e01007387 */ /* 0x000fe80000100a00 */
[----:B------:R-:W-:Y:S04]  /*9980*/  STL.64 [R1+0x1020], R28 ;  /* 0x0010201c01007387 */ /* 0x000fe80000100a00 */
[----:B------:R-:W-:Y:S04]  /*9990*/  STL [R1+0x274c], R4 ;  /* 0x00274c0401007387 */ /* 0x000fe80000100800 */
[----:B------:R0:W-:Y:S04]  /*99a0*/  STL [R1+0x2738], R5 ;  /* 0x0027380501007387 */ /* 0x0001e80000100800 */
[----:B------:R-:W-:Y:S04]  /*99b0*/  STL [R1+0x273c], R2 ;  /* 0x00273c0201007387 */ /* 0x000fe80000100800 */
[----:B------:R1:W-:Y:S01]  /*99c0*/  STL [R1+0x2730], R3 ;  /* 0x0027300301007387 */ /* 0x0003e20000100800 */
[----:B0-----:R-:W-:-:S03]  /*99d0*/  IMAD.WIDE R4, R59, 0x2, R26 ;  /* 0x000000023b047825 */ /* 0x001fc600078e021a */
[----:B------:R-:W-:Y:S01]  /*99e0*/  STL.64 [R1+0x1018], R26 ;  /* 0x0010181a01007387 */ /* 0x000fe20000100a00 */
[----:B--2---:R-:W-:-:S05]  /*99f0*/  IMAD R0, R10, UR7, RZ ;  /* 0x000000070a007c24 */ /* 0x004fca000f8e02ff */
[----:B------:R-:W-:Y:S01]  /*9a00*/  LEA R22, P0, R0, UR10, 0x1 ;  /* 0x0000000a00167c11 */ /* 0x000fe2000f8008ff */
[----:B------:R-:W-:-:S03]  /*9a10*/  IMAD R6, R9, UR7, RZ ;  /* 0x0000000709067c24 */ /* 0x000fc6000f8e02ff */
[----:B------:R-:W-:Y:S02]  /*9a20*/  LEA.HI.X.SX32 R23, R0, UR11, 0x1, P0 ;  /* 0x0000000b00177c11 */ /* 0x000fe400080f0eff */
[C---:B------:R-:W-:Y:S01]  /*9a30*/  LEA R20, P1, R6.reuse, UR10, 0x1 ;  /* 0x0000000a06147c11 */ /* 0x040fe2000f8208ff */
[C---:B-1----:R-:W-:Y:S01]  /*9a40*/  IMAD.WIDE R2, R59.reuse, 0x2, R24 ;  /* 0x000000023b027825 */ /* 0x042fe200078e0218 */
[----:B------:R-:W-:Y:S02]  /*9a50*/  STL.64 [R1+0x1010], R24 ;  /* 0x0010101801007387 */ /* 0x000fe40000100a00 */
[----:B------:R-:W-:Y:S01]  /*9a60*/  LEA.HI.X.SX32 R21, R6, UR11, 0x1, P1 ;  /* 0x0000000b06157c11 */ /* 0x000fe200088f0eff */
[----:B------:R-:W-:Y:S01]  /*9a70*/  IMAD R6, R60, UR7, RZ ;  /* 0x000000073c067c24 */ /* 0x000fe2000f8e02ff */
[----:B------:R-:W-:Y:S04]  /*9a80*/  STL [R1+0x2734], R4 ;  /* 0x0027340401007387 */ /* 0x000fe80000100800 */
[----:B------:R0:W-:Y:S04]  /*9a90*/  STL [R1+0x2720], R5 ;  /* 0x0027200501007387 */ /* 0x0001e80000100800 */
[----:B------:R-:W-:Y:S04]  /*9aa0*/  STL [R1+0x2724], R2 ;  /* 0x0027240201007387 */ /* 0x000fe80000100800 */
[----:B------:R1:W-:Y:S01]  /*9ab0*/  STL [R1+0x2718], R3 ;  /* 0x0027180301007387 */ /* 0x0003e20000100800 */
[----:B0-----:R-:W-:-:S03]  /*9ac0*/  IMAD.WIDE R4, R59, 0x2, R22 ;  /* 0x000000023b047825 */ /* 0x001fc600078e0216 */
[----:B------:R-:W-:Y:S04]  /*9ad0*/  STL.64 [R1+0x1008], R22 ;  /* 0x0010081601007387 */ /* 0x000fe80000100a00 */
[----:B------:R-:W2:Y:S01]  /*9ae0*/  LDL.LU R60, [R1+0x2990] ;  /* 0x00299000013c7983 */ /* 0x000ea20000300800 */
[----:B-1----:R-:W-:-:S03]  /*9af0*/  IMAD.WIDE R2, R59, 0x2, R20 ;  /* 0x000000023b027825 */ /* 0x002fc600078e0214 */
[----:B------:R-:W-:Y:S04]  /*9b00*/  STL.64 [R1+0x1000], R20 ;  /* 0x0010001401007387 */ /* 0x000fe80000100a00 */
[----:B------:R-:W-:Y:S04]  /*9b10*/  STL [R1+0x271c], R4 ;  /* 0x00271c0401007387 */ /* 0x000fe80000100800 */
[----:B------:R0:W-:Y:S04]  /*9b20*/  STL [R1+0x2708], R5 ;  /* 0x0027080501007387 */ /* 0x0001e80000100800 */
[----:B------:R-:W-:Y:S01]  /*9b30*/  STL [R1+0x270c], R2 ;  /* 0x00270c0201007387 */ /* 0x000fe20000100800 */
[----:B---3--:R-:W-:Y:S01]  /*9b40*/  IMAD R7, R8, UR7, RZ ;  /* 0x0000000708077c24 */ /* 0x008fe2000f8e02ff */
[----:B------:R-:W-:-:S04]  /*9b50*/  LEA R8, P2, R6, UR10, 0x1 ;  /* 0x0000000a06087c11 */ /* 0x000fc8000f8408ff */
[C---:B------:R-:W-:Y:S02]  /*9b60*/  LEA R18, P0, R7.reuse, UR10, 0x1 ;  /* 0x0000000a07127c11 */ /* 0x040fe4000f8008ff */
[----:B------:R-:W-:Y:S02]  /*9b70*/  LEA.HI.X.SX32 R6, R6, UR11, 0x1, P2 ;  /* 0x0000000b06067c11 */ /* 0x000fe400090f0eff */
[----:B------:R-:W-:Y:S01]  /*9b80*/  LEA.HI.X.SX32 R19, R7, UR11, 0x1, P0 ;  /* 0x0000000b07137c11 */ /* 0x000fe200080f0eff */
[----:B----4-:R-:W-:Y:S02]  /*9b90*/  IMAD R0, R61, UR7, RZ ;  /* 0x000000073d007c24 */ /* 0x010fe4000f8e02ff */
[----:B------:R-:W1:Y:S03]  /*9ba0*/  LDC R61, c[0x0][0x238] ;  /* 0x00008e00ff3d7b82 */ /* 0x000e660000000800 */
[C---:B------:R-:W-:Y:S01]  /*9bb0*/  LEA R16, P1, R0.reuse, UR10, 0x1 ;  /* 0x0000000a00107c11 */ /* 0x040fe2000f8208ff */
[----:B------:R-:W-:Y:S03]  /*9bc0*/  STL [R1+0x17c0], R8 ;  /* 0x0017c00801007387 */ /* 0x000fe60000100800 */
[----:B------:R-:W-:Y:S01]  /*9bd0*/  LEA.HI.X.SX32 R17, R0, UR11, 0x1, P1 ;  /* 0x0000000b00117c11 */ /* 0x000fe200088f0eff */
[----:B------:R3:W-:Y:S01]  /*9be0*/  STL [R1+0x26fc], R3 ;  /* 0x0026fc0301007387 */ /* 0x0007e20000100800 */
[----:B0-----:R-:W-:-:S03]  /*9bf0*/  IMAD.WIDE R4, R59, 0x2, R18 ;  /* 0x000000023b047825 */ /* 0x001fc600078e0212 */
[----:B------:R-:W-:Y:S01]  /*9c00*/  STL.64 [R1+0x10c0], R18 ;  /* 0x0010c01201007387 */ /* 0x000fe20000100a00 */
[----:B------:R-:W-:Y:S02]  /*9c10*/  IMAD.MOV.U32 R10, RZ, RZ, R8 ;  /* 0x000000ffff0a7224 */ /* 0x000fe400078e0008 */
[----:B------:R-:W-:Y:S01]  /*9c20*/  IMAD.MOV.U32 R11, RZ, RZ, R6 ;  /* 0x000000ffff0b7224 */ /* 0x000fe200078e0006 */
[----:B------:R-:W-:Y:S04]  /*9c30*/  STL.64 [R1+0x1068], R16 ;  /* 0x0010681001007387 */ /* 0x000fe80000100a00 */
[----:B------:R0:W-:Y:S01]  /*9c40*/  STL [R1+0x17bc], R6 ;  /* 0x0017bc0601007387 */ /* 0x0001e20000100800 */
[----:B---3--:R-:W-:-:S03]  /*9c50*/  IMAD.WIDE R2, R59, 0x2, R10 ;  /* 0x000000023b027825 */ /* 0x008fc600078e020a */
[----:B------:R-:W-:Y:S01]  /*9c60*/  STL [R1+0x2700], R4 ;  /* 0x0027000401007387 */ /* 0x000fe20000100800 */
[----:B-1----:R-:W-:Y:S02]  /*9c70*/  IMAD R0, R61, 0x1e, RZ ;  /* 0x0000001e3d007824 */ /* 0x002fe400078e02ff */
[----:B0-----:R-:W-:Y:S01]  /*9c80*/  IMAD.WIDE R6, R59, 0x2, R16 ;  /* 0x000000023b067825 */ /* 0x001fe200078e0210 */
[----:B------:R0:W-:Y:S04]  /*9c90*/  STL [R1+0x26e8], R5 ;  /* 0x0026e80501007387 */ /* 0x0001e80000100800 */
[----:B------:R-:W-:Y:S04]  /*9ca0*/  STL [R1+0x26ec], R6 ;  /* 0x0026ec0601007387 */ /* 0x000fe80000100800 */
[----:B------:R1:W-:Y:S01]  /*9cb0*/  STL [R1+0x26d0], R7 ;  /* 0x0026d00701007387 */ /* 0x0003e20000100800 */
[----:B0-----:R-:W-:-:S03]  /*9cc0*/  IMAD.WIDE R4, R0, 0x2, R44 ;  /* 0x0000000200047825 */ /* 0x001fc600078e022c */
[----:B------:R-:W-:Y:S04]  /*9cd0*/  STL [R1+0x26e4], R2 ;  /* 0x0026e40201007387 */ /* 0x000fe80000100800 */
[----:B------:R0:W-:Y:S01]  /*9ce0*/  STL [R1+0x26dc], R3 ;  /* 0x0026dc0301007387 */ /* 0x0001e20000100800 */
[----:B-1----:R-:W-:-:S03]  /*9cf0*/  IMAD.WIDE R6, R0, 0x2, R40 ;  /* 0x0000000200067825 */ /* 0x002fc600078e0228 */
[----:B------:R-:W-:Y:S01]  /*9d00*/  STL [R1+0x26e0], R4 ;  /* 0x0026e00401007387 */ /* 0x000fe20000100800 */
[----:B0-----:R-:W-:-:S03]  /*9d10*/  IMAD.WIDE R2, R0, 0x2, R42 ;  /* 0x0000000200027825 */ /* 0x001fc600078e022a */
[----:B------:R0:W-:Y:S04]  /*9d20*/  STL [R1+0x26d4], R5 ;  /* 0x0026d40501007387 */ /* 0x0001e80000100800 */
[----:B------:R-:W-:Y:S04]  /*9d30*/  STL [R1+0x26d8], R2 ;  /* 0x0026d80201007387 */ /* 0x000fe80000100800 */
[----:B------:R1:W-:Y:S01]  /*9d40*/  STL [R1+0x26c8], R3 ;  /* 0x0026c80301007387 */ /* 0x0003e20000100800 */
[----:B0-----:R-:W-:-:S03]  /*9d50*/  IMAD.WIDE R4, R0, 0x2, R38 ;  /* 0x0000000200047825 */ /* 0x001fc600078e0226 */
[----:B------:R-:W-:Y:S04]  /*9d60*/  STL [R1+0x26cc], R6 ;  /* 0x0026cc0601007387 */ /* 0x000fe80000100800 */
[----:B------:R0:W-:Y:S01]  /*9d70*/  STL [R1+0x26b0], R7 ;  /* 0x0026b00701007387 */ /* 0x0001e20000100800 */
[----:B-1----:R-:W-:-:S03]  /*9d80*/  IMAD.WIDE R2, R0, 0x2, R36 ;  /* 0x0000000200027825 */ /* 0x002fc600078e0224 */
[----:B------:R-:W-:Y:S04]  /*9d90*/  STL [R1+0x26c4], R4 ;  /* 0x0026c40401007387 */ /* 0x000fe80000100800 */
[----:B------:R1:W-:Y:S01]  /*9da0*/  STL [R1+0x26bc], R5 ;  /* 0x0026bc0501007387 */ /* 0x0003e20000100800 */
[----:B0-----:R-:W-:-:S03]  /*9db0*/  IMAD.WIDE R6, R0, 0x2, R32 ;  /* 0x0000000200067825 */ /* 0x001fc600078e0220 */
[----:B------:R-:W-:Y:S01]  /*9dc0*/  STL [R1+0x26c0], R2 ;  /* 0x0026c00201007387 */ /* 0x000fe20000100800 */
[----:B-1----:R-:W-:-:S03]  /*9dd0*/  IMAD.WIDE R4, R0, 0x2, R34 ;  /* 0x0000000200047825 */ /* 0x002fc600078e0222 */
        /* <DEDUP_REMOVED lines=21> */
[----:B------:R-:W-:-:S03]  /*9f30*/  IMAD R8, R61, 0x1d, RZ ;  /* 0x0000001d3d087824 */ /* 0x000fc600078e02ff */
[----:B------:R-:W-:Y:S01]  /*9f40*/  STL [R1+0x2680], R2 ;  /* 0x0026800201007387 */ /* 0x000fe20000100800 */
[----:B0-----:R-:W-:-:S03]  /*9f50*/  IMAD.WIDE R6, R0, 0x2, R10 ;  /* 0x0000000200067825 */ /* 0x001fc600078e020a */
[----:B------:R0:W-:Y:S01]  /*9f60*/  STL [R1+0x2674], R3 ;  /* 0x0026740301007387 */ /* 0x0001e20000100800 */
[----:B-1----:R-:W-:-:S05]  /*9f70*/  IMAD.WIDE R4, R0, 0x2, R18 ;  /* 0x0000000200047825 */ /* 0x002fca00078e0212 */
        /* <DEDUP_REMOVED lines=178> */
[----:B------:R1:W-:Y:S04]  /*aaa0*/  STL [R1+0x249c], R3 ;  /* 0x00249c0301007387 */ /* 0x0003e80000100800 */
[----:B------:R-:W-:Y:S01]  /*aab0*/  STL [R1+0x24a0], R4 ;  /* 0x0024a00401007387 */ /* 0x000fe20000100800 */
[----:B0-----:R-:W-:-:S03]  /*aac0*/  IMAD.WIDE R6, R0, 0x2, R22 ;  /* 0x0000000200067825 */ /* 0x001fc600078e0216 */
[----:B------:R0:W-:Y:S01]  /*aad0*/  STL [R1+0x17cc], R5 ;  /* 0x0017cc0501007387 */ /* 0x0001e20000100800 */
[----:B-1----:R-:W-:-:S04]  /*aae0*/  IMAD.WIDE R2, R0, 0x2, R26 ;  /* 0x0000000200027825 */ /* 0x002fc800078e021a */
[C---:B------:R-:W-:Y:S01]  /*aaf0*/  IMAD.WIDE R8, R0.reuse, 0x2, R20 ;  /* 0x0000000200087825 */ /* 0x040fe200078e0214 */
[----:B------:R-:W-:Y:S03]  /*ab00*/  STL [R1+0x2498], R2 ;  /* 0x0024980201007387 */ /* 0x000fe60000100800 */
[----:B0-----:R-:W-:Y:S01]  /*ab10*/  IMAD.WIDE R4, R0, 0x2, R24 ;  /* 0x0000000200047825 */ /* 0x001fe200078e0218 */
[----:B------:R0:W-:Y:S04]  /*ab20*/  STL [R1+0x17d0], R3 ;  /* 0x0017d00301007387 */ /* 0x0001e80000100800 */
[----:B------:R-:W-:Y:S01]  /*ab30*/  STL [R1+0x17d8], R4 ;  /* 0x0017d80401007387 */ /* 0x000fe20000100800 */
[----:B------:R-:W-:-:S03]  /*ab40*/  IMAD R12, R61, 0x19, RZ ;  /* 0x000000193d0c7824 */ /* 0x000fc600078e02ff */
[----:B------:R1:W-:Y:S01]  /*ab50*/  STL [R1+0x17d4], R5 ;  /* 0x0017d40501007387 */ /* 0x0003e20000100800 */
[----:B0-----:R-:W-:-:S03]  /*ab60*/  IMAD.WIDE R2, R0, 0x2, R18 ;  /* 0x0000000200027825 */ /* 0x001fc600078e0212 */
[----:B------:R-:W-:Y:S04]  /*ab70*/  STL [R1+0x17e0], R6 ;  /* 0x0017e00601007387 */ /* 0x000fe80000100800 */
[----:B------:R0:W-:Y:S01]  /*ab80*/  STL [R1+0x17dc], R7 ;  /* 0x0017dc0701007387 */ /* 0x0001e20000100800 */
[----:B-1----:R-:W-:-:S03]  /*ab90*/  IMAD.WIDE R4, R0, 0x2, R16 ;  /* 0x0000000200047825 */ /* 0x002fc600078e0210 */
[----:B------:R-:W-:Y:S04]  /*aba0*/  STL [R1+0x17e8], R8 ;  /* 0x0017e80801007387 */ /* 0x000fe80000100800 */
[----:B------:R-:W-:Y:S01]  /*abb0*/  STL [R1+0x17e4], R9 ;  /* 0x0017e40901007387 */ /* 0x000fe20000100800 */
[----:B0-----:R-:W-:-:S03]  /*abc0*/  IMAD.WIDE R6, R0, 0x2, R10 ;  /* 0x0000000200067825 */ /* 0x001fc600078e020a */
[----:B------:R-:W-:Y:S04]  /*abd0*/  STL [R1+0x17f0], R2 ;  /* 0x0017f00201007387 */ /* 0x000fe80000100800 */
        /* <DEDUP_REMOVED lines=23> */
[----:B------:R-:W-:-:S04]  /*ad50*/  IMAD.WIDE R8, R12, 0x2, R28 ;  /* 0x000000020c087825 */ /* 0x000fc800078e021c */
[C---:B-1----:R-:W-:Y:S01]  /*ad60*/  IMAD.WIDE R4, R12.reuse, 0x2, R32 ;  /* 0x000000020c047825 */ /* 0x042fe200078e0220 */
        /* <DEDUP_REMOVED lines=17> */
[----:B------:R-:W-:-:S03]  /*ae80*/  IMAD R0, R61, 0x18, RZ ;  /* 0x000000183d007824 */ /* 0x000fc600078e02ff */
        /* <DEDUP_REMOVED lines=391> */
[----:B------:R-:W-:-:S03]  /*c700*/  IMAD.SHL.U32 R0, R61, 0x10, RZ ;  /* 0x000000103d007824 */ /* 0x000fc600078e00ff */
        /* <DEDUP_REMOVED lines=103> */
[----:B------:R-:W-:Y:S01]  /*cd80*/  STL [R1+0x1d78], R2 ;  /* 0x001d780201007387 */ /* 0x000fe20000100800 */
[----:B------:R-:W0:Y:S03]  /*cd90*/  LDC R12, c[0x0][0x238] ;  /* 0x00008e00ff0c7b82 */ /* 0x000e260000000800 */
[----:B------:R1:W-:Y:S04]  /*cda0*/  STL [R1+0x1d74], R3 ;  /* 0x001d740301007387 */ /* 0x0003e80000100800 */
[----:B------:R-:W-:Y:S04]  /*cdb0*/  STL [R1+0x1d80], R4 ;  /* 0x001d800401007387 */ /* 0x000fe80000100800 */
[----:B------:R3:W-:Y:S01]  /*cdc0*/  STL [R1+0x1d7c], R5 ;  /* 0x001d7c0501007387 */ /* 0x0007e20000100800 */
[----:B-1----:R-:W-:-:S03]  /*cdd0*/  IMAD.WIDE R2, R0, 0x2, R44 ;  /* 0x0000000200027825 */ /* 0x002fc600078e022c */
[----:B------:R-:W-:Y:S04]  /*cde0*/  STL [R1+0x1d88], R6 ;  /* 0x001d880601007387 */ /* 0x000fe80000100800 */
[----:B------:R1:W-:Y:S01]  /*cdf0*/  STL [R1+0x1d84], R7 ;  /* 0x001d840701007387 */ /* 0x0003e20000100800 */
[----:B---3--:R-:W-:-:S03]  /*ce00*/  IMAD.WIDE R4, R0, 0x2, R42 ;  /* 0x0000000200047825 */ /* 0x008fc600078e022a */
[----:B------:R-:W-:Y:S04]  /*ce10*/  STL [R1+0x1d90], R2 ;  /* 0x001d900201007387 */ /* 0x000fe80000100800 */
[----:B------:R3:W-:Y:S01]  /*ce20*/  STL [R1+0x1d8c], R3 ;  /* 0x001d8c0301007387 */ /* 0x0007e20000100800 */
[----:B-1----:R-:W-:-:S03]  /*ce30*/  IMAD.WIDE R6, R0, 0x2, R38 ;  /* 0x0000000200067825 */ /* 0x002fc600078e0226 */
[----:B------:R-:W-:Y:S01]  /*ce40*/  STL [R1+0x1d98], R4 ;  /* 0x001d980401007387 */ /* 0x000fe20000100800 */
[----:B---3--:R-:W-:-:S03]  /*ce50*/  IMAD.WIDE R2, R0, 0x2, R40 ;  /* 0x0000000200027825 */ /* 0x008fc600078e0228 */
        /* <DEDUP_REMOVED lines=11> */
[----:B------:R-:W-:-:S04]  /*cf10*/  IMAD.WIDE R8, R0, 0x2, R28 ;  /* 0x0000000200087825 */ /* 0x000fc800078e021c */
[C---:B---3--:R-:W-:Y:S01]  /*cf20*/  IMAD.WIDE R4, R0.reuse, 0x2, R32 ;  /* 0x0000000200047825 */ /* 0x048fe200078e0220 */
        /* <DEDUP_REMOVED lines=17> */
[----:B0-----:R-:W-:-:S03]  /*d040*/  IMAD R12, R12, 0xd, RZ ;  /* 0x0000000d0c0c7824 */ /* 0x001fc600078e02ff */
[----:B------:R0:W-:Y:S01]  /*d050*/  STL [R1+0x1de4], R7 ;  /* 0x001de40701007387 */ /* 0x0001e20000100800 */
[----:B---3--:R-:W-:-:S03]  /*d060*/  IMAD.WIDE R4, R0, 0x2, R16 ;  /* 0x0000000200047825 */ /* 0x008fc600078e0210 */
        /* <DEDUP_REMOVED lines=247> */
[----:B0-----:R-:W-:-:S03]  /*dfe0*/  IMAD.SHL.U32 R0, R0, 0x8, RZ ;  /* 0x0000000800007824 */ /* 0x001fc600078e00ff */
        /* <DEDUP_REMOVED lines=314> */
[----:B------:R-:W-:Y:S01]  /*f390*/  STL [R1+0x239c], R2 ;  /* 0x00239c0201007387 */ /* 0x000fe20000100800 */
[----:B------:R-:W-:-:S03]  /*f3a0*/  IMAD.WIDE R8, R0, 0x2, R38 ;  /* 0x0000000200087825 */ /* 0x000fc600078e0226 */
        /* <DEDUP_REMOVED lines=18> */
[----:B------:R-:W-:Y:S04]  /*f4d0*/  STL [R1+0x23c8], R7 ;  /* 0x0023c80701007387 */ /* 0x000fe80000100800 */
[----:B------:R3:W-:Y:S01]  /*f4e0*/  STL [R1+0x23d4], R8 ;  /* 0x0023d40801007387 */ /* 0x0007e20000100800 */
[----:B-1----:R-:W-:-:S03]  /*f4f0*/  IMAD.WIDE R4, R0, 0x2, R26 ;  /* 0x0000000200047825 */ /* 0x002fc600078e021a */
[----:B------:R1:W-:Y:S04]  /*f500*/  STL [R1+0x23d0], R9 ;  /* 0x0023d00901007387 */ /* 0x0003e80000100800 */
[----:B------:R-:W-:Y:S01]  /*f510*/  STL [R1+0x23dc], R2 ;  /* 0x0023dc0201007387 */ /* 0x000fe20000100800 */
[----:B---3--:R-:W3:Y:S03]  /*f520*/  LDC R8, c[0x0][0x238] ;  /* 0x00008e00ff087b82 */ /* 0x008ee60000000800 */
[----:B------:R4:W-:Y:S01]  /*f530*/  STL [R1+0x23d8], R3 ;  /* 0x0023d80301007387 */ /* 0x0009e20000100800 */
[----:B------:R-:W-:-:S03]  /*f540*/  IMAD.WIDE R6, R0, 0x2, R22 ;  /* 0x0000000200067825 */ /* 0x000fc600078e0216 */
[----:B------:R-:W-:Y:S01]  /*f550*/  STL [R1+0x23e4], R4 ;  /* 0x0023e40401007387 */ /* 0x000fe20000100800 */
[----:B-1----:R-:W1:Y:S01]  /*f560*/  LDC R9, c[0x0][0x238] ;  /* 0x00008e00ff097b82 */ /* 0x002e620000000800 */
[C---:B----4-:R-:W-:Y:S02]  /*f570*/  IMAD.WIDE R2, R0.reuse, 0x2, R24 ;  /* 0x0000000200027825 */ /* 0x050fe400078e0218 */
[----:B------:R4:W-:Y:S04]  /*f580*/  STL [R1+0x23e0], R5 ;  /* 0x0023e00501007387 */ /* 0x0009e80000100800 */
[----:B------:R-:W-:Y:S04]  /*f590*/  STL [R1+0x23ec], R2 ;  /* 0x0023ec0201007387 */ /* 0x000fe80000100800 */
[----:B------:R2:W-:Y:S01]  /*f5a0*/  STL [R1+0x23e8], R3 ;  /* 0x0023e80301007387 */ /* 0x0005e20000100800 */
[----:B----4-:R-:W-:-:S03]  /*f5b0*/  IMAD.WIDE R4, R0, 0x2, R18 ;  /* 0x0000000200047825 */ /* 0x010fc600078e0212 */
[----:B------:R-:W-:Y:S01]  /*f5c0*/  STL [R1+0x23f4], R6 ;  /* 0x0023f40601007387 */ /* 0x000fe20000100800 */
[----:B--2---:R-:W-:-:S03]  /*f5d0*/  IMAD.WIDE R2, R0, 0x2, R20 ;  /* 0x0000000200027825 */ /* 0x004fc600078e0214 */
[----:B------:R2:W-:Y:S04]  /*f5e0*/  STL [R1+0x23f0], R7 ;  /* 0x0023f00701007387 */ /* 0x0005e80000100800 */
[----:B------:R-:W-:Y:S04]  /*f5f0*/  STL [R1+0x23fc], R2 ;  /* 0x0023fc0201007387 */ /* 0x000fe80000100800 */
[----:B------:R-:W-:Y:S01]  /*f600*/  STL [R1+0x23f8], R3 ;  /* 0x0023f80301007387 */ /* 0x000fe20000100800 */
[----:B--2---:R-:W-:-:S03]  /*f610*/  IMAD.WIDE R6, R0, 0x2, R16 ;  /* 0x0000000200067825 */ /* 0x004fc600078e0210 */
[----:B------:R-:W-:Y:S04]  /*f620*/  STL [R1+0x2404], R4 ;  /* 0x0024040401007387 */ /* 0x000fe80000100800 */
[----:B------:R2:W-:Y:S04]  /*f630*/  STL [R1+0x2400], R5 ;  /* 0x0024000501007387 */ /* 0x0005e80000100800 */
[----:B------:R-:W-:Y:S04]  /*f640*/  STL [R1+0x240c], R6 ;  /* 0x00240c0601007387 */ /* 0x000fe80000100800 */
[----:B------:R3:W-:Y:S01]  /*f650*/  STL [R1+0x2408], R7 ;  /* 0x0024080701007387 */ /* 0x0007e20000100800 */
[----:B--2---:R-:W-:-:S02]  /*f660*/  IMAD.WIDE R4, R0, 0x2, R10 ;  /* 0x0000000200047825 */ /* 0x004fc400078e020a */
[----:B------:R-:W2:Y:S02]  /*f670*/  LDC R0, c[0x0][0x238] ;  /* 0x00008e00ff007b82 */ /* 0x000ea40000000800 */
[----:B---3--:R-:W-:-:S06]  /*f680*/  IMAD.WIDE R6, R8, 0x2, R10 ;  /* 0x0000000208067825 */ /* 0x008fcc00078e020a */
[----:B------:R-:W3:Y:S01]  /*f690*/  LDC R10, c[0x0][0x238] ;  /* 0x00008e00ff0a7b82 */ /* 0x000ee20000000800 */
[----:B------:R-:W-:Y:S01]  /*f6a0*/  STL [R1+0x2414], R4 ;  /* 0x0024140401007387 */ /* 0x000fe20000100800 */
[----:B-1----:R-:W-:-:S03]  /*f6b0*/  IMAD.WIDE R2, R9, 0x2, R44 ;  /* 0x0000000209027825 */ /* 0x002fc600078e022c */
[----:B------:R1:W-:Y:S03]  /*f6c0*/  STL [R1+0x2410], R5 ;  /* 0x0024100501007387 */ /* 0x0003e60000100800 */
[----:B------:R-:W4:Y:S01]  /*f6d0*/  LDC R8, c[0x0][0x238] ;  /* 0x00008e00ff087b82 */ /* 0x000f220000000800 */
[----:B------:R-:W-:Y:S04]  /*f6e0*/  STL [R1+0x2494], R6 ;  /* 0x0024940601007387 */ /* 0x000fe80000100800 */
[----:B------:R0:W-:Y:S03]  /*f6f0*/  STL [R1+0x2490], R7 ;  /* 0x0024900701007387 */ /* 0x0001e60000100800 */
[----:B------:R-:W4:Y:S01]  /*f700*/  LDC R9, c[0x0][0x238] ;  /* 0x00008e00ff097b82 */ /* 0x000f220000000800 */
[----:B------:R-:W-:Y:S01]  /*f710*/  STL [R1+0x241c], R2 ;  /* 0x00241c0201007387 */ /* 0x000fe20000100800 */
[----:B-1----:R-:W-:-:S03]  /*f720*/  IMAD.WIDE R4, R13, 0x2, R40 ;  /* 0x000000020d047825 */ /* 0x002fc600078e0228 */
[----:B------:R1:W-:Y:S03]  /*f730*/  STL [R1+0x2418], R3 ;  /* 0x0024180301007387 */ /* 0x0003e60000100800 */
[----:B------:R-:W4:Y:S01]  /*f740*/  LDC R11, c[0x0][0x238] ;  /* 0x00008e00ff0b7b82 */ /* 0x000f220000000800 */
[----:B0-----:R-:W-:-:S04]  /*f750*/  IMAD.WIDE R6, R14, 0x2, R38 ;  /* 0x000000020e067825 */ /* 0x001fc800078e0226 */
[----:B-1----:R-:W-:-:S03]  /*f760*/  IMAD.WIDE R2, R12, 0x2, R42 ;  /* 0x000000020c027825 */ /* 0x002fc600078e022a */
[----:B------:R-:W0:Y:S08]  /*f770*/  LDC R13, c[0x0][0x238] ;  /* 0x00008e00ff0d7b82 */ /* 0x000e300000000800 */
[----:B------:R-:W1:Y:S01]  /*f780*/  LDC R12, c[0x0][0x238] ;  /* 0x00008e00ff0c7b82 */ /* 0x000e620000000800 */
[----:B------:R-:W-:Y:S04]  /*f790*/  STL [R1+0x2424], R2 ;  /* 0x0024240201007387 */ /* 0x000fe80000100800 */
[----:B------:R2:W-:Y:S03]  /*f7a0*/  STL [R1+0x2420], R3 ;  /* 0x0024200301007387 */ /* 0x0005e60000100800 */
[----:B------:R-:W1:Y:S01]  /*f7b0*/  LDC R14, c[0x0][0x238] ;  /* 0x00008e00ff0e7b82 */ /* 0x000e620000000800 */
[----:B------:R-:W-:Y:S04]  /*f7c0*/  STL [R1+0x242c], R4 ;  /* 0x00242c0401007387 */ /* 0x000fe80000100800 */
[----:B------:R3:W-:Y:S01]  /*f7d0*/  STL [R1+0x2428], R5 ;  /* 0x0024280501007387 */ /* 0x0007e20000100800 */
[----:B--2---:R-:W-:-:S02]  /*f7e0*/  IMAD.WIDE R2, R0, 0x2, R36 ;  /* 0x0000000200027825 */ /* 0x004fc400078e0224 */
[----:B------:R-:W2:Y:S01]  /*f7f0*/  LDC R0, c[0x0][0x238] ;  /* 0x00008e00ff007b82 */ /* 0x000ea20000000800 */
[----:B------:R-:W-:Y:S01]  /*f800*/  STL [R1+0x2434], R6 ;  /* 0x0024340601007387 */ /* 0x000fe20000100800 */
[----:B---3--:R-:W-:-:S06]  /*f810*/  IMAD.WIDE R4, R10, 0x2, R34 ;  /* 0x000000020a047825 */ /* 0x008fcc00078e0222 */
[----:B------:R-:W3:Y:S01]  /*f820*/  LDC R10, c[0x0][0x238] ;  /* 0x00008e00ff0a7b82 */ /* 0x000ee20000000800 */
[----:B------:R4:W-:Y:S04]  /*f830*/  STL [R1+0x2430], R7 ;  /* 0x0024300701007387 */ /* 0x0009e80000100800 */
[----:B------:R-:W-:Y:S04]  /*f840*/  STL [R1+0x243c], R2 ;  /* 0x00243c0201007387 */ /* 0x000fe80000100800 */
[----:B------:R0:W-:Y:S01]  /*f850*/  STL [R1+0x2438], R3 ;  /* 0x0024380301007387 */ /* 0x0001e20000100800 */
[----:B----4-:R-:W-:-:S03]  /*f860*/  IMAD.WIDE R6, R8, 0x2, R32 ;  /* 0x0000000208067825 */ /* 0x010fc600078e0220 */
[----:B------:R-:W-:Y:S04]  /*f870*/  STL [R1+0x2444], R4 ;  /* 0x0024440401007387 */ /* 0x000fe80000100800 */
[----:B------:R4:W-:Y:S01]  /*f880*/  STL [R1+0x2440], R5 ;  /* 0x0024400501007387 */ /* 0x0009e20000100800 */
[----:B0-----:R-:W-:-:S03]  /*f890*/  IMAD.WIDE R2, R9, 0x2, R30 ;  /* 0x0000000209027825 */ /* 0x001fc600078e021e */
[----:B------:R-:W-:Y:S04]  /*f8a0*/  STL [R1+0x244c], R6 ;  /* 0x00244c0601007387 */ /* 0x000fe80000100800 */
[----:B------:R1:W-:Y:S01]  /*f8b0*/  STL [R1+0x2448], R7 ;  /* 0x0024480701007387 */ /* 0x0003e20000100800 */
[----:B----4-:R-:W-:-:S03]  /*f8c0*/  IMAD.WIDE R4, R11, 0x2, R28 ;  /* 0x000000020b047825 */ /* 0x010fc600078e021c */
[----:B------:R-:W-:Y:S01]  /*f8d0*/  STL [R1+0x2454], R2 ;  /* 0x0024540201007387 */ /* 0x000fe20000100800 */
[----:B------:R-:W-:-:S03]  /*f8e0*/  IMAD.WIDE R8, R13, 0x2, R24 ;  /* 0x000000020d087825 */ /* 0x000fc600078e0218 */
        /* <DEDUP_REMOVED lines=9> */
[----:B------:R-:W-:Y:S01]  /*f980*/  STL [R1+0x2468], R9 ;  /* 0x0024680901007387 */ /* 0x000fe20000100800 */
[----:B--2---:R-:W-:-:S03]  /*f990*/  IMAD.WIDE R6, R0, 0x2, R18 ;  /* 0x0000000200067825 */ /* 0x004fc600078e0212 */
[----:B------:R-:W-:Y:S04]  /*f9a0*/  STL [R1+0x2474], R2 ;  /* 0x0024740201007387 */ /* 0x000fe80000100800 */
[----:B------:R3:W-:Y:S04]  /*f9b0*/  STL [R1+0x2470], R3 ;  /* 0x0024700301007387 */ /* 0x0007e80000100800 */
[----:B------:R-:W-:Y:S04]  /*f9c0*/  STL [R1+0x247c], R4 ;  /* 0x00247c0401007387 */ /* 0x000fe80000100800 */
[----:B------:R-:W-:Y:S01]  /*f9d0*/  STL [R1+0x2478], R5 ;  /* 0x0024780501007387 */ /* 0x000fe20000100800 */
[----:B---3--:R-:W-:-:S03]  /*f9e0*/  IMAD.WIDE R2, R10, 0x2, R16 ;  /* 0x000000020a027825 */ /* 0x008fc600078e0210 */
[----:B------:R-:W-:Y:S04]  /*f9f0*/  STL [R1+0x2484], R6 ;  /* 0x0024840601007387 */ /* 0x000fe80000100800 */
[----:B------:R-:W-:Y:S04]  /*fa00*/  STL [R1+0x2480], R7 ;  /* 0x0024800701007387 */ /* 0x000fe80000100800 */
[----:B------:R0:W-:Y:S04]  /*fa10*/  STL [R1+0x248c], R2 ;  /* 0x00248c0201007387 */ /* 0x0001e80000100800 */
[----:B------:R1:W-:Y:S04]  /*fa20*/  STL [R1+0x2488], R3 ;  /* 0x0024880301007387 */ /* 0x0003e80000100800 */
[----:B------:R2:W-:Y:S04]  /*fa30*/  STL [R1+0x17b4], RZ ;  /* 0x0017b4ff01007387 */ /* 0x0005e80000100800 */
        /* <DEDUP_REMOVED lines=957> */
[----:B------:R2:W-:Y:S01]  /*13610*/  STL [R1+0x1a4], RZ ;  /* 0x0001a4ff01007387 */ /* 0x0005e20000100800 */
[----:B------:R-:W3:Y:S03]  /*13620*/  S2R R59, SR_TID.X ;  /* 0x00000000003b7919 */ /* 0x000ee60000002100 */
        /* <DEDUP_REMOVED lines=29> */
[----:B---3--:R-:W-:-:S03]  /*13800*/  LOP3.LUT R59, R59, 0x1f, RZ, 0xc0, !PT ;  /* 0x0000001f3b3b7812 */ /* 0x008fc600078ec0ff */
[----:B------:R2:W-:Y:S04]  /*13810*/  STL [R1+0x74c], RZ ;  /* 0x00074cff01007387 */ /* 0x0005e80000100800 */
[----:B------:R2:W-:Y:S04]  /*13820*/  STL [R1+0x40], RZ ;  /* 0x000040ff01007387 */ /* 0x0005e80000100800 */
[----:B------:R2:W-:Y:S04]  /*13830*/  STL [R1+0x44], RZ ;  /* 0x000044ff01007387 */ /* 0x0005e80000100800 */
[----:B------:R2:W-:Y:S04]  /*13840*/  STL [R1+0x48], RZ ;  /* 0x000048ff01007387 */ /* 0x0005e80000100800 */
[----:B------:R2:W-:Y:S01]  /*13850*/  STL [R1+0x4c], RZ ;  /* 0x00004cff01007387 */ /* 0x0005e20000100800 */
[----:B0-----:R-:W-:-:S02]  /*13860*/  IMAD.SHL.U32 R2, R59, 0x2, RZ ;  /* 0x000000023b027824 */ /* 0x001fc400078e00ff */
[----:B------:R-:W0:Y:S01]  /*13870*/  LDC R59, c[0x0][0x230] ;  /* 0x00008c00ff3b7b82 */ /* 0x000e220000000800 */
        /* <DEDUP_REMOVED lines=24> */
[----:B0-----:R-:W-:-:S02]  /*13a00*/  VIADD R59, R59, 0x1f ;  /* 0x0000001f3b3b7836 */ /* 0x001fc40000000000 */
[----:B-1----:R-:W-:-:S03]  /*13a10*/  IMAD.SHL.U32 R3, R61, 0x20, RZ ;  /* 0x000000203d037824 */ /* 0x002fc600078e00ff */
[----:B------:R-:W-:Y:S01]  /*13a20*/  SHF.R.S32.HI R61, RZ, 0x1f, R59 ;  /* 0x0000001fff3d7819 */ /* 0x000fe2000001143b */
[----:B------:R-:W-:Y:S01]  /*13a30*/  USHF.L.U32 UR5, UR5, 0x5, URZ ;  /* 0x0000000505057899 */ /* 0x000fe2000800063f */
[----:B------:R-:W-:Y:S02]  /*13a40*/  SHF.R.S32.HI R0, RZ, 0x1f, R3 ;  /* 0x0000001fff007819 */ /* 0x000fe40000011403 */
[----:B------:R-:W-:Y:S01]  /*13a50*/  LEA.HI R61, R61, R59, RZ, 0x5 ;  /* 0x0000003b3d3d7211 */ /* 0x000fe200078f28ff */
[----:B------:R-:W-:Y:S01]  /*13a60*/  USHF.R.S32.HI UR6, URZ, 0x1f, UR5 ;  /* 0x0000001f3f067899 */ /* 0x000fe20008011405 */
[C---:B------:R-:W-:Y:S02]  /*13a70*/  SHF.L.U64.HI R0, R3.reuse, 0x1, R0 ;  /* 0x0000000103007819 */ /* 0x040fe40000010200 */
[----:B------:R-:W-:Y:S01]  /*13a80*/  SHF.R.S32.HI R4, RZ, 0x5, R61 ;  /* 0x00000005ff047819 */ /* 0x000fe2000001143d */
[----:B------:R-:W-:Y:S01]  /*13a90*/  IMAD.SHL.U32 R3, R3, 0x2, RZ ;  /* 0x0000000203037824 */ /* 0x000fe200078e00ff */
[----:B------:R-:W-:-:S02]  /*13aa0*/  LOP3.LUT R6, R2, 0x10, RZ, 0x3c, !PT ;  /* 0x0000001002067812 */ /* 0x000fc400078e3cff */
[----:B------:R-:W-:Y:S02]  /*13ab0*/  CS2R R52, SRZ ;  /* 0x0000000000347805 */ /* 0x000fe4000001ff00 */
[C---:B------:R-:W-:Y:S02]  /*13ac0*/  LOP3.LUT R5, R2.reuse, 0x20, RZ, 0x3c, !PT ;  /* 0x0000002002057812 */ /* 0x040fe400078e3cff */
[----:B------:R-:W-:Y:S02]  /*13ad0*/  CS2R R54, SRZ ;  /* 0x0000000000367805 */ /* 0x000fe4000001ff00 */
[----:B------:R-:W-:Y:S02]  /*13ae0*/  LOP3.LUT R4, R2, 0x30, RZ, 0x3c, !PT ;  /* 0x0000003002047812 */ /* 0x000fe400078e3cff */
[----:B------:R-:W-:Y:S02]  /*13af0*/  CS2R R56, SRZ ;  /* 0x0000000000387805 */ /* 0x000fe4000001ff00 */
[----:B------:R-:W-:-:S02]  /*13b00*/  CS2R R58, SRZ ;  /* 0x00000000003a7805 */ /* 0x000fc4000001ff00 */
[C---:B------:R-:W-:Y:S02]  /*13b10*/  LOP3.LUT R6, R60.reuse, 0x20, RZ, 0x3c, !PT ;  /* 0x000000203c067812 */ /* 0x040fe400078e3cff */
[C---:B------:R-:W-:Y:S02]  /*13b20*/  LOP3.LUT R5, R60.reuse, 0x40, RZ, 0x3c, !PT ;  /* 0x000000403c057812 */ /* 0x040fe400078e3cff */
[----:B------:R-:W-:Y:S01]  /*13b30*/  LOP3.LUT R4, R60, 0x60, RZ, 0x3c, !PT ;  /* 0x000000603c047812 */ /* 0x000fe200078e3cff */
[----:B------:R-:W-:Y:S02]  /*13b40*/  USHF.L.U32 UR7, UR5, 0x1, URZ ;  /* 0x0000000105077899 */ /* 0x000fe4000800063f */
[----:B--2---:R-:W-:-:S12]  /*13b50*/  USHF.L.U64.HI UR6, UR5, 0x1, UR6 ;  /* 0x0000000105067899 */ /* 0x004fd80008010206 */
.L_x_1:
[----:B------:R-:W2:Y:S01]  /*13b60*/  LDL R7, [R1+0x17bc] ;  /* 0x0017bc0001077983 */ /* 0x000ea20000100800 */
[----:B0-----:R-:W0:Y:S03]  /*13b70*/  LDC R4, c[0x0][0x230] ;  /* 0x00008c00ff047b82 */ /* 0x001e260000000800 */
[----:B--2---:R1:W-:Y:S04]  /*13b80*/  STL [R1+0x40fc], R7 ;  /* 0x0040fc0701007387 */ /* 0x0043e80000100800 */
[----:B------:R-:W2:Y:S04]  /*13b90*/  LDL R6, [R1+0x17c0] ;  /* 0x0017c00001067983 */ /* 0x000ea80000100800 */
[----:B-1----:R-:W0:Y:S04]  /*13ba0*/  LDL R7, [R1+0x17b4] ;  /* 0x0017b40001077983 */ /* 0x002e280000100800 */
[----:B------:R-:W-:Y:S04]  /*13bb0*/  STL [R1+0x3b20], R3 ;  /* 0x003b200301007387 */ /* 0x000fe80000100800 */
        /* <DEDUP_REMOVED lines=375> */
[----:B------:R1:W-:Y:S04]  /*15330*/  STL [R1+0x40f8], R61 ;  /* 0x0040f83d01007387 */ /* 0x0003e80000100800 */
        /* <DEDUP_REMOVED lines=10> */
[----:B-----5:R-:W-:Y:S04]  /*153e0*/  STL [R1+0x3aec], R41 ;  /* 0x003aec2901007387 */ /* 0x020fe80000100800 */
        /* <DEDUP_REMOVED lines=48> */
[----:B------:R-:W-:Y:S04]  /*156f0*/  STL.64 [R1+0x32c8], R58 ;  /* 0x0032c83a01007387 */ /* 0x000fe80000100a00 */
[----:B------:R-:W-:Y:S04]  /*15700*/  STL [R1+0x39a8], R58 ;  /* 0x0039a83a01007387 */ /* 0x000fe80000100800 */
[----:B------:R-:W-:Y:S04]  /*15710*/  STL [R1+0x39a4], R59 ;  /* 0x0039a43b01007387 */ /* 0x000fe80000100800 */
[----:B------:R-:W-:Y:S01]  /*15720*/  STL.64 [R1+0x32c0], R56 ;  /* 0x0032c03801007387 */ /* 0x000fe20000100a00 */
[----:B0-----:R-:W-:-:S03]  /*15730*/  IMAD R4, R7, -0x20, R4 ;  /* 0xffffffe007047824 */ /* 0x001fc600078e0204 */
[----:B------:R-:W-:Y:S04]  /*15740*/  STL [R1+0x39b8], R56 ;  /* 0x0039b83801007387 */ /* 0x000fe80000100800 */
[----:B------:R-:W-:Y:S04]  /*15750*/  STL [R1+0x39ac], R57 ;  /* 0x0039ac3901007387 */ /* 0x000fe80000100800 */
[----:B------:R-:W-:Y:S04]  /*15760*/  STL [R1+0x29b8], R0 ;  /* 0x0029b80001007387 */ /* 0x000fe80000100800 */
[----:B------:R-:W-:Y:S04]  /*15770*/  STL [R1+0x39bc], R0 ;  /* 0x0039bc0001007387 */ /* 0x000fe80000100800 */
[----:B------:R-:W2:Y:S01]  /*15780*/  LDL.LU R7, [R1+0x40fc] ;  /* 0x0040fc0001077983 */ /* 0x000ea20000300800 */
[----:B------:R-:W-:-:S02]  /*15790*/  ISETP.GT.AND P0, PT, R4, RZ, PT ;  /* 0x000000ff0400720c */ /* 0x000fc40003f04270 */
[----:B-1----:R-:W-:-:S11]  /*157a0*/  PRMT R61, RZ, 0x7610, R61 ;  /* 0x00007610ff3d7816 */ /* 0x002fd6000000003d */
[----:B--2---:R-:W2:Y:S01]  /*157b0*/  @P0 LDG.E.U16 R61, desc[UR8][R6.64] ;  /* 0x00000008063d0981 */ /* 0x004ea2000c1e1500 */
[----:B------:R-:W-:-:S03]  /*157c0*/  PRMT R2, RZ, 0x7610, R2 ;  /* 0x00007610ff027816 */ /* 0x000fc60000000002 */
[----:B--2---:R0:W-:Y:S04]  /*157d0*/  STL [R1+0x17b0], R61 ;  /* 0x0017b03d01007387 */ /* 0x0041e80000100800 */
[----:B0-----:R-:W2:Y:S04]  /*157e0*/  LDL.LU R61, [R1+0x40f8] ;  /* 0x0040f800013d7983 */ /* 0x001ea80000300800 */
[----:B------:R-:W3:Y:S04]  /*157f0*/  LDL.64 R6, [R1+0x1068] ;  /* 0x0010680001067983 */ /* 0x000ee80000100a00 */
[----:B---3--:R-:W3:Y:S01]  /*15800*/  @P0 LDG.E.U16 R2, desc[UR8][R6.64] ;  /* 0x0000000806020981 */ /* 0x008ee2000c1e1500 */
[----:B------:R-:W-:-:S03]  /*15810*/  PRMT R3, RZ, 0x7610, R3 ;  /* 0x00007610ff037816 */ /* 0x000fc60000000003 */
[----:B---3--:R0:W-:Y:S04]  /*15820*/  STL [R1+0x17ac], R2 ;  /* 0x0017ac0201007387 */ /* 0x0081e80000100800 */
[----:B0-----:R-:W3:Y:S04]  /*15830*/  LDL.LU R2, [R1+0x40f4] ;  /* 0x0040f40001027983 */ /* 0x001ee80000300800 */
[----:B------:R-:W4:Y:S04]  /*15840*/  LDL.64 R6, [R1+0x10c0] ;  /* 0x0010c00001067983 */ /* 0x000f280000100a00 */
[----:B----4-:R-:W4:Y:S01]  /*15850*/  @P0 LDG.E.U16 R3, desc[UR8][R6.64] ;  /* 0x0000000806030981 */ /* 0x010f22000c1e1500 */
[----:B---3--:R-:W-:-:S03]  /*15860*/  PRMT R2, RZ, 0x7610, R2 ;  /* 0x00007610ff027816 */ /* 0x008fc60000000002 */
[----:B----4-:R0:W-:Y:S04]  /*15870*/  STL [R1+0x17a8], R3 ;  /* 0x0017a80301007387 */ /* 0x0101e80000100800 */
        /* <DEDUP_REMOVED lines=63> */
[----:B------:R-:W-:-:S03]  /*15c70*/  ISETP.GT.AND P1, PT, R4, 0x1, PT ;  /* 0x000000010400780c */ /* 0x000fc60003f24270 */
[----:B----4-:R0:W-:Y:S04]  /*15c80*/  STL [R1+0x1774], R2 ;  /* 0x0017740201007387 */ /* 0x0101e80000100800 */
[----:B0-----:R-:W4:Y:S04]  /*15c90*/  LDL.LU R2, [R1+0x40bc] ;  /* 0x0040bc0001027983 */ /* 0x001f280000300800 */
[----:B------:R-:W2:Y:S04]  /*15ca0*/  LDL R6, [R1+0x2490] ;  /* 0x0024900001067983 */ /* 0x000ea80000100800 */
[----:B------:R-:W2:Y:S01]  /*15cb0*/  LDL R7, [R1+0x2494] ;  /* 0x0024940001077983 */ /* 0x000ea20000100800 */
[----:B---3--:R-:W-:-:S02]  /*15cc0*/  PRMT R3, RZ, 0x7610, R3 ;  /* 0x00007610ff037816 */ /* 0x008fc40000000003 */
[----:B--2---:R-:W-:-:S04]  /*15cd0*/  @P1 LOP3.LUT R7, R7, R6, RZ, 0x3c, !PT ;  /* 0x0000000607071212 */ /* 0x004fc800078e3cff */
[----:B------:R-:W-:-:S04]  /*15ce0*/  @P1 LOP3.LUT R6, R7, R6, RZ, 0x3c, !PT ;  /* 0x0000000607061212 */ /* 0x000fc800078e3cff */
[----:B------:R-:W-:-:S05]  /*15cf0*/  @P1 LOP3.LUT R7, R7, R6, RZ, 0x3c, !PT ;  /* 0x0000000607071212 */ /* 0x000fca00078e3cff */
[----:B------:R-:W2:Y:S04]  /*15d00*/  @P1 LDG.E.U16 R3, desc[UR8][R6.64] ;  /* 0x0000000806031981 */ /* 0x000ea8000c1e1500 */
[----:B--2---:R0:W-:Y:S04]  /*15d10*/  STL [R1+0x1770], R3 ;  /* 0x0017700301007387 */ /* 0x0041e80000100800 */
[----:B0-----:R-:W2:Y:S04]  /*15d20*/  LDL.LU R3, [R1+0x40b8] ;  /* 0x0040b80001037983 */ /* 0x001ea80000300800 */
[----:B------:R-:W3:Y:S04]  /*15d30*/  LDL R6, [R1+0x2488] ;  /* 0x0024880001067983 */ /* 0x000ee80000100800 */
[----:B------:R-:W3:Y:S01]  /*15d40*/  LDL R7, [R1+0x248c] ;  /* 0x00248c0001077983 */ /* 0x000ee20000100800 */
[----:B----4-:R-:W-:-:S02]  /*15d50*/  PRMT R2, RZ, 0x7610, R2 ;  /* 0x00007610ff027816 */ /* 0x010fc40000000002 */
[----:B---3--:R-:W-:-:S04]  /*15d60*/  @P1 LOP3.LUT R7, R7, R6, RZ, 0x3c, !PT ;  /* 0x0000000607071212 */ /* 0x008fc800078e3cff */
[----:B------:R-:W-:-:S04]  /*15d70*/  @P1 LOP3.LUT R6, R7, R6, RZ, 0x3c, !PT ;  /* 0x0000000607061212 */ /* 0x000fc800078e3cff */
[----:B------:R-:W-:-:S05]  /*15d80*/  @P1 LOP3.LUT R7, R7, R6, RZ, 0x3c, !PT ;  /* 0x0000000607071212 */ /* 0x000fca00078e3cff */
[----:B------:R-:W3:Y:S04]  /*15d90*/  @P1 LDG.E.U16 R2, desc[UR8][R6.64] ;  /* 0x0000000806021981 */ /* 0x000ee8000c1e1500 */
[----:B---3--:R0:W-:Y:S04]  /*15da0*/  STL [R1+0x176c], R2 ;  /* 0x00176c0201007387 */ /* 0x0081e80000100800 */
[----:B0-----:R-:W3:Y:S04]  /*15db0*/  LDL.LU R2, [R1+0x40b4] ;  /* 0x0040b40001027983 */ /* 0x001ee80000300800 */
[----:B------:R-:W4:Y:S04]  /*15dc0*/  LDL R6, [R1+0x2480] ;  /* 0x0024800001067983 */ /* 0x000f280000100800 */
[----:B------:R-:W4:Y:S01]  /*15dd0*/  LDL R7, [R1+0x2484] ;  /* 0x0024840001077983 */ /* 0x000f220000100800 */
[----:B--2---:R-:W-:-:S02]  /*15de0*/  PRMT R3, RZ, 0x7610, R3 ;  /* 0x00007610ff037816 */ /* 0x004fc40000000003 */
[----:B----4-:R-:W-:-:S04]  /*15df0*/  @P1 LOP3.LUT R7, R7, R6, RZ, 0x3c, !PT ;  /* 0x0000000607071212 */ /* 0x010fc800078e3cff */
[----:B------:R-:W-:-:S04]  /*15e00*/  @P1 LOP3.LUT R6, R7, R6, RZ, 0x3c, !PT ;  /* 0x0000000607061212 */ /* 0x000fc800078e3cff */
[----:B------:R-:W-:-:S05]  /*15e10*/  @P1 LOP3.LUT R7, R7, R6, RZ, 0x3c, !PT ;  /* 0x0000000607071212 */ /* 0x000fca00078e3cff */
[----:B------:R-:W2:Y:S04]  /*15e20*/  @P1 LDG.E.U16 R3, desc[UR8][R6.64] ;  /* 0x0000000806031981 */ /* 0x000ea8000c1e1500 */
[----:B--2---:R0:W-:Y:S04]  /*15e30*/  STL [R1+0x1764], R3 ;  /* 0x0017640301007387 */ /* 0x0041e80000100800 */
[----:B0-----:R-:W2:Y:S04]  /*15e40*/  LDL.LU R3, [R1+0x40b0] ;  /* 0x0040b00001037983 */ /* 0x001ea80000300800 */
[----:B------:R-:W4:Y:S04]  /*15e50*/  LDL R6, [R1+0x2478] ;  /* 0x0024780001067983 */ /* 0x000f280000100800 */
[----:B------:R-:W4:Y:S01]  /*15e60*/  LDL R7, [R1+0x247c] ;  /* 0x00247c0001077983 */ /* 0x000f220000100800 */
[----:B---3--:R-:W-:-:S02]  /*15e70*/  PRMT R2, RZ, 0x7610, R2 ;  /* 0x00007610ff027816 */ /* 0x008fc40000000002 */
[----:B----4-:R-:W-:-:S04]  /*15e80*/  @P1 LOP3.LUT R7, R7, R6, RZ, 0x3c, !PT ;  /* 0x0000000607071212 */ /* 0x010fc800078e3cff */
        /* <DEDUP_REMOVED lines=110> */
[----:B------:R-:W3:Y:S01]  /*16570*/  @P1 LDG.E.U16 R2, desc[UR8][R6.64] ;  /* 0x0000000806021981 */ /* 0x000ee2000c1e1500 */
[----:B------:R-:W-:-:S03]  /*16580*/  ISETP.GT.AND P0, PT, R4, 0x2, PT ;  /* 0x000000020400780c */ /* 0x000fc60003f04270 */
        /* <DEDUP_REMOVED lines=230> */
[----:B------:R-:W-:-:S02]  /*173f0*/  PRMT R0, RZ, 0x7610, R0 ;  /* 0x00007610ff007816 */ /* 0x000fc40000000000 */
[----:B----4-:R-:W-:-:S04]  /*17400*/  @P1 LOP3.LUT R7, R7, R6, RZ, 0x3c, !PT ;  /* 0x0000000607071212 */ /* 0x010fc800078e3cff */
[----:B------:R-:W-:-:S04]  /*17410*/  @P1 LOP3.LUT R6, R7, R6, RZ, 0x3c, !PT ;  /* 0x0000000607061212 */ /* 0x000fc800078e3cff */
[----:B------:R-:W-:-:S05]  /*17420*/  @P1 LOP3.LUT R7, R7, R6, RZ, 0x3c, !PT ;  /* 0x0000000607071212 */ /* 0x000fca00078e3cff */
[----:B------:R-:W4:Y:S04]  /*17430*/  @P1 LDG.E.U16 R0, desc[UR8][R6.64] ;  /* 0x0000000806001981 */ /* 0x000f28000c1e1500 */
[----:B------:R-:W3:Y:S04]  /*17440*/  LDL R6, [R1+0x2340] ;  /* 0x0023400001067983 */ /* 0x000ee80000100800 */
[----:B------:R-:W3:Y:S01]  /*17450*/  LDL R7, [R1+0x2344] ;  /* 0x0023440001077983 */ /* 0x000ee20000100800 */
[----:B------:R-:W-:-:S03]  /*17460*/  PRMT R56, RZ, 0x7610, R56 ;  /* 0x00007610ff387816 */ /* 0x000fc60000000038 */
[----:B----4-:R-:W-:Y:S01]  /*17470*/  STL [R1+0x39c0], R0 ;  /* 0x0039c00001007387 */ /* 0x010fe20000100800 */
[----:B---3--:R-:W-:-:S04]  /*17480*/  @P1 LOP3.LUT R7, R7, R6, RZ, 0x3c, !PT ;  /* 0x0000000607071212 */ /* 0x008fc800078e3cff */
[----:B------:R-:W-:-:S04]  /*17490*/  @P1 LOP3.LUT R6, R7, R6, RZ, 0x3c, !PT ;  /* 0x0000000607061212 */ /* 0x000fc800078e3cff */
[----:B------:R-:W-:-:S05]  /*174a0*/  @P1 LOP3.LUT R7, R7, R6, RZ, 0x3c, !PT ;  /* 0x0000000607071212 */ /* 0x000fca00078e3cff */
[----:B------:R-:W3:Y:S04]  /*174b0*/  @P1 LDG.E.U16 R56, desc[UR8][R6.64] ;  /* 0x0000000806381981 */ /* 0x000ee8000c1e1500 */
[----:B------:R-:W4:Y:S04]  /*174c0*/  LDL R6, [R1+0x2338] ;  /* 0x0023380001067983 */ /* 0x000f280000100800 */
[----:B------:R-:W4:Y:S01]  /*174d0*/  LDL R7, [R1+0x233c] ;  /* 0x00233c0001077983 */ /* 0x000f220000100800 */
[----:B------:R-:W-:-:S03]  /*174e0*/  PRMT R52, RZ, 0x7610, R52 ;  /* 0x00007610ff347816 */ /* 0x000fc60000000034 */
[----:B---3--:R-:W-:Y:S01]  /*174f0*/  STL [R1+0x39c4], R56 ;  /* 0x0039c43801007387 */ /* 0x008fe20000100800 */
[----:B----4-:R-:W-:-:S04]  /*17500*/  @P1 LOP3.LUT R7, R7, R6, RZ, 0x3c, !PT ;  /* 0x0000000607071212 */ /* 0x010fc800078e3cff */
        /* <DEDUP_REMOVED lines=34> */
[----:B------:R0:W3:Y:S04]  /*17730*/  @P1 LDG.E.U16 R59, desc[UR8][R6.64] ;  /* 0x00000008063b1981 */ /* 0x0000e8000c1e1500 */
[----:B------:R-:W0:Y:S04]  /*17740*/  LDL R6, [R1+0x2310] ;  /* 0x0023100001067983 */ /* 0x000e280000100800 */
[----:B------:R-:W0:Y:S01]  /*17750*/  LDL R7, [R1+0x2314] ;  /* 0x0023140001077983 */ /* 0x000e220000100800 */
[----:B------:R-:W-:Y:S02]  /*17760*/  ISETP.GT.AND P0, PT, R4, 0x4, PT ;  /* 0x000000040400780c */ /* 0x000fe40003f04270 */
[----:B------:R-:W-:-:S11]  /*17770*/  PRMT R2, RZ, 0x7610, R2 ;  /* 0x00007610ff027816 */ /* 0x000fd60000000002 */
[----:B0-----:R-:W-:-:S04]  /*17780*/  @P0 LOP3.LUT R7, R7, R6, RZ, 0x3c, !PT ;  /* 0x0000000607070212 */ /* 0x001fc800078e3cff */
[----:B------:R-:W-:-:S04]  /*17790*/  @P0 LOP3.LUT R6, R7, R6, RZ, 0x3c, !PT ;  /* 0x0000000607060212 */ /* 0x000fc800078e3cff */
[----:B------:R-:W-:-:S05]  /*177a0*/  @P0 LOP3.LUT R7, R7, R6, RZ, 0x3c, !PT ;  /* 0x0000000607070212 */ /* 0x000fca00078e3cff */
[----:B------:R-:W4:Y:S04]  /*177b0*/  @P0 LDG.E.U16 R2, desc[UR8][R6.64] ;  /* 0x0000000806020981 */ /* 0x000f28000c1e1500 */
[----:B---3--:R-:W-:Y:S04]  /*177c0*/  STL [R1+0x39d8], R59 ;  /* 0x0039d83b01007387 */ /* 0x008fe80000100800 */
[----:B----4-:R0:W-:Y:S04]  /*177d0*/  STL [R1+0x1668], R2 ;  /* 0x0016680201007387 */ /* 0x0101e80000100800 */
        /* <DEDUP_REMOVED lines=133> */
[----:B------:R-:W2:Y:S01]  /*18030*/  @P0 LDG.E.U16 R3, desc[UR8][R6.64] ;  /* 0x0000000806030981 */ /* 0x000ea2000c1e1500 */
[----:B------:R-:W-:-:S03]  /*18040*/  ISETP.GT.AND P1, PT, R4, 0x5, PT ;  /* 0x000000050400780c */ /* 0x000fc60003f24270 */
        /* <DEDUP_REMOVED lines=298> */
[----:B------:R0:W4:Y:S04]  /*192f0*/  @P1 LDG.E.U16 R53, desc[UR8][R6.64] ;  /* 0x0000000806351981 */ /* 0x000128000c1e1500 */
[----:B------:R-:W0:Y:S04]  /*19300*/  LDL R6, [R1+0x2188] ;  /* 0x0021880001067983 */ /* 0x000e280000100800 */
[----:B------:R-:W0:Y:S01]  /*19310*/  LDL R7, [R1+0x218c] ;  /* 0x00218c0001077983 */ /* 0x000e220000100800 */
[----:B--2---:R-:W-:Y:S02]  /*19320*/  PRMT R3, RZ, 0x7610, R3 ;  /* 0x00007610ff037816 */ /* 0x004fe40000000003 */
[----:B0-----:R-:W-:-:S04]  /*19330*/  @P1 LOP3.LUT R7, R7, R6, RZ, 0x3c, !PT ;  /* 0x0000000607071212 */ /* 0x001fc800078e3cff */
[----:B------:R-:W-:-:S04]  /*19340*/  @P1 LOP3.LUT R6, R7, R6, RZ, 0x3c, !PT ;  /* 0x0000000607061212 */ /* 0x000fc800078e3cff */
[----:B------:R-:W-:-:S05]  /*19350*/  @P1 LOP3.LUT R7, R7, R6, RZ, 0x3c, !PT ;  /* 0x0000000607071212 */ /* 0x000fca00078e3cff */
[----:B------:R-:W2:Y:S04]  /*19360*/  @P1 LDG.E.U16 R3, desc[UR8][R6.64] ;  /* 0x0000000806031981 */ /* 0x000ea8000c1e1500 */
[----:B----4-:R-:W-:Y:S04]  /*19370*/  STL [R1+0x39dc], R53 ;  /* 0x0039dc3501007387 */ /* 0x010fe80000100800 */
        /* <DEDUP_REMOVED lines=2141> */
[----:B------:R-:W4:Y:S02]  /*21950*/  LDL R7, [R1+0x1a10] ;  /* 0x001a100001077983 */ /* 0x000f240000100800 */
[----:B----4-:R-:W-:-:S02]  /*21960*/  @P1 LOP3.LUT R7, R7, R6, RZ, 0x3c, !PT ;  /* 0x0000000607071212 */ /* 0x010fc400078e3cff */
[----:B--2---:R-:W-:Y:S02]  /*21970*/  PRMT R3, RZ, 0x7610, R3 ;  /* 0x00007610ff037816 */ /* 0x004fe40000000003 */
        /* <DEDUP_REMOVED lines=11> */
[----:B------:R-:W2:Y:S01]  /*21a30*/  @P1 LDG.E.U16 R3, desc[UR8][R6.64] ;  /* 0x0000000806031981 */ /* 0x000ea2000c1e1500 */
[----:B------:R-:W-:-:S03]  /*21a40*/  ISETP.GT.AND P0, PT, R4, 0x16, PT ;  /* 0x000000160400780c */ /* 0x000fc60003f04270 */
        /* <DEDUP_REMOVED lines=294> */
[----:B------:R-:W-:-:S02]  /*22cb0*/  PRMT R61, RZ, 0x7610, R61 ;  /* 0x00007610ff3d7816 */ /* 0x000fc4000000003d */
[----:B----4-:R-:W-:-:S04]  /*22cc0*/  @P0 LOP3.LUT R7, R7, R6, RZ, 0x3c, !PT ;  /* 0x0000000607070212 */ /* 0x010fc800078e3cff */
[----:B------:R-:W-:-:S04]  /*22cd0*/  @P0 LOP3.LUT R6, R7, R6, RZ, 0x3c, !PT ;  /* 0x0000000607060212 */ /* 0x000fc800078e3cff */
[----:B------:R-:W-:-:S05]  /*22ce0*/  @P0 LOP3.LUT R7, R7, R6, RZ, 0x3c, !PT ;  /* 0x0000000607070212 */ /* 0x000fca00078e3cff */
[----:B------:R-:W4:Y:S04]  /*22cf0*/  @P0 LDG.E.U16 R61, desc[UR8][R6.64] ;  /* 0x00000008063d0981 */ /* 0x000f28000c1e1500 */
[----:B----4-:R0:W-:Y:S04]  /*22d00*/  STL [R1+0x1160], R61 ;  /* 0x0011603d01007387 */ /* 0x0101e80000100800 */
[----:B0-----:R-:W4:Y:S04]  /*22d10*/  LDL.LU R61, [R1+0x3b18] ;  /* 0x003b1800013d7983 */ /* 0x001f280000300800 */
[----:B------:R-:W2:Y:S04]  /*22d20*/  LDL R6, [R1+0x18f4] ;  /* 0x0018f40001067983 */ /* 0x000ea80000100800 */
[----:B------:R-:W2:Y:S01]  /*22d30*/  LDL R7, [R1+0x18f8] ;  /* 0x0018f80001077983 */ /* 0x000ea20000100800 */
[----:B------:R-:W-:-:S02]  /*22d40*/  PRMT R51, RZ, 0x7610, R51 ;  /* 0x00007610ff337816 */ /* 0x000fc40000000033 */
        /* <DEDUP_REMOVED lines=8> */
[----:B------:R-:W-:-:S02]  /*22dd0*/  PRMT R50, RZ, 0x7610, R50 ;  /* 0x00007610ff327816 */ /* 0x000fc40000000032 */
        /* <DEDUP_REMOVED lines=123> */
[----:B------:R-:W-:Y:S02]  /*23590*/  ISETP.GT.AND P1, PT, R4, 0x19, PT ;  /* 0x000000190400780c */ /* 0x000fe40003f24270 */
[----:B------:R-:W-:-:S11]  /*235a0*/  PRMT R37, RZ, 0x7610, R37 ;  /* 0x00007610ff257816 */ /* 0x000fd60000000025 */
        /* <DEDUP_REMOVED lines=139> */
[----:B------:R0:W2:Y:S04]  /*23e60*/  @P1 LDG.E.U16 R54, desc[UR8][R6.64] ;  /* 0x0000000806361981 */ /* 0x0000a8000c1e1500 */
        /* <DEDUP_REMOVED lines=8> */
[----:B--2---:R-:W-:Y:S04]  /*23ef0*/  STL [R1+0x3a54], R54 ;  /* 0x003a543601007387 */ /* 0x004fe80000100800 */
[----:B----4-:R0:W-:Y:S04]  /*23f00*/  STL [R1+0x124], R22 ;  /* 0x0001241601007387 */ /* 0x0101e80000100800 */
        /* <DEDUP_REMOVED lines=55> */
[----:B------:R-:W-:Y:S02]  /*24280*/  PRMT R59, RZ, 0x7610, R59 ;  /* 0x00007610ff3b7816 */ /* 0x000fe4000000003b */
[----:B0-----:R-:W-:-:S04]  /*24290*/  @P0 LOP3.LUT R7, R7, R6, RZ, 0x3c, !PT ;  /* 0x0000000607070212 */ /* 0x001fc800078e3cff */
[----:B------:R-:W-:-:S04]  /*242a0*/  @P0 LOP3.LUT R6, R7, R6, RZ, 0x3c, !PT ;  /* 0x0000000607060212 */ /* 0x000fc800078e3cff */
[----:B------:R-:W-:Y:S01]  /*242b0*/  @P0 LOP3.LUT R7, R7, R6, RZ, 0x3c, !PT ;  /* 0x0000000607070212 */ /* 0x000fe200078e3cff */
[----:B--2---:R-:W-:Y:S04]  /*242c0*/  STL [R1+0x39e0], R53 ;  /* 0x0039e03501007387 */ /* 0x004fe80000100800 */
[----:B------:R0:W2:Y:S04]  /*242d0*/  @P0 LDG.E.U16 R59, desc[UR8][R6.64] ;  /* 0x00000008063b0981 */ /* 0x0000a8000c1e1500 */
[----:B------:R-:W0:Y:S04]  /*242e0*/  LDL R6, [R1+0x249c] ;  /* 0x00249c0001067983 */ /* 0x000e280000100800 */
[----:B------:R-:W0:Y:S01]  /*242f0*/  LDL R7, [R1+0x24a4] ;  /* 0x0024a40001077983 */ /* 0x000e220000100800 */
[----:B------:R-:W-:-:S02]  /*24300*/  PRMT R60, RZ, 0x7610, R60 ;  /* 0x00007610ff3c7816 */ /* 0x000fc4000000003c */
        /* <DEDUP_REMOVED lines=27> */
[----:B--2---:R0:W-:Y:S04]  /*244c0*/  STL [R1+0x39f0], R57 ;  /* 0x0039f03901007387 */ /* 0x0041e80000100800 */
[----:B------:R1:W2:Y:S04]  /*244d0*/  @P0 LDG.E.U16 R56, desc[UR8][R6.64] ;  /* 0x0000000806380981 */ /* 0x0002a8000c1e1500 */
[----:B------:R-:W1:Y:S04]  /*244e0*/  LDL R6, [R1+0x24bc] ;  /* 0x0024bc0001067983 */ /* 0x000e680000100800 */
[----:B------:R-:W1:Y:S01]  /*244f0*/  LDL R7, [R1+0x24c4] ;  /* 0x0024c40001077983 */ /* 0x000e620000100800 */
[----:B------:R-:W-:-:S02]  /*24500*/  PRMT R52, RZ, 0x7610, R52 ;  /* 0x00007610ff347816 */ /* 0x000fc40000000034 */
[----:B-1----:R-:W-:-:S04]  /*24510*/  @P0 LOP3.LUT R7, R7, R6, RZ, 0x3c, !PT ;  /* 0x0000000607070212 */ /* 0x002fc800078e3cff */
[----:B------:R-:W-:-:S04]  /*24520*/  @P0 LOP3.LUT R6, R7, R6, RZ, 0x3c, !PT ;  /* 0x0000000607060212 */ /* 0x000fc800078e3cff */
[----:B------:R-:W-:Y:S01]  /*24530*/  @P0 LOP3.LUT R7, R7, R6, RZ, 0x3c, !PT ;  /* 0x0000000607070212 */ /* 0x000fe200078e3cff */
[----:B--2---:R-:W-:Y:S04]  /*24540*/  STL [R1+0x39f4], R56 ;  /* 0x0039f43801007387 */ /* 0x004fe80000100800 */
        /* <DEDUP_REMOVED lines=11> */
[----:B0-----:R-:W-:-:S02]  /*24600*/  PRMT R57, RZ, 0x7610, R57 ;  /* 0x00007610ff397816 */ /* 0x001fc40000000039 */
[----:B-1----:R-:W-:-:S04]  /*24610*/  @P0 LOP3.LUT R7, R7, R6, RZ, 0x3c, !PT ;  /* 0x0000000607070212 */ /* 0x002fc800078e3cff */
        /* <DEDUP_REMOVED lines=11> */
[----:B------:R1:W2:Y:S01]  /*246d0*/  @P0 LDG.E.U16 R3, desc[UR8][R6.64] ;  /* 0x0000000806030981 */ /* 0x0002a2000c1e1500 */
[----:B------:R-:W-:Y:S02]  /*246e0*/  ISETP.GT.AND P1, PT, R4, 0x1b, PT ;  /* 0x0000001b0400780c */ /* 0x000fe40003f24270 */
[----:B------:R-:W-:Y:S01]  /*246f0*/  PRMT R16, RZ, 0x7610, R16 ;  /* 0x00007610ff107816 */ /* 0x000fe20000000010 */
[----:B0-----:R-:W4:Y:S04]  /*24700*/  LDL R57, [R1+0x2500] ;  /* 0x0025000001397983 */ /* 0x001f280000100800 */
[----:B------:R-:W1:Y:S04]  /*24710*/  LDL R6, [R1+0x24e0] ;  /* 0x0024e00001067983 */ /* 0x000e680000100800 */
[----:B------:R-:W1:Y:S02]  /*24720*/  LDL R7, [R1+0x24e4] ;  /* 0x0024e40001077983 */ /* 0x000e640000100800 */
[----:B-1----:R-:W-:-:S04]  /*24730*/  @P1 LOP3.LUT R7, R7, R6, RZ, 0x3c, !PT ;  /* 0x0000000607071212 */ /* 0x002fc800078e3cff */
[----:B------:R-:W-:-:S04]  /*24740*/  @P1 LOP3.LUT R6, R7, R6, RZ, 0x3c, !PT ;  /* 0x0000000607061212 */ /* 0x000fc800078e3cff */
[----:B------:R-:W-:-:S05]  /*24750*/  @P1 LOP3.LUT R7, R7, R6, RZ, 0x3c, !PT ;  /* 0x0000000607071212 */ /* 0x000fca00078e3cff */
[----:B------:R-:W3:Y:S04]  /*24760*/  @P1 LDG.E.U16 R16, desc[UR8][R6.64] ;  /* 0x0000000806101981 */ /* 0x000ee8000c1e1500 */
[----:B--2---:R-:W-:Y:S04]  /*24770*/  STL [R1+0x3a00], R3 ;  /* 0x003a000301007387 */ /* 0x004fe80000100800 */
[----:B---3--:R0:W-:Y:S04]  /*24780*/  STL [R1+0x121c], R16 ;  /* 0x00121c1001007387 */ /* 0x0081e80000100800 */
[----:B0-----:R-:W2:Y:S04]  /*24790*/  LDL.LU R16, [R1+0x3a88] ;  /* 0x003a880001107983 */ /* 0x001ea80000300800 */
[----:B------:R-:W3:Y:S04]  /*247a0*/  LDL R6, [R1+0x24dc] ;  /* 0x0024dc0001067983 */ /* 0x000ee80000100800 */
[----:B------:R-:W3:Y:S01]  /*247b0*/  LDL R7, [R1+0x24f0] ;  /* 0x0024f00001077983 */ /* 0x000ee20000100800 */
[----:B------:R-:W-:-:S02]  /*247c0*/  PRMT R60, RZ, 0x7610, R60 ;  /* 0x00007610ff3c7816 */ /* 0x000fc4000000003c */
[----:B---3--:R-:W-:-:S04]  /*247d0*/  @P1 LOP3.LUT R7, R7, R6, RZ, 0x3c, !PT ;  /* 0x0000000607071212 */ /* 0x008fc800078e3cff */
[----:B------:R-:W-:-:S04]  /*247e0*/  @P1 LOP3.LUT R6, R7, R6, RZ, 0x3c, !PT ;  /* 0x0000000607061212 */ /* 0x000fc800078e3cff */
[----:B------:R-:W-:-:S05]  /*247f0*/  @P1 LOP3.LUT R7, R7, R6, RZ, 0x3c, !PT ;  /* 0x0000000607071212 */ /* 0x000fca00078e3cff */
[----:B------:R0:W3:Y:S04]  /*24800*/  @P1 LDG.E.U16 R60, desc[UR8][R6.64] ;  /* 0x00000008063c1981 */ /* 0x0000e8000c1e1500 */
[----:B------:R-:W0:Y:S04]  /*24810*/  LDL R6, [R1+0x24ec] ;  /* 0x0024ec0001067983 */ /* 0x000e280000100800 */
[----:B------:R-:W0:Y:S01]  /*24820*/  LDL R7, [R1+0x24f8] ;  /* 0x0024f80001077983 */ /* 0x000e220000100800 */
[----:B------:R-:W-:Y:S02]  /*24830*/  PRMT R15, RZ, 0x7610, R15 ;  /* 0x00007610ff0f7816 */ /* 0x000fe4000000000f */
[----:B0-----:R-:W-:-:S04]  /*24840*/  @P1 LOP3.LUT R7, R7, R6, RZ, 0x3c, !PT ;  /* 0x0000000607071212 */ /* 0x001fc800078e3cff */
[----:B------:R-:W-:-:S04]  /*24850*/  @P1 LOP3.LUT R6, R7, R6, RZ, 0x3c, !PT ;  /* 0x0000000607061212 */ /* 0x000fc800078e3cff */
[----:B------:R-:W-:-:S05]  /*24860*/  @P1 LOP3.LUT R7, R7, R6, RZ, 0x3c, !PT ;  /* 0x0000000607071212 */ /* 0x000fca00078e3cff */
[----:B------:R-:W4:Y:S04]  /*24870*/  @P1 LDG.E.U16 R15, desc[UR8][R6.64] ;  /* 0x00000008060f1981 */ /* 0x000f28000c1e1500 */
[----:B---3--:R0:W-:Y:S04]  /*24880*/  STL [R1+0x1214], R60 ;  /* 0x0012143c01007387 */ /* 0x0081e80000100800 */
[----:B0-----:R-:W3:Y:S04]  /*24890*/  LDL R60, [R1+0x2520] ;  /* 0x00252000013c7983 */ /* 0x001ee80000100800 */
[----:B----4-:R0:W-:Y:S04]  /*248a0*/  STL [R1+0x120c], R15 ;  /* 0x00120c0f01007387 */ /* 0x0101e80000100800 */
[----:B0-----:R-:W4:Y:S04]  /*248b0*/  LDL.LU R15, [R1+0x3a84] ;  /* 0x003a8400010f7983 */ /* 0x001f280000300800 */
[----:B------:R-:W2:Y:S01]  /*248c0*/  LDL R7, [R1+0x24f4] ;  /* 0x0024f40001077983 */ /* 0x000ea20000100800 */
[----:B------:R-:W-:Y:S01]  /*248d0*/  PRMT R14, RZ, 0x7610, R14 ;  /* 0x00007610ff0e7816 */ /* 0x000fe2000000000e */
[----:B------:R-:W-:-:S02]  /*248e0*/  @P1 IMAD.MOV.U32 R6, RZ, RZ, R57 ;  /* 0x000000ffff061224 */ /* 0x000fc400078e0039 */
[----:B------:R-:W4:Y:S04]  /*248f0*/  LDL R57, [R1+0x2524] ;  /* 0x0025240001397983 */ /* 0x000f280000100800 */
[----:B--2---:R-:W2:Y:S04]  /*24900*/  @P1 LDG.E.U16 R14, desc[UR8][R6.64] ;  /* 0x00000008060e1981 */ /* 0x004ea8000c1e1500 */
        /* <DEDUP_REMOVED lines=26> */
[----:B------:R-:W2:Y:S01]  /*24ab0*/  @P1 LDG.E.U16 R11, desc[UR8][R6.64] ;  /* 0x00000008060b1981 */ /* 0x000ea2000c1e1500 */
[----:B------:R-:W-:-:S03]  /*24ac0*/  PRMT R58, RZ, 0x7610, R58 ;  /* 0x00007610ff3a7816 */ /* 0x000fc6000000003a */
[----:B--2---:R0:W-:Y:S04]  /*24ad0*/  STL [R1+0x11ec], R11 ;  /* 0x0011ec0b01007387 */ /* 0x0041e80000100800 */
[----:B0-----:R-:W2:Y:S04]  /*24ae0*/  LDL.LU R11, [R1+0x3a74] ;  /* 0x003a7400010b7983 */ /* 0x001ea80000300800 */
[----:B------:R-:W3:Y:S01]  /*24af0*/  LDL R7, [R1+0x2514] ;  /* 0x0025140001077983 */ /* 0x000ee20000100800 */
[----:B------:R-:W-:Y:S01]  /*24b00*/  @P1 IMAD.MOV.U32 R6, RZ, RZ, R60 ;  /* 0x000000ffff061224 */ /* 0x000fe200078e003c */
[----:B------:R-:W-:-:S02]  /*24b10*/  PRMT R54, RZ, 0x7610, R54 ;  /* 0x00007610ff367816 */ /* 0x000fc40000000036 */
[----:B------:R-:W4:Y:S04]  /*24b20*/  LDL R60, [R1+0x253c] ;  /* 0x00253c00013c7983 */ /* 0x000f280000100800 */
[----:B---3--:R0:W3:Y:S04]  /*24b30*/  @P1 LDG.E.U16 R58, desc[UR8][R6.64] ;  /* 0x00000008063a1981 */ /* 0x0080e8000c1e1500 */
[----:B------:R-:W2:Y:S01]  /*24b40*/  LDL R7, [R1+0x251c] ;  /* 0x00251c0001077983 */ /* 0x000ea20000100800 */
[----:B0-----:R-:W-:-:S03]  /*24b50*/  @P1 IMAD.MOV.U32 R6, RZ, RZ, R57 ;  /* 0x000000ffff061224 */ /* 0x001fc600078e0039 */
[----:B---3--:R0:W-:Y:S01]  /*24b60*/  STL [R1+0x11e4], R58 ;  /* 0x0011e43a01007387 */ /* 0x0081e20000100800 */
[----:B------:R-:W-:-:S03]  /*24b70*/  PRMT R59, RZ, 0x7610, R59 ;  /* 0x00007610ff3b7816 */ /* 0x000fc6000000003b */
[----:B------:R-:W3:Y:S04]  /*24b80*/  LDL R57, [R1+0x2530] ;  /* 0x0025300001397983 */ /* 0x000ee80000100800 */
[----:B--2---:R1:W2:Y:S04]  /*24b90*/  @P1 LDG.E.U16 R54, desc[UR8][R6.64] ;  /* 0x0000000806361981 */ /* 0x0042a8000c1e1500 */
[----:B0-----:R-:W4:Y:S04]  /*24ba0*/  LDL R58, [R1+0x2544] ;  /* 0x00254400013a7983 */ /* 0x001f280000100800 */
[----:B------:R-:W1:Y:S04]  /*24bb0*/  LDL R6, [R1+0x2510] ;  /* 0x0025100001067983 */ /* 0x000e680000100800 */
[----:B------:R-:W1:Y:S02]  /*24bc0*/  LDL R7, [R1+0x252c] ;  /* 0x00252c0001077983 */ /* 0x000e640000100800 */
[----:B-1----:R-:W-:-:S04]  /*24bd0*/  @P1 LOP3.LUT R7, R7, R6, RZ, 0x3c, !PT ;  /* 0x0000000607071212 */ /* 0x002fc800078e3cff */
[----:B------:R-:W-:-:S04]  /*24be0*/  @P1 LOP3.LUT R6, R7, R6, RZ, 0x3c, !PT ;  /* 0x0000000607061212 */ /* 0x000fc800078e3cff */
[----:B------:R-:W-:Y:S01]  /*24bf0*/  @P1 LOP3.LUT R7, R7, R6, RZ, 0x3c, !PT ;  /* 0x0000000607071212 */ /* 0x000fe200078e3cff */
[----:B--2---:R0:W-:Y:S04]  /*24c00*/  STL [R1+0x11dc], R54 ;  /* 0x0011dc3601007387 */ /* 0x0041e80000100800 */
[----:B------:R1:W2:Y:S01]  /*24c10*/  @P1 LDG.E.U16 R59, desc[UR8][R6.64] ;  /* 0x00000008063b1981 */ /* 0x0002a2000c1e1500 */
[----:B------:R-:W-:-:S03]  /*24c20*/  PRMT R10, RZ, 0x7610, R10 ;  /* 0x00007610ff0a7816 */ /* 0x000fc6000000000a */
[----:B0-----:R-:W3:Y:S04]  /*24c30*/  LDL R54, [R1+0x254c] ;  /* 0x00254c0001367983 */ /* 0x001ee80000100800 */
[----:B------:R-:W1:Y:S04]  /*24c40*/  LDL R6, [R1+0x2528] ;  /* 0x0025280001067983 */ /* 0x000e680000100800 */
[----:B------:R-:W1:Y:S02]  /*24c50*/  LDL R7, [R1+0x2538] ;  /* 0x0025380001077983 */ /* 0x000e640000100800 */
[----:B-1----:R-:W-:-:S04]  /*24c60*/  @P1 LOP3.LUT R7, R7, R6, RZ, 0x3c, !PT ;  /* 0x0000000607071212 */ /* 0x002fc800078e3cff */
[----:B------:R-:W-:-:S04]  /*24c70*/  @P1 LOP3.LUT R6, R7, R6, RZ, 0x3c, !PT ;  /* 0x0000000607061212 */ /* 0x000fc800078e3cff */
[----:B------:R-:W-:-:S05]  /*24c80*/  @P1 LOP3.LUT R7, R7, R6, RZ, 0x3c, !PT ;  /* 0x0000000607071212 */ /* 0x000fca00078e3cff */
[----:B------:R-:W4:Y:S04]  /*24c90*/  @P1 LDG.E.U16 R10, desc[UR8][R6.64] ;  /* 0x00000008060a1981 */ /* 0x000f28000c1e1500 */
[----:B--2---:R0:W-:Y:S04]  /*24ca0*/  STL [R1+0x11d4], R59 ;  /* 0x0011d43b01007387 */ /* 0x0041e80000100800 */
[----:B0-----:R-:W2:Y:S04]  /*24cb0*/  LDL R59, [R1+0x2558] ;  /* 0x00255800013b7983 */ /* 0x001ea80000100800 */
[----:B----4-:R0:W-:Y:S04]  /*24cc0*/  STL [R1+0x11cc], R10 ;  /* 0x0011cc0a01007387 */ /* 0x0101e80000100800 */
[----:B0-----:R-:W4:Y:S04]  /*24cd0*/  LDL.LU R10, [R1+0x3a70] ;  /* 0x003a7000010a7983 */ /* 0x001f280000300800 */
[----:B------:R-:W3:Y:S04]  /*24ce0*/  LDL R6, [R1+0x2534] ;  /* 0x0025340001067983 */ /* 0x000ee80000100800 */
[----:B------:R-:W3:Y:S01]  /*24cf0*/  LDL R7, [R1+0x2540] ;  /* 0x0025400001077983 */ /* 0x000ee20000100800 */
[----:B------:R-:W-:-:S02]  /*24d00*/  PRMT R9, RZ, 0x7610, R9 ;  /* 0x00007610ff097816 */ /* 0x000fc40000000009 */
[----:B------:R-:W-:Y:S02]  /*24d10*/  PRMT R8, RZ, 0x7610, R8 ;  /* 0x00007610ff087816 */ /* 0x000fe40000000008 */
[----:B------:R-:W-:Y:S02]  /*24d20*/  PRMT R5, RZ, 0x7610, R5 ;  /* 0x00007610ff057816 */ /* 0x000fe40000000005 */
[----:B---3--:R-:W-:-:S04]  /*24d30*/  @P1 LOP3.LUT R7, R7, R6, RZ, 0x3c, !PT ;  /* 0x0000000607071212 */ /* 0x008fc800078e3cff */
[----:B------:R-:W-:-:S04]  /*24d40*/  @P1 LOP3.LUT R6, R7, R6, RZ, 0x3c, !PT ;  /* 0x0000000607061212 */ /* 0x000fc800078e3cff */
[----:B------:R-:W-:-:S05]  /*24d50*/  @P1 LOP3.LUT R7, R7, R6, RZ, 0x3c, !PT ;  /* 0x0000000607071212 */ /* 0x000fca00078e3cff */
[----:B------:R0:W3:Y:S02]  /*24d60*/  @P1 LDG.E.U16 R9, desc[UR8][R6.64] ;  /* 0x0000000806091981 */ /* 0x0000e4000c1e1500 */
[----:B0-----:R-:W-:Y:S02]  /*24d70*/  @P1 IMAD.MOV.U32 R6, RZ, RZ, R58 ;  /* 0x000000ffff061224 */ /* 0x001fe400078e003a */
[----:B------:R-:W-:-:S05]  /*24d80*/  @P1 IMAD.MOV.U32 R7, RZ, RZ, R60 ;  /* 0x000000ffff071224 */ /* 0x000fca00078e003c */
[----:B------:R0:W2:Y:S02]  /*24d90*/  @P1 LDG.E.U16 R8, desc[UR8][R6.64] ;  /* 0x0000000806081981 */ /* 0x0000a4000c1e1500 */
[----:B0-----:R-:W-:Y:S02]  /*24da0*/  @P1 IMAD.MOV.U32 R6, RZ, RZ, R54 ;  /* 0x000000ffff061224 */ /* 0x001fe400078e0036 */
[----:B------:R-:W-:-:S05]  /*24db0*/  @P1 IMAD.MOV.U32 R7, RZ, RZ, R57 ;  /* 0x000000ffff071224 */ /* 0x000fca00078e0039 */
[----:B------:R-:W4:Y:S04]  /*24dc0*/  @P1 LDG.E.U16 R5, desc[UR8][R6.64] ;  /* 0x0000000806051981 */ /* 0x000f28000c1e1500 */
[----:B---3--:R0:W-:Y:S04]  /*24dd0*/  STL [R1+0x11c4], R9 ;  /* 0x0011c40901007387 */ /* 0x0081e80000100800 */
[----:B0-----:R-:W3:Y:S04]  /*24de0*/  LDL.LU R9, [R1+0x3a6c] ;  /* 0x003a6c0001097983 */ /* 0x001ee80000300800 */
[----:B------:R-:W3:Y:S04]  /*24df0*/  LDL R60, [R1+0x2560] ;  /* 0x00256000013c7983 */ /* 0x000ee80000100800 */
[----:B------:R-:W3:Y:S04]  /*24e00*/  LDL R58, [R1+0x2564] ;  /* 0x00256400013a7983 */ /* 0x000ee80000100800 */
[----:B--2---:R0:W-:Y:S04]  /*24e10*/  STL [R1+0x11bc], R8 ;  /* 0x0011bc0801007387 */ /* 0x0041e80000100800 */
[----:B0-----:R-:W2:Y:S04]  /*24e20*/  LDL.LU R8, [R1+0x3a68] ;  /* 0x003a680001087983 */ /* 0x001ea80000300800 */
[----:B------:R-:W2:Y:S04]  /*24e30*/  LDL R57, [R1+0x255c] ;  /* 0x00255c0001397983 */ /* 0x000ea80000100800 */
[----:B------:R-:W2:Y:S04]  /*24e40*/  LDL R54, [R1+0x2570] ;  /* 0x0025700001367983 */ /* 0x000ea80000100800 */
[----:B----4-:R0:W-:Y:S04]  /*24e50*/  STL [R1+0x11b8], R5 ;  /* 0x0011b80501007387 */ /* 0x0101e80000100800 */
[----:B0-----:R-:W4:Y:S04]  /*24e60*/  LDL.LU R5, [R1+0x3a64] ;  /* 0x003a640001057983 */ /* 0x001f280000300800 */
[----:B------:R-:W3:Y:S01]  /*24e70*/  LDL R7, [R1+0x2548] ;  /* 0x0025480001077983 */ /* 0x000ee20000100800 */
[----:B------:R-:W-:Y:S01]  /*24e80*/  PRMT R53, RZ, 0x7610, R53 ;  /* 0x00007610ff357816 */ /* 0x000fe20000000035 */
[----:B------:R-:W-:Y:S01]  /*24e90*/  @P1 IMAD.MOV.U32 R6, RZ, RZ, R59 ;  /* 0x000000ffff061224 */ /* 0x000fe200078e003b */
[----:B------:R-:W-:-:S02]  /*24ea0*/  ISETP.GT.AND P0, PT, R4, 0x1c, PT ;  /* 0x0000001c0400780c */ /* 0x000fc40003f04270 */
[----:B------:R-:W-:Y:S02]  /*24eb0*/  PRMT R2, RZ, 0x7610, R2 ;  /* 0x00007610ff027816 */ /* 0x000fe40000000002 */
[----:B------:R-:W-:Y:S01]  /*24ec0*/  PRMT R3, RZ, 0x7610, R3 ;  /* 0x00007610ff037816 */ /* 0x000fe20000000003 */
[----:B------:R-:W4:Y:S04]  /*24ed0*/  LDL R59, [R1+0x256c] ;  /* 0x00256c00013b7983 */ /* 0x000f280000100800 */
[----:B---3--:R0:W3:Y:S04]  /*24ee0*/  @P1 LDG.E.U16 R53, desc[UR8][R6.64] ;  /* 0x0000000806351981 */ /* 0x0080e8000c1e1500 */
[----:B------:R-:W0:Y:S04]  /*24ef0*/  LDL R6, [R1+0x2554] ;  /* 0x0025540001067983 */ /* 0x000e280000100800 */
[----:B------:R-:W0:Y:S01]  /*24f00*/  LDL R7, [R1+0x2568] ;  /* 0x0025680001077983 */ /* 0x000e220000100800 */
[----:B------:R-:W-:-:S02]  /*24f10*/  PRMT R0, RZ, 0x7610, R0 ;  /* 0x00007610ff007816 */ /* 0x000fc40000000000 */
[----:B0-----:R-:W-:-:S04]  /*24f20*/  @P1 LOP3.LUT R7, R7, R6, RZ, 0x3c, !PT ;  /* 0x0000000607071212 */ /* 0x001fc800078e3cff */
[----:B------:R-:W-:-:S04]  /*24f30*/  @P1 LOP3.LUT R6, R7, R6, RZ, 0x3c, !PT ;  /* 0x0000000607061212 */ /* 0x000fc800078e3cff */
[----:B------:R-:W-:Y:S01]  /*24f40*/  @P1 LOP3.LUT R7, R7, R6, RZ, 0x3c, !PT ;  /* 0x0000000607071212 */ /* 0x000fe200078e3cff */
[----:B---3--:R0:W-:Y:S04]  /*24f50*/  STL [R1+0x11b0], R53 ;  /* 0x0011b03501007387 */ /* 0x0081e80000100800 */
[----:B------:R1:W3:Y:S04]  /*24f60*/  @P1 LDG.E.U16 R2, desc[UR8][R6.64] ;  /* 0x0000000806021981 */ /* 0x0002e8000c1e1500 */
[----:B0-----:R-:W3:Y:S01]  /*24f70*/  LDL R53, [R1+0x2578] ;  /* 0x0025780001357983 */ /* 0x001ee20000100800 */
[----:B-1----:R-:W-:-:S02]  /*24f80*/  @P0 IMAD.MOV.U32 R6, RZ, RZ, R58 ;  /* 0x000000ffff060224 */ /* 0x002fc400078e003a */
[----:B------:R-:W-:-:S05]  /*24f90*/  @P0 IMAD.MOV.U32 R7, RZ, RZ, R60 ;  /* 0x000000ffff070224 */ /* 0x000fca00078e003c */
[----:B------:R2:W3:Y:S02]  /*24fa0*/  @P0 LDG.E.U16 R3, desc[UR8][R6.64] ;  /* 0x0000000806030981 */ /* 0x0004e4000c1e1500 */
[----:B--2---:R-:W-:Y:S02]  /*24fb0*/  @P0 IMAD.MOV.U32 R6, RZ, RZ, R54 ;  /* 0x000000ffff060224 */ /* 0x004fe400078e0036 */
[----:B------:R-:W-:-:S05]  /*24fc0*/  @P0 IMAD.MOV.U32 R7, RZ, RZ, R57 ;  /* 0x000000ffff070224 */ /* 0x000fca00078e0039 */
[----:B------:R4:W2:Y:S01]  /*24fd0*/  @P0 LDG.E.U16 R0, desc[UR8][R6.64] ;  /* 0x0000000806000981 */ /* 0x0008a2000c1e1500 */
[----:B------:R-:W-:Y:S01]  /*24fe0*/  PRMT R61, RZ, 0x7610, R61 ;  /* 0x00007610ff3d7816 */ /* 0x000fe2000000003d */
[----:B----4-:R-:W-:Y:S02]  /*24ff0*/  @P0 IMAD.MOV.U32 R7, RZ, RZ, R59 ;  /* 0x000000ffff070224 */ /* 0x010fe400078e003b */
[----:B---3--:R-:W-:Y:S04]  /*25000*/  STL [R1+0x11a8], R2 ;  /* 0x0011a80201007387 */ /* 0x008fe80000100800 */
[----:B------:R-:W3:Y:S01]  /*25010*/  LDL R60, [R1+0x2580] ;  /* 0x00258000013c7983 */ /* 0x000ee20000100800 */
[----:B------:R-:W-:-:S05]  /*25020*/  @P0 IMAD.MOV.U32 R6, RZ, RZ, R53 ;  /* 0x000000ffff060224 */ /* 0x000fca00078e0035 */
[----:B------:R3:W4:Y:S04]  /*25030*/  @P0 LDG.E.U16 R61, desc[UR8][R6.64] ;  /* 0x00000008063d0981 */ /* 0x000728000c1e1500 */
[----:B------:R0:W-:Y:S04]  /*25040*/  STL [R1+0x3a58], R3 ;  /* 0x003a580301007387 */ /* 0x0001e80000100800 */
[----:B------:R-:W4:Y:S04]  /*25050*/  LDL R58, [R1+0x257c] ;  /* 0x00257c00013a7983 */ /* 0x000f280000100800 */
[----:B------:R-:W4:Y:S04]  /*25060*/  LDL R57, [R1+0x2584] ;  /* 0x0025840001397983 */ /* 0x000f280000100800 */
[----:B------:R-:W4:Y:S04]  /*25070*/  LDL R54, [R1+0x2550] ;  /* 0x0025500001367983 */ /* 0x000f280000100800 */
[----:B0-----:R-:W4:Y:S04]  /*25080*/  LDL R3, [R1+0x258c] ;  /* 0x00258c0001037983 */ /* 0x001f280000100800 */
[----:B--2---:R-:W-:Y:S04]  /*25090*/  STL [R1+0x3a5c], R0 ;  /* 0x003a5c0001007387 */ /* 0x004fe80000100800 */
[----:B------:R-:W2:Y:S04]  /*250a0*/  LDL R7, [R1+0x2574] ;  /* 0x0025740001077983 */ /* 0x000ea80000100800 */
[----:B------:R-:W2:Y:S04]  /*250b0*/  LDL R59, [R1+0x2588] ;  /* 0x00258800013b7983 */ /* 0x000ea80000100800 */
[----:B------:R-:W2:Y:S01]  /*250c0*/  LDL R53, [R1+0x2598] ;  /* 0x0025980001357983 */ /* 0x000ea20000100800 */
[----:B------:R-:W-:-:S02]  /*250d0*/  PRMT R51, RZ, 0x7610, R51 ;  /* 0x00007610ff337816 */ /* 0x000fc40000000033 */
[----:B------:R-:W-:Y:S01]  /*250e0*/  PRMT R50, RZ, 0x7610, R50 ;  /* 0x00007610ff327816 */ /* 0x000fe20000000032 */
[----:B---3--:R-:W-:Y:S01]  /*250f0*/  @P0 IMAD.MOV.U32 R6, RZ, RZ, R60 ;  /* 0x000000ffff060224 */ /* 0x008fe200078e003c */
[----:B----4-:R0:W-:Y:S04]  /*25100*/  STL [R1+0x3a60], R61 ;  /* 0x003a603d01007387 */ /* 0x0101e80000100800 */
[----:B------:R-:W3:Y:S04]  /*25110*/  LDL R60, [R1+0x25a0] ;  /* 0x0025a000013c7983 */ /* 0x000ee80000100800 */
[----:B0-----:R-:W4:Y:S04]  /*25120*/  LDL R61, [R1+0x2594] ;  /* 0x00259400013d7983 */ /* 0x001f280000100800 */
[----:B--2---:R0:W2:Y:S02]  /*25130*/  @P0 LDG.E.U16 R51, desc[UR8][R6.64] ;  /* 0x0000000806330981 */ /* 0x0040a4000c1e1500 */
[----:B0-----:R-:W-:-:S02]  /*25140*/  @P0 IMAD.MOV.U32 R6, RZ, RZ, R57 ;  /* 0x000000ffff060224 */ /* 0x001fc400078e0039 */
[----:B------:R-:W-:Y:S01]  /*25150*/  @P0 IMAD.MOV.U32 R7, RZ, RZ, R58 ;  /* 0x000000ffff070224 */ /* 0x000fe200078e003a */
[----:B------:R-:W2:Y:S04]  /*25160*/  LDL R57, [R1+0x25a4] ;  /* 0x0025a40001397983 */ /* 0x000ea80000100800 */
[----:B------:R-:W2:Y:S04]  /*25170*/  LDL R58, [R1+0x259c] ;  /* 0x00259c00013a7983 */ /* 0x000ea80000100800 */
[----:B------:R0:W2:Y:S02]  /*25180*/  @P0 LDG.E.U16 R50, desc[UR8][R6.64] ;  /* 0x0000000806320981 */ /* 0x0000a4000c1e1500 */
[----:B0-----:R-:W-:-:S02]  /*25190*/  @P0 IMAD.MOV.U32 R6, RZ, RZ, R3 ;  /* 0x000000ffff060224 */ /* 0x001fc400078e0003 */
[----:B------:R-:W-:Y:S01]  /*251a0*/  @P0 IMAD.MOV.U32 R7, RZ, RZ, R54 ;  /* 0x000000ffff070224 */ /* 0x000fe200078e0036 */
[----:B------:R-:W2:Y:S04]  /*251b0*/  LDL R3, [R1+0x25ac] ;  /* 0x0025ac0001037983 */ /* 0x000ea80000100800 */
[----:B------:R-:W2:Y:S01]  /*251c0*/  LDL R54, [R1+0x2590] ;  /* 0x0025900001367983 */ /* 0x000ea20000100800 */
[----:B------:R-:W-:Y:S02]  /*251d0*/  PRMT R49, RZ, 0x7610, R49 ;  /* 0x00007610ff317816 */ /* 0x000fe40000000031 */
[----:B------:R-:W-:-:S04]  /*251e0*/  PRMT R48, RZ, 0x7610, R48 ;  /* 0x00007610ff307816 */ /* 0x000fc80000000030 */
[----:B------:R0:W2:Y:S01]  /*251f0*/  @P0 LDG.E.U16 R49, desc[UR8][R6.64] ;  /* 0x0000000806310981 */ /* 0x0000a2000c1e1500 */
[----:B------:R-:W-:Y:S01]  /*25200*/  PRMT R47, RZ, 0x7610, R47 ;  /* 0x00007610ff2f7816 */ /* 0x000fe2000000002f */
[----:B0-----:R-:W-:Y:S02]  /*25210*/  @P0 IMAD.MOV.U32 R6, RZ, RZ, R53 ;  /* 0x000000ffff060224 */ /* 0x001fe400078e0035 */
[----:B------:R-:W-:Y:S01]  /*25220*/  @P0 IMAD.MOV.U32 R7, RZ, RZ, R59 ;  /* 0x000000ffff070224 */ /* 0x000fe200078e003b */
[----:B------:R-:W2:Y:S04]  /*25230*/  LDL R53, [R1+0x25b8] ;  /* 0x0025b80001357983 */ /* 0x000ea80000100800 */
[----:B------:R-:W2:Y:S04]  /*25240*/  LDL R59, [R1+0x25a8] ;  /* 0x0025a800013b7983 */ /* 0x000ea80000100800 */
[----:B------:R3:W2:Y:S01]  /*25250*/  @P0 LDG.E.U16 R48, desc[UR8][R6.64] ;  /* 0x0000000806300981 */ /* 0x0006a2000c1e1500 */
[----:B------:R-:W-:Y:S01]  /*25260*/  PRMT R46, RZ, 0x7610, R46 ;  /* 0x00007610ff2e7816 */ /* 0x000fe2000000002e */
[----:B---3--:R-:W-:-:S02]  /*25270*/  @P0 IMAD.MOV.U32 R6, RZ, RZ, R60 ;  /* 0x000000ffff060224 */ /* 0x008fc400078e003c */
[----:B------:R-:W3:Y:S01]  /*25280*/  LDL R60, [R1+0x25c0] ;  /* 0x0025c000013c7983 */ /* 0x000ee20000100800 */
[----:B----4-:R-:W-:-:S03]  /*25290*/  @P0 IMAD.MOV.U32 R7, RZ, RZ, R61 ;  /* 0x000000ffff070224 */ /* 0x010fc600078e003d */
[----:B------:R-:W4:Y:S04]  /*252a0*/  LDL R61, [R1+0x25b4] ;  /* 0x0025b400013d7983 */ /* 0x000f280000100800 */
[----:B------:R2:W4:Y:S02]  /*252b0*/  @P0 LDG.E.U16 R47, desc[UR8][R6.64] ;  /* 0x00000008062f0981 */ /* 0x000524000c1e1500 */
[----:B--2---:R-:W-:Y:S02]  /*252c0*/  @P0 IMAD.MOV.U32 R6, RZ, RZ, R57 ;  /* 0x000000ffff060224 */ /* 0x004fe400078e0039 */
        /* <DEDUP_REMOVED lines=33> */
[----:B------:R-:W-:Y:S02]  /*254e0*/  PRMT R40, RZ, 0x7610, R40 ;  /* 0x00007610ff287816 */ /* 0x000fe40000000028 */
[----:B------:R-:W-:-:S02]  /*254f0*/  ISETP.GT.AND P1, PT, R4, 0x1d, PT ;  /* 0x0000001d0400780c */ /* 0x000fc40003f24270 */
        /* <DEDUP_REMOVED lines=104> */
[----:B------:R-:W-:-:S02]  /*25b80*/  PRMT R22, RZ, 0x7610, R22 ;  /* 0x00007610ff167816 */ /* 0x000fc40000000016 */
[----:B------:R-:W-:Y:S01]  /*25b90*/  PRMT R21, RZ, 0x7610, R21 ;  /* 0x00007610ff157816 */ /* 0x000fe20000000015 */
[----:B---3--:R-:W-:Y:S02]  /*25ba0*/  @P1 IMAD.MOV.U32 R6, RZ, RZ, R60 ;  /* 0x000000ffff061224 */ /* 0x008fe400078e003c */
[----:B----4-:R-:W-:-:S05]  /*25bb0*/  @P1 IMAD.MOV.U32 R7, RZ, RZ, R61 ;  /* 0x000000ffff071224 */ /* 0x010fca00078e003d */
[----:B------:R2:W3:Y:S02]  /*25bc0*/  @P1 LDG.E.U16 R23, desc[UR8][R6.64] ;  /* 0x0000000806171981 */ /* 0x0004e4000c1e1500 */
[----:B--2---:R-:W-:Y:S02]  /*25bd0*/  @P0 IMAD.MOV.U32 R6, RZ, RZ, R57 ;  /* 0x000000ffff060224 */ /* 0x004fe400078e0039 */
[----:B------:R-:W-:Y:S01]  /*25be0*/  @P0 IMAD.MOV.U32 R7, RZ, RZ, R58 ;  /* 0x000000ffff070224 */ /* 0x000fe200078e003a */
[----:B------:R-:W2:Y:S04]  /*25bf0*/  LDL R57, [R1+0x2680] ;  /* 0x0026800001397983 */ /* 0x000ea80000100800 */
[----:B------:R-:W4:Y:S04]  /*25c00*/  LDL R58, [R1+0x2674] ;  /* 0x00267400013a7983 */ /* 0x000f280000100800 */
[----:B------:R0:W3:Y:S02]  /*25c10*/  @P0 LDG.E.U16 R22, desc[UR8][R6.64] ;  /* 0x0000000806160981 */ /* 0x0000e4000c1e1500 */
[----:B0-----:R-:W-:-:S02]  /*25c20*/  @P0 IMAD.MOV.U32 R6, RZ, RZ, R3 ;  /* 0x000000ffff060224 */ /* 0x001fc400078e0003 */
[----:B------:R-:W-:-:S05]  /*25c30*/  @P0 IMAD.MOV.U32 R7, RZ, RZ, R54 ;  /* 0x000000ffff070224 */ /* 0x000fca00078e0036 */
[----:B------:R0:W4:Y:S01]  /*25c40*/  @P0 LDG.E.U16 R21, desc[UR8][R6.64] ;  /* 0x0000000806150981 */ /* 0x000122000c1e1500 */
[----:B------:R-:W-:Y:S02]  /*25c50*/  PRMT R20, RZ, 0x7610, R20 ;  /* 0x00007610ff147816 */ /* 0x000fe40000000014 */
[----:B------:R-:W-:Y:S01]  /*25c60*/  PRMT R19, RZ, 0x7610, R19 ;  /* 0x00007610ff137816 */ /* 0x000fe20000000013 */
[----:B0-----:R-:W-:Y:S02]  /*25c70*/  @P0 IMAD.MOV.U32 R6, RZ, RZ, R53 ;  /* 0x000000ffff060224 */ /* 0x001fe400078e0035 */
[----:B------:R-:W-:-:S05]  /*25c80*/  @P0 IMAD.MOV.U32 R7, RZ, RZ, R59 ;  /* 0x000000ffff070224 */ /* 0x000fca00078e003b */
[----:B------:R2:W4:Y:S02]  /*25c90*/  @P0 LDG.E.U16 R20, desc[UR8][R6.64] ;  /* 0x0000000806140981 */ /* 0x000524000c1e1500 */
[----:B--2---:R-:W-:Y:S02]  /*25ca0*/  @P0 IMAD.MOV.U32 R6, RZ, RZ, R57 ;  /* 0x000000ffff060224 */ /* 0x004fe400078e0039 */
[----:B---3--:R0:W-:Y:S04]  /*25cb0*/  STL [R1+0x3a04], R22 ;  /* 0x003a041601007387 */ /* 0x0081e80000100800 */
[----:B------:R-:W2:Y:S04]  /*25cc0*/  LDL R54, [R1+0x267c] ;  /* 0x00267c0001367983 */ /* 0x000ea80000100800 */
[----:B------:R-:W3:Y:S01]  /*25cd0*/  LDL R3, [R1+0x2684] ;  /* 0x0026840001037983 */ /* 0x000ee20000100800 */
[----:B----4-:R-:W-:-:S05]  /*25ce0*/  @P0 IMAD.MOV.U32 R7, RZ, RZ, R58 ;  /* 0x000000ffff070224 */ /* 0x010fca00078e003a */
[----:B------:R2:W4:Y:S04]  /*25cf0*/  @P0 LDG.E.U16 R19, desc[UR8][R6.64] ;  /* 0x0000000806130981 */ /* 0x000528000c1e1500 */
[----:B------:R-:W-:Y:S04]  /*25d00*/  STL [R1+0x3a08], R21 ;  /* 0x003a081501007387 */ /* 0x000fe80000100800 */
[----:B------:R-:W4:Y:S04]  /*25d10*/  LDL R60, [R1+0x2650] ;  /* 0x00265000013c7983 */ /* 0x000f280000100800 */
[----:B------:R-:W4:Y:S04]  /*25d20*/  LDL R59, [R1+0x268c] ;  /* 0x00268c00013b7983 */ /* 0x000f280000100800 */
[----:B------:R-:W4:Y:S04]  /*25d30*/  LDL R53, [R1+0x2688] ;  /* 0x0026880001357983 */ /* 0x000f280000100800 */
[----:B0-----:R-:W4:Y:S01]  /*25d40*/  LDL R22, [R1+0x2698] ;  /* 0x0026980001167983 */ /* 0x001f220000100800 */
[----:B------:R-:W-:-:S02]  /*25d50*/  PRMT R18, RZ, 0x7610, R18 ;  /* 0x00007610ff127816 */ /* 0x000fc40000000012 */
[----:B------:R-:W-:Y:S01]  /*25d60*/  PRMT R17, RZ, 0x7610, R17 ;  /* 0x00007610ff117816 */ /* 0x000fe20000000011 */
[----:B------:R-:W-:Y:S04]  /*25d70*/  STL [R1+0x3a0c], R20 ;  /* 0x003a0c1401007387 */ /* 0x000fe80000100800 */
[----:B------:R-:W4:Y:S04]  /*25d80*/  LDL R58, [R1+0x2694] ;  /* 0x00269400013a7983 */ /* 0x000f280000100800 */
[----:B------:R-:W4:Y:S01]  /*25d90*/  LDL R57, [R1+0x26a0] ;  /* 0x0026a00001397983 */ /* 0x000f220000100800 */
[----:B--2---:R-:W-:-:S02]  /*25da0*/  @P0 IMAD.MOV.U32 R7, RZ, RZ, R54 ;  /* 0x000000ffff070224 */ /* 0x004fc400078e0036 */
[----:B---3--:R-:W-:-:S05]  /*25db0*/  @P0 IMAD.MOV.U32 R6, RZ, RZ, R3 ;  /* 0x000000ffff060224 */ /* 0x008fca00078e0003 */
[----:B------:R0:W2:Y:S04]  /*25dc0*/  @P0 LDG.E.U16 R18, desc[UR8][R6.64] ;  /* 0x0000000806120981 */ /* 0x0000a8000c1e1500 */
[----:B----4-:R1:W-:Y:S04]  /*25dd0*/  STL [R1+0x3a10], R19 ;  /* 0x003a101301007387 */ /* 0x0103e80000100800 */
[----:B------:R-:W3:Y:S04]  /*25de0*/  LDL R54, [R1+0x269c] ;  /* 0x00269c0001367983 */ /* 0x000ee80000100800 */
[----:B------:R-:W4:Y:S01]  /*25df0*/  LDL R3, [R1+0x26a4] ;  /* 0x0026a40001037983 */ /* 0x000f220000100800 */
[----:B0-----:R-:W-:-:S02]  /*25e00*/  @P0 IMAD.MOV.U32 R7, RZ, RZ, R60 ;  /* 0x000000ffff070224 */ /* 0x001fc400078e003c */
[----:B------:R-:W-:-:S05]  /*25e10*/  @P0 IMAD.MOV.U32 R6, RZ, RZ, R59 ;  /* 0x000000ffff060224 */ /* 0x000fca00078e003b */
[----:B------:R0:W2:Y:S01]  /*25e20*/  @P0 LDG.E.U16 R17, desc[UR8][R6.64] ;  /* 0x0000000806110981 */ /* 0x0000a2000c1e1500 */
[----:B------:R-:W-:Y:S02]  /*25e30*/  PRMT R16, RZ, 0x7610, R16 ;  /* 0x00007610ff107816 */ /* 0x000fe40000000010 */
[----:B------:R-:W-:Y:S01]  /*25e40*/  PRMT R15, RZ, 0x7610, R15 ;  /* 0x00007610ff0f7816 */ /* 0x000fe2000000000f */
[----:B0-----:R-:W-:Y:S02]  /*25e50*/  @P0 IMAD.MOV.U32 R6, RZ, RZ, R22 ;  /* 0x000000ffff060224 */ /* 0x001fe400078e0016 */
[----:B------:R-:W-:-:S05]  /*25e60*/  @P0 IMAD.MOV.U32 R7, RZ, RZ, R53 ;  /* 0x000000ffff070224 */ /* 0x000fca00078e0035 */
[----:B------:R0:W2:Y:S02]  /*25e70*/  @P0 LDG.E.U16 R16, desc[UR8][R6.64] ;  /* 0x0000000806100981 */ /* 0x0000a4000c1e1500 */
[----:B0-----:R-:W-:Y:S02]  /*25e80*/  @P0 IMAD.MOV.U32 R6, RZ, RZ, R57 ;  /* 0x000000ffff060224 */ /* 0x001fe400078e0039 */
[----:B------:R-:W-:-:S05]  /*25e90*/  @P0 IMAD.MOV.U32 R7, RZ, RZ, R58 ;  /* 0x000000ffff070224 */ /* 0x000fca00078e003a */
[----:B------:R3:W2:Y:S01]  /*25ea0*/  @P0 LDG.E.U16 R15, desc[UR8][R6.64] ;  /* 0x00000008060f0981 */ /* 0x0006a2000c1e1500 */
[----:B------:R-:W-:Y:S01]  /*25eb0*/  PRMT R14, RZ, 0x7610, R14 ;  /* 0x00007610ff0e7816 */ /* 0x000fe2000000000e */
[----:B---3--:R-:W-:Y:S02]  /*25ec0*/  @P0 IMAD.MOV.U32 R7, RZ, RZ, R54 ;  /* 0x000000ffff070224 */ /* 0x008fe400078e0036 */
[----:B----4-:R-:W-:Y:S01]  /*25ed0*/  @P0 IMAD.MOV.U32 R6, RZ, RZ, R3 ;  /* 0x000000ffff060224 */ /* 0x010fe200078e0003 */
[----:B--2---:R0:W-:Y:S04]  /*25ee0*/  STL [R1+0x3a14], R18 ;  /* 0x003a141201007387 */ /* 0x0041e80000100800 */
[----:B------:R-:W2:Y:S04]  /*25ef0*/  @P0 LDG.E.U16 R14, desc[UR8][R6.64] ;  /* 0x00000008060e0981 */ /* 0x000ea8000c1e1500 */
[----:B------:R-:W-:Y:S04]  /*25f00*/  STL [R1+0x3a18], R17 ;  /* 0x003a181101007387 */ /* 0x000fe80000100800 */
[----:B------:R-:W3:Y:S04]  /*25f10*/  LDL R53, [R1+0x2690] ;  /* 0x0026900001357983 */ /* 0x000ee80000100800 */
[----:B------:R-:W4:Y:S04]  /*25f20*/  LDL R22, [R1+0x26ac] ;  /* 0x0026ac0001167983 */ /* 0x000f280000100800 */
[----:B------:R-:W-:Y:S04]  /*25f30*/  STL [R1+0x3a1c], R16 ;  /* 0x003a1c1001007387 */ /* 0x000fe80000100800 */
[----:B------:R-:W4:Y:S04]  /*25f40*/  LDL R58, [R1+0x26a8] ;  /* 0x0026a800013a7983 */ /* 0x000f280000100800 */
[----:B-1----:R-:W4:Y:S01]  /*25f50*/  LDL R19, [R1+0x26b8] ;  /* 0x0026b80001137983 */ /* 0x002f220000100800 */
[----:B------:R-:W-:-:S03]  /*25f60*/  PRMT R13, RZ, 0x7610, R13 ;  /* 0x00007610ff0d7816 */ /* 0x000fc6000000000d */
[----:B------:R1:W-:Y:S04]  /*25f70*/  STL [R1+0x3a20], R15 ;  /* 0x003a200f01007387 */ /* 0x0003e80000100800 */
[----:B------:R-:W4:Y:S04]  /*25f80*/  LDL R57, [R1+0x26b4] ;  /* 0x0026b40001397983 */ /* 0x000f280000100800 */
[----:B------:R-:W4:Y:S04]  /*25f90*/  LDL R54, [R1+0x26c0] ;  /* 0x0026c00001367983 */ /* 0x000f280000100800 */
[----:B0-----:R-:W4:Y:S04]  /*25fa0*/  LDL R18, [R1+0x26bc] ;  /* 0x0026bc0001127983 */ /* 0x001f280000100800 */
[----:B------:R-:W4:Y:S04]  /*25fb0*/  LDL R3, [R1+0x26c4] ;  /* 0x0026c40001037983 */ /* 0x000f280000100800 */
[----:B--2---:R-:W-:Y:S01]  /*25fc0*/  STL [R1+0x3a24], R14 ;  /* 0x003a240e01007387 */ /* 0x004fe20000100800 */
[----:B---3--:R-:W-:-:S02]  /*25fd0*/  @P0 IMAD.MOV.U32 R7, RZ, RZ, R53 ;  /* 0x000000ffff070224 */ /* 0x008fc400078e0035 */
[----:B----4-:R-:W-:Y:S01]  /*25fe0*/  @P0 IMAD.MOV.U32 R6, RZ, RZ, R22 ;  /* 0x000000ffff060224 */ /* 0x010fe200078e0016 */
[----:B------:R-:W2:Y:S04]  /*25ff0*/  LDL R53, [R1+0x26b0] ;  /* 0x0026b00001357983 */ /* 0x000ea80000100800 */
[----:B------:R-:W3:Y:S04]  /*26000*/  LDL R22, [R1+0x26cc] ;  /* 0x0026cc0001167983 */ /* 0x000ee80000100800 */
[----:B------:R0:W4:Y:S01]  /*26010*/  @P0 LDG.E.U16 R13, desc[UR8][R6.64] ;  /* 0x00000008060d0981 */ /* 0x000122000c1e1500 */
[----:B------:R-:W-:-:S02]  /*26020*/  PRMT R12, RZ, 0x7610, R12 ;  /* 0x00007610ff0c7816 */ /* 0x000fc4000000000c */
[----:B------:R-:W-:Y:S01]  /*26030*/  PRMT R11, RZ, 0x7610, R11 ;  /* 0x00007610ff0b7816 */ /* 0x000fe2000000000b */
[----:B0-----:R-:W-:Y:S02]  /*26040*/  @P0 IMAD.MOV.U32 R7, RZ, RZ, R58 ;  /* 0x000000ffff070224 */ /* 0x001fe400078e003a */
[----:B------:R-:W-:-:S05]  /*26050*/  @P0 IMAD.MOV.U32 R6, RZ, RZ, R19 ;  /* 0x000000ffff060224 */ /* 0x000fca00078e0013 */
[----:B------:R0:W4:Y:S01]  /*26060*/  @P0 LDG.E.U16 R12, desc[UR8][R6.64] ;  /* 0x00000008060c0981 */ /* 0x000122000c1e1500 */
[----:B------:R-:W-:Y:S01]  /*26070*/  PRMT R10, RZ, 0x7610, R10 ;  /* 0x00007610ff0a7816 */ /* 0x000fe2000000000a */
[----:B0-----:R-:W-:Y:S02]  /*26080*/  @P0 IMAD.MOV.U32 R7, RZ, RZ, R57 ;  /* 0x000000ffff070224 */ /* 0x001fe400078e0039 */
[----:B------:R-:W-:-:S05]  /*26090*/  @P0 IMAD.MOV.U32 R6, RZ, RZ, R54 ;  /* 0x000000ffff060224 */ /* 0x000fca00078e0036 */
[----:B------:R0:W4:Y:S01]  /*260a0*/  @P0 LDG.E.U16 R11, desc[UR8][R6.64] ;  /* 0x00000008060b0981 */ /* 0x000122000c1e1500 */
[----:B------:R-:W-:Y:S01]  /*260b0*/  PRMT R9, RZ, 0x7610, R9 ;  /* 0x00007610ff097816 */ /* 0x000fe20000000009 */
[----:B0-----:R-:W-:Y:S02]  /*260c0*/  @P0 IMAD.MOV.U32 R6, RZ, RZ, R3 ;  /* 0x000000ffff060224 */ /* 0x001fe400078e0003 */
[----:B------:R-:W-:-:S05]  /*260d0*/  @P0 IMAD.MOV.U32 R7, RZ, RZ, R18 ;  /* 0x000000ffff070224 */ /* 0x000fca00078e0012 */
[----:B------:R2:W4:Y:S02]  /*260e0*/  @P0 LDG.E.U16 R10, desc[UR8][R6.64] ;  /* 0x00000008060a0981 */ /* 0x000524000c1e1500 */
[----:B--2---:R-:W-:Y:S02]  /*260f0*/  @P0 IMAD.MOV.U32 R7, RZ, RZ, R53 ;  /* 0x000000ffff070224 */ /* 0x004fe400078e0035 */
[----:B---3--:R-:W-:Y:S01]  /*26100*/  @P0 IMAD.MOV.U32 R6, RZ, RZ, R22 ;  /* 0x000000ffff060224 */ /* 0x008fe200078e0016 */
[----:B----4-:R-:W-:Y:S04]  /*26110*/  STL [R1+0x3a28], R13 ;  /* 0x003a280d01007387 */ /* 0x010fe80000100800 */
[----:B-1----:R-:W2:Y:S04]  /*26120*/  LDL R15, [R1+0x26d8] ;  /* 0x0026d800010f7983 */ /* 0x002ea80000100800 */
[----:B------:R-:W3:Y:S04]  /*26130*/  LDL R19, [R1+0x26c8] ;  /* 0x0026c80001137983 */ /* 0x000ee80000100800 */
[----:B------:R2:W4:Y:S04]  /*26140*/  @P0 LDG.E.U16 R9, desc[UR8][R6.64] ;  /* 0x0000000806090981 */ /* 0x000528000c1e1500 */
[----:B------:R0:W-:Y:S04]  /*26150*/  STL [R1+0x3a2c], R12 ;  /* 0x003a2c0c01007387 */ /* 0x0001e80000100800 */
[----:B------:R-:W-:Y:S04]  /*26160*/  STL [R1+0x3a30], R11 ;  /* 0x003a300b01007387 */ /* 0x000fe80000100800 */
[----:B------:R-:W3:Y:S04]  /*26170*/  LDL R18, [R1+0x26d4] ;  /* 0x0026d40001127983 */ /* 0x000ee80000100800 */
[----:B------:R-:W3:Y:S04]  /*26180*/  LDL R3, [R1+0x26e0] ;  /* 0x0026e00001037983 */ /* 0x000ee80000100800 */
[----:B------:R-:W-:Y:S01]  /*26190*/  STL [R1+0x3a34], R10 ;  /* 0x003a340a01007387 */ /* 0x000fe20000100800 */
[----:B--2---:R-:W-:-:S03]  /*261a0*/  @P0 IMAD.MOV.U32 R6, RZ, RZ, R15 ;  /* 0x000000ffff060224 */ /* 0x004fc600078e000f */
[----:B----4-:R-:W-:Y:S04]  /*261b0*/  STL [R1+0x3a38], R9 ;  /* 0x003a380901007387 */ /* 0x010fe80000100800 */
[----:B------:R-:W2:Y:S04]  /*261c0*/  LDL R59, [R1+0x26dc] ;  /* 0x0026dc00013b7983 */ /* 0x000ea80000100800 */
[----:B------:R-:W4:Y:S01]  /*261d0*/  LDL R15, [R1+0x26e4] ;  /* 0x0026e400010f7983 */ /* 0x000f220000100800 */
[----:B------:R-:W-:Y:S01]  /*261e0*/  PRMT R8, RZ, 0x7610, R8 ;  /* 0x00007610ff087816 */ /* 0x000fe20000000008 */
[----:B---3--:R-:W-:Y:S01]  /*261f0*/  @P0 IMAD.MOV.U32 R7, RZ, RZ, R19 ;  /* 0x000000ffff070224 */ /* 0x008fe200078e0013 */
[----:B------:R-:W-:-:S02]  /*26200*/  ISETP.GT.AND P1, PT, R4, 0x1f, PT ;  /* 0x0000001f0400780c */ /* 0x000fc40003f24270 */
[----:B------:R-:W-:Y:S02]  /*26210*/  PRMT R5, RZ, 0x7610, R5 ;  /* 0x00007610ff057816 */ /* 0x000fe40000000005 */
[----:B0-----:R-:W-:Y:S01]  /*26220*/  PRMT R12, RZ, 0x7610, R12 ;  /* 0x00007610ff0c7816 */ /* 0x001fe2000000000c */
[----:B------:R-:W3:Y:S04]  /*26230*/  LDL R58, [R1+0x26d0] ;  /* 0x0026d000013a7983 */ /* 0x000ee80000100800 */
[----:B------:R0:W3:Y:S04]  /*26240*/  @P0 LDG.E.U16 R8, desc[UR8][R6.64] ;  /* 0x0000000806080981 */ /* 0x0000e8000c1e1500 */
[----:B------:R-:W3:Y:S04]  /*26250*/  LDL R57, [R1+0x26ec] ;  /* 0x0026ec0001397983 */ /* 0x000ee80000100800 */
[----:B------:R-:W3:Y:S04]  /*26260*/  LDL R54, [R1+0x26e8] ;  /* 0x0026e80001367983 */ /* 0x000ee80000100800 */
[----:B------:R-:W3:Y:S01]  /*26270*/  LDL R53, [R1+0x2700] ;  /* 0x0027000001357983 */ /* 0x000ee20000100800 */
[----:B0-----:R-:W-:-:S02]  /*26280*/  @P0 IMAD.MOV.U32 R7, RZ, RZ, R18 ;  /* 0x000000ffff070224 */ /* 0x001fc400078e0012 */
[----:B------:R-:W-:-:S05]  /*26290*/  @P0 IMAD.MOV.U32 R6, RZ, RZ, R3 ;  /* 0x000000ffff060224 */ /* 0x000fca00078e0003 */
[----:B------:R2:W3:Y:S02]  /*262a0*/  @P0 LDG.E.U16 R5, desc[UR8][R6.64] ;  /* 0x0000000806050981 */ /* 0x0004e4000c1e1500 */
[----:B--2---:R-:W-:Y:S02]  /*262b0*/  @P1 IMAD.MOV.U32 R7, RZ, RZ, R59 ;  /* 0x000000ffff071224 */ /* 0x004fe400078e003b */
[----:B----4-:R-:W-:-:S05]  /*262c0*/  @P1 IMAD.MOV.U32 R6, RZ, RZ, R15 ;  /* 0x000000ffff061224 */ /* 0x010fca00078e000f */
[----:B------:R0:W2:Y:S04]  /*262d0*/  @P1 LDG.E.U16 R12, desc[UR8][R6.64] ;  /* 0x00000008060c1981 */ /* 0x0000a8000c1e1500 */
[----:B---3--:R-:W-:Y:S04]  /*262e0*/  STL [R1+0x3a3c], R8 ;  /* 0x003a3c0801007387 */ /* 0x008fe80000100800 */
[----:B------:R-:W3:Y:S04]  /*262f0*/  LDL R22, [R1+0x26fc] ;  /* 0x0026fc0001167983 */ /* 0x000ee80000100800 */
[----:B------:R-:W4:Y:S04]  /*26300*/  LDL R3, [R1+0x270c] ;  /* 0x00270c0001037983 */ /* 0x000f280000100800 */
[----:B------:R-:W3:Y:S04]  /*26310*/  LDL R19, [R1+0x2708] ;  /* 0x0027080001137983 */ /* 0x000ee80000100800 */
[----:B------:R-:W3:Y:S04]  /*26320*/  LDL R18, [R1+0x271c] ;  /* 0x00271c0001127983 */ /* 0x000ee80000100800 */
[----:B------:R-:W-:Y:S04]  /*26330*/  STL [R1+0x3a40], R5 ;  /* 0x003a400501007387 */ /* 0x000fe80000100800 */
[----:B------:R-:W3:Y:S01]  /*26340*/  LDL R15, [R1+0x2718] ;  /* 0x00271800010f7983 */ /* 0x000ee20000100800 */
[----:B------:R-:W-:Y:S01]  /*26350*/  PRMT R56, RZ, 0x7610, R56 ;  /* 0x00007610ff387816 */ /* 0x000fe20000000038 */
[----:B0-----:R-:W-:-:S02]  /*26360*/  @P1 IMAD.MOV.U32 R6, RZ, RZ, R57 ;  /* 0x000000ffff061224 */ /* 0x001fc400078e0039 */
[----:B------:R-:W-:-:S05]  /*26370*/  @P1 IMAD.MOV.U32 R7, RZ, RZ, R58 ;  /* 0x000000ffff071224 */ /* 0x000fca00078e003a */
[----:B------:R0:W3:Y:S04]  /*26380*/  @P1 LDG.E.U16 R56, desc[UR8][R6.64] ;  /* 0x0000000806381981 */ /* 0x0000e8000c1e1500 */
[----:B--2---:R1:W-:Y:S04]  /*26390*/  STL [R1+0x1118], R12 ;  /* 0x0011180c01007387 */ /* 0x0043e80000100800 */
[----:B-1----:R-:W2:Y:S01]  /*263a0*/  LDL R12, [R1+0x2724] ;  /* 0x00272400010c7983 */ /* 0x002ea20000100800 */
[----:B------:R-:W-:Y:S01]  /*263b0*/  PRMT R5, RZ, 0x7610, R5 ;  /* 0x00007610ff057816 */ /* 0x000fe20000000005 */
[----:B0-----:R-:W-:-:S02]  /*263c0*/  @P1 IMAD.MOV.U32 R6, RZ, RZ, R53 ;  /* 0x000000ffff061224 */ /* 0x001fc400078e0035 */
[----:B------:R-:W-:-:S05]  /*263d0*/  @P1 IMAD.MOV.U32 R7, RZ, RZ, R54 ;  /* 0x000000ffff071224 */ /* 0x000fca00078e0036 */
[----:B------:R4:W2:Y:S01]  /*263e0*/  @P1 LDG.E.U16 R5, desc[UR8][R6.64] ;  /* 0x0000000806051981 */ /* 0x0008a2000c1e1500 */
[----:B------:R-:W-:Y:S01]  /*263f0*/  PRMT R21, RZ, 0x7610, R21 ;  /* 0x00007610ff157816 */ /* 0x000fe20000000015 */
[----:B----4-:R-:W-:Y:S02]  /*26400*/  @P1 IMAD.MOV.U32 R6, RZ, RZ, R3 ;  /* 0x000000ffff061224 */ /* 0x010fe400078e0003 */
[----:B---3--:R-:W-:-:S05]  /*26410*/  @P1 IMAD.MOV.U32 R7, RZ, RZ, R22 ;  /* 0x000000ffff071224 */ /* 0x008fca00078e0016 */
[----:B------:R0:W3:Y:S01]  /*26420*/  @P1 LDG.E.U16 R21, desc[UR8][R6.64] ;  /* 0x0000000806151981 */ /* 0x0000e2000c1e1500 */
[----:B------:R-:W-:Y:S01]  /*26430*/  PRMT R16, RZ, 0x7610, R16 ;  /* 0x00007610ff107816 */ /* 0x000fe20000000010 */
[----:B0-----:R-:W-:Y:S02]  /*26440*/  @P1 IMAD.MOV.U32 R6, RZ, RZ, R18 ;  /* 0x000000ffff061224 */ /* 0x001fe400078e0012 */
[----:B------:R-:W-:-:S05]  /*26450*/  @P1 IMAD.MOV.U32 R7, RZ, RZ, R19 ;  /* 0x000000ffff071224 */ /* 0x000fca00078e0013 */
[----:B------:R0:W4:Y:S01]  /*26460*/  @P1 LDG.E.U16 R16, desc[UR8][R6.64] ;  /* 0x0000000806101981 */ /* 0x000122000c1e1500 */
[----:B------:R-:W-:Y:S01]  /*26470*/  PRMT R11, RZ, 0x7610, R11 ;  /* 0x00007610ff0b7816 */ /* 0x000fe2000000000b */
[----:B0-----:R-:W-:Y:S02]  /*26480*/  @P1 IMAD.MOV.U32 R7, RZ, RZ, R15 ;  /* 0x000000ffff071224 */ /* 0x001fe400078e000f */
[----:B--2---:R-:W-:-:S05]  /*26490*/  @P1 IMAD.MOV.U32 R6, RZ, RZ, R12 ;  /* 0x000000ffff061224 */ /* 0x004fca00078e000c */
[----:B------:R-:W2:Y:S04]  /*264a0*/  @P1 LDG.E.U16 R11, desc[UR8][R6.64] ;  /* 0x00000008060b1981 */ /* 0x000ea8000c1e1500 */
[----:B------:R0:W-:Y:S04]  /*264b0*/  STL [R1+0x1108], R5 ;  /* 0x0011080501007387 */ /* 0x0001e80000100800 */
[----:B------:R-:W2:Y:S04]  /*264c0*/  LDL R3, [R1+0x2734] ;  /* 0x0027340001037983 */ /* 0x000ea80000100800 */
[----:B------:R-:W2:Y:S04]  /*264d0*/  LDL R54, [R1+0x2730] ;  /* 0x0027300001367983 */ /* 0x000ea80000100800 */
[----:B------:R-:W2:Y:S04]  /*264e0*/  LDL R53, [R1+0x273c] ;  /* 0x00273c0001357983 */ /* 0x000ea80000100800 */
[----:B------:R-:W2:Y:S04]  /*264f0*/  LDL R22, [R1+0x2738] ;  /* 0x0027380001167983 */ /* 0x000ea80000100800 */
[----:B0-----:R-:W2:Y:S04]  /*26500*/  LDL R5, [R1+0x2720] ;  /* 0x0027200001057983 */ /* 0x001ea80000100800 */
[----:B---3--:R0:W-:Y:S04]  /*26510*/  STL [R1+0x1100], R21 ;  /* 0x0011001501007387 */ /* 0x0081e80000100800 */
[----:B------:R-:W3:Y:S04]  /*26520*/  LDL R19, [R1+0x2748] ;  /* 0x0027480001137983 */ /* 0x000ee80000100800 */
[----:B------:R-:W3:Y:S04]  /*26530*/  LDL R18, [R1+0x2754] ;  /* 0x0027540001127983 */ /* 0x000ee80000100800 */
[----:B0-----:R-:W3:Y:S04]  /*26540*/  LDL R21, [R1+0x274c] ;  /* 0x00274c0001157983 */ /* 0x001ee80000100800 */
[----:B----4-:R0:W-:Y:S04]  /*26550*/  STL [R1+0x10f8], R16 ;  /* 0x0010f81001007387 */ /* 0x0101e80000100800 */
[----:B------:R-:W4:Y:S04]  /*26560*/  LDL R15, [R1+0x2758] ;  /* 0x00275800010f7983 */ /* 0x000f280000100800 */
[----:B------:R-:W4:Y:S04]  /*26570*/  LDL R12, [R1+0x2740] ;  /* 0x00274000010c7983 */ /* 0x000f280000100800 */
[----:B0-----:R-:W4:Y:S04]  /*26580*/  LDL R16, [R1+0x2750] ;  /* 0x0027500001107983 */ /* 0x001f280000100800 */
[----:B--2---:R0:W-:Y:S04]  /*26590*/  STL [R1+0x10f0], R11 ;  /* 0x0010f00b01007387 */ /* 0x0041e80000100800 */
[----:B0-----:R-:W2:Y:S01]  /*265a0*/  LDL R11, [R1+0x2744] ;  /* 0x00274400010b7983 */ /* 0x001ea20000100800 */
[----:B------:R-:W-:Y:S01]  /*265b0*/  PRMT R55, RZ, 0x7610, R55 ;  /* 0x00007610ff377816 */ /* 0x000fe20000000037 */
[----:B------:R-:W-:-:S02]  /*265c0*/  @P1 IMAD.MOV.U32 R6, RZ, RZ, R3 ;  /* 0x000000ffff061224 */ /* 0x000fc400078e0003 */
[----:B------:R-:W-:Y:S01]  /*265d0*/  @P1 IMAD.MOV.U32 R7, RZ, RZ, R5 ;  /* 0x000000ffff071224 */ /* 0x000fe200078e0005 */
[----:B------:R-:W-:Y:S02]  /*265e0*/  PRMT R52, RZ, 0x7610, R52 ;  /* 0x00007610ff347816 */ /* 0x000fe40000000034 */
[----:B------:R-:W-:Y:S02]  /*265f0*/  PRMT R20, RZ, 0x7610, R20 ;  /* 0x00007610ff147816 */ /* 0x000fe40000000014 */
[----:B------:R-:W-:Y:S02]  /*26600*/  PRMT R17, RZ, 0x7610, R17 ;  /* 0x00007610ff117816 */ /* 0x000fe40000000011 */
[----:B------:R-:W-:Y:S01]  /*26610*/  PRMT R14, RZ, 0x7610, R14 ;  /* 0x00007610ff0e7816 */ /* 0x000fe2000000000e */
[----:B------:R0:W2:Y:S01]  /*26620*/  @P1 LDG.E.U16 R55, desc[UR8][R6.64] ;  /* 0x0000000806371981 */ /* 0x0000a2000c1e1500 */
[----:B------:R-:W-:-:S03]  /*26630*/  PRMT R9, RZ, 0x7610, R9 ;  /* 0x00007610ff097816 */ /* 0x000fc60000000009 */
[----:B------:R-:W2:Y:S01]  /*26640*/  LDL R5, [R1+0x2728] ;  /* 0x0027280001057983 */ /* 0x000ea20000100800 */
[----:B0-----:R-:W-:Y:S02]  /*26650*/  @P1 IMAD.MOV.U32 R6, RZ, RZ, R53 ;  /* 0x000000ffff061224 */ /* 0x001fe400078e0035 */
[----:B------:R-:W-:-:S05]  /*26660*/  @P1 IMAD.MOV.U32 R7, RZ, RZ, R54 ;  /* 0x000000ffff071224 */ /* 0x000fca00078e0036 */
[----:B------:R3:W2:Y:S02]  /*26670*/  @P1 LDG.E.U16 R52, desc[UR8][R6.64] ;  /* 0x0000000806341981 */ /* 0x0006a4000c1e1500 */
[----:B---3--:R-:W-:Y:S02]  /*26680*/  @P1 IMAD.MOV.U32 R6, RZ, RZ, R21 ;  /* 0x000000ffff061224 */ /* 0x008fe400078e0015 */
[----:B------:R-:W-:-:S05]  /*26690*/  @P1 IMAD.MOV.U32 R7, RZ, RZ, R22 ;  /* 0x000000ffff071224 */ /* 0x000fca00078e0016 */
[----:B------:R0:W3:Y:S02]  /*266a0*/  @P1 LDG.E.U16 R20, desc[UR8][R6.64] ;  /* 0x0000000806141981 */ /* 0x0000e4000c1e1500 */
[----:B0-----:R-:W-:Y:S02]  /*266b0*/  @P1 IMAD.MOV.U32 R6, RZ, RZ, R18 ;  /* 0x000000ffff061224 */ /* 0x001fe400078e0012 */
[----:B------:R-:W-:-:S05]  /*266c0*/  @P1 IMAD.MOV.U32 R7, RZ, RZ, R19 ;  /* 0x000000ffff071224 */ /* 0x000fca00078e0013 */
[----:B------:R4:W3:Y:S02]  /*266d0*/  @P1 LDG.E.U16 R17, desc[UR8][R6.64] ;  /* 0x0000000806111981 */ /* 0x0008e4000c1e1500 */
[----:B----4-:R-:W-:Y:S02]  /*266e0*/  @P1 IMAD.MOV.U32 R6, RZ, RZ, R15 ;  /* 0x000000ffff061224 */ /* 0x010fe400078e000f */
[----:B------:R-:W-:-:S05]  /*266f0*/  @P1 IMAD.MOV.U32 R7, RZ, RZ, R16 ;  /* 0x000000ffff071224 */ /* 0x000fca00078e0010 */
[----:B------:R0:W4:Y:S02]  /*26700*/  @P1 LDG.E.U16 R14, desc[UR8][R6.64] ;  /* 0x00000008060e1981 */ /* 0x000124000c1e1500 */
[----:B0-----:R-:W-:Y:S02]  /*26710*/  @P1 IMAD.MOV.U32 R7, RZ, RZ, R12 ;  /* 0x000000ffff071224 */ /* 0x001fe400078e000c */
[----:B------:R-:W-:Y:S04]  /*26720*/  STL [R1+0x1110], R56 ;  /* 0x0011103801007387 */ /* 0x000fe80000100800 */
[----:B------:R-:W3:Y:S04]  /*26730*/  LDL R3, [R1+0x272c] ;  /* 0x00272c0001037983 */ /* 0x000ee80000100800 */
[----:B------:R-:W3:Y:S01]  /*26740*/  LDL R15, [R1+0x2710] ;  /* 0x00271000010f7983 */ /* 0x000ee20000100800 */
[----:B--2---:R-:W-:-:S05]  /*26750*/  @P1 IMAD.MOV.U32 R6, RZ, RZ, R11 ;  /* 0x000000ffff061224 */ /* 0x004fca00078e000b */
[----:B------:R0:W2:Y:S02]  /*26760*/  @P1 LDG.E.U16 R9, desc[UR8][R6.64] ;  /* 0x0000000806091981 */ /* 0x0000a4000c1e1500 */
[----:B0-----:R-:W-:Y:S01]  /*26770*/  @P1 IMAD.MOV.U32 R7, RZ, RZ, R5 ;  /* 0x000000ffff071224 */ /* 0x001fe200078e0005 */
[----:B------:R-:W-:Y:S01]  /*26780*/  PRMT R0, RZ, 0x7610, R0 ;  /* 0x00007610ff007816 */ /* 0x000fe20000000000 */
[----:B----4-:R0:W-:Y:S04]  /*26790*/  STL [R1+0x10c8], R14 ;  /* 0x0010c80e01007387 */ /* 0x0101e80000100800 */
[----:B------:R-:W4:Y:S04]  /*267a0*/  LDL R12, [R1+0x26f8] ;  /* 0x0026f800010c7983 */ /* 0x000f280000100800 */
[----:B------:R-:W4:Y:S04]  /*267b0*/  LDL R11, [R1+0x2704] ;  /* 0x00270400010b7983 */ /* 0x000f280000100800 */
[----:B------:R-:W4:Y:S04]  /*267c0*/  LDL R5, [R1+0x26f4] ;  /* 0x0026f40001057983 */ /* 0x000f280000100800 */
[----:B0-----:R-:W4:Y:S01]  /*267d0*/  LDL R14, [R1+0x2714] ;  /* 0x00271400010e7983 */ /* 0x001f220000100800 */
[----:B---3--:R-:W-:-:S05]  /*267e0*/  @P1 IMAD.MOV.U32 R6, RZ, RZ, R3 ;  /* 0x000000ffff061224 */ /* 0x008fca00078e0003 */
[----:B------:R0:W3:Y:S04]  /*267f0*/  @P1 LDG.E.U16 R0, desc[UR8][R6.64] ;  /* 0x0000000806001981 */ /* 0x0000e8000c1e1500 */
[----:B--2---:R1:W-:Y:S04]  /*26800*/  STL [R1+0x198], R9 ;  /* 0x0001980901007387 */ /* 0x0043e80000100800 */
[----:B-1----:R-:W2:Y:S01]  /*26810*/  LDL R9, [R1+0x26f0] ;  /* 0x0026f00001097983 */ /* 0x002ea20000100800 */
[----:B------:R-:W-:Y:S01]  /*26820*/  PRMT R13, RZ, 0x7610, R13 ;  /* 0x00007610ff0d7816 */ /* 0x000fe2000000000d */
[----:B0-----:R-:W-:Y:S01]  /*26830*/  @P1 IMAD.MOV.U32 R7, RZ, RZ, R15 ;  /* 0x000000ffff071224 */ /* 0x001fe200078e000f */
[----:B------:R-:W-:-:S02]  /*26840*/  PRMT R10, RZ, 0x7610, R10 ;  /* 0x00007610ff0a7816 */ /* 0x000fc4000000000a */
[----:B------:R-:W-:Y:S01]  /*26850*/  PRMT R8, RZ, 0x7610, R8 ;  /* 0x00007610ff087816 */ /* 0x000fe20000000008 */
[----:B------:R0:W-:Y:S04]  /*26860*/  STL [R1+0x10d0], R17 ;  /* 0x0010d01101007387 */ /* 0x0001e80000100800 */
[----:B0-----:R-:W2:Y:S04]  /*26870*/  LDL.LU R17, [R1+0x17b0] ;  /* 0x0017b00001117983 */ /* 0x001ea80000300800 */
[----:B------:R-:W2:Y:S04]  /*26880*/  LDL.LU R18, [R1+0x17ac] ;  /* 0x0017ac0001127983 */ /* 0x000ea80000300800 */
[----:B------:R-:W2:Y:S04]  /*26890*/  LDL.LU R19, [R1+0x17a8] ;  /* 0x0017a80001137983 */ /* 0x000ea80000300800 */
[----:B------:R0:W-:Y:S04]  /*268a0*/  STL [R1+0x10d8], R20 ;  /* 0x0010d81401007387 */ /* 0x0001e80000100800 */
[----:B------:R-:W-:Y:S04]  /*268b0*/  STL [R1+0x10e8], R55 ;  /* 0x0010e83701007387 */ /* 0x000fe80000100800 */
[----:B0-----:R-:W2:Y:S04]  /*268c0*/  LDL.LU R20, [R1+0x17a4] ;  /* 0x0017a40001147983 */ /* 0x001ea80000300800 */
[----:B------:R-:W2:Y:S04]  /*268d0*/  LDL.LU R21, [R1+0x17a0] ;  /* 0x0017a00001157983 */ /* 0x000ea80000300800 */
[----:B------:R-:W2:Y:S04]  /*268e0*/  LDL.LU R22, [R1+0x179c] ;  /* 0x00179c0001167983 */ /* 0x000ea80000300800 */
[----:B------:R-:W-:Y:S04]  /*268f0*/  STL [R1+0x10e0], R52 ;  /* 0x0010e03401007387 */ /* 0x000fe80000100800 */
[----:B------:R-:W2:Y:S01]  /*26900*/  LDL.LU R61, [R1+0x1798] ;  /* 0x00179800013d7983 */ /* 0x000ea20000300800 */
[----:B----4-:R-:W-:-:S05]  /*26910*/  @P1 IMAD.MOV.U32 R6, RZ, RZ, R14 ;  /* 0x000000ffff061224 */ /* 0x010fca00078e000e */
[----:B------:R0:W4:Y:S02]  /*26920*/  @P1 LDG.E.U16 R13, desc[UR8][R6.64] ;  /* 0x00000008060d1981 */ /* 0x000124000c1e1500 */
[----:B0-----:R-:W-:Y:S02]  /*26930*/  @P1 IMAD.MOV.U32 R6, RZ, RZ, R11 ;  /* 0x000000ffff061224 */ /* 0x001fe400078e000b */
[----:B------:R-:W-:-:S05]  /*26940*/  @P1 IMAD.MOV.U32 R7, RZ, RZ, R12 ;  /* 0x000000ffff071224 */ /* 0x000fca00078e000c */
[----:B------:R0:W4:Y:S02]  /*26950*/  @P1 LDG.E.U16 R10, desc[UR8][R6.64] ;  /* 0x00000008060a1981 */ /* 0x000124000c1e1500 */
[----:B0-----:R-:W-:Y:S02]  /*26960*/  @P1 IMAD.MOV.U32 R6, RZ, RZ, R5 ;  /* 0x000000ffff061224 */ /* 0x001fe400078e0005 */
[----:B---3--:R0:W-:Y:S04]  /*26970*/  STL [R1+0x190], R0 ;  /* 0x0001900001007387 */ /* 0x0081e80000100800 */
[----:B0-----:R-:W3:Y:S04]  /*26980*/  LDL.LU R0, [R1+0x1794] ;  /* 0x0017940001007983 */ /* 0x001ee80000300800 */
[----:B------:R-:W3:Y:S01]  /*26990*/  LDL.LU R3, [R1+0x1790] ;  /* 0x0017900001037983 */ /* 0x000ee20000300800 */
[----:B------:R-:W0:Y:S01]  /*269a0*/  S2R R16, SR_TID.X ;  /* 0x0000000000107919 */ /* 0x000e220000002100 */
[----:B------:R-:W1:Y:S02]  /*269b0*/  S2R R2, SR_TID.X ;  /* 0x0000000000027919 */ /* 0x000e640000002100 */
[----:B------:R-:W3:Y:S04]  /*269c0*/  LDL.LU R52, [R1+0x178c] ;  /* 0x00178c0001347983 */ /* 0x000ee80000300800 */
[----:B------:R-:W3:Y:S04]  /*269d0*/  LDL.LU R56, [R1+0x1788] ;  /* 0x0017880001387983 */ /* 0x000ee80000300800 */
[----:B------:R-:W3:Y:S04]  /*269e0*/  LDL.LU R57, [R1+0x1784] ;  /* 0x0017840001397983 */ /* 0x000ee80000300800 */
[----:B------:R-:W3:Y:S04]  /*269f0*/  LDL.LU R58, [R1+0x1780] ;  /* 0x00178000013a7983 */ /* 0x000ee80000300800 */
[----:B------:R-:W3:Y:S04]  /*26a00*/  LDL.LU R60, [R1+0x177c] ;  /* 0x00177c00013c7983 */ /* 0x000ee80000300800 */
[----:B------:R-:W3:Y:S04]  /*26a10*/  LDL.LU R59, [R1+0x1778] ;  /* 0x00177800013b7983 */ /* 0x000ee80000300800 */
[----:B------:R-:W3:Y:S04]  /*26a20*/  LDL.LU R53, [R1+0x1774] ;  /* 0x0017740001357983 */ /* 0x000ee80000300800 */
[----:B------:R-:W3:Y:S04]  /*26a30*/  LDL.LU R54, [R1+0x1668] ;  /* 0x0016680001367983 */ /* 0x000ee80000300800 */
[----:B------:R-:W3:Y:S01]  /*26a40*/  LDL.LU R55, [R1+0x1664] ;  /* 0x0016640001377983 */ /* 0x000ee20000300800 */
[----:B--2---:R-:W-:-:S05]  /*26a50*/  @P1 IMAD.MOV.U32 R7, RZ, RZ, R9 ;  /* 0x000000ffff071224 */ /* 0x004fca00078e0009 */
[----:B------:R-:W2:Y:S01]  /*26a60*/  @P1 LDG.E.U16 R8, desc[UR8][R6.64] ;  /* 0x0000000806081981 */ /* 0x000ea2000c1e1500 */
[----:B------:R-:W-:Y:S01]  /*26a70*/  BAR.SYNC.DEFER_BLOCKING 0x0 ;  /* 0x0000000000007b1d */ /* 0x000fe20000010000 */
[----:B0-----:R-:W-:-:S05]  /*26a80*/  LOP3.LUT R5, R16, 0x1f, RZ, 0xc0, !PT ;  /* 0x0000001f10057812 */ /* 0x001fca00078ec0ff */
[----:B------:R-:W-:Y:S04]  /*26a90*/  STL [R1+0x3a48], R6 ;  /* 0x003a480601007387 */ /* 0x000fe80000100800 */
[----:B------:R0:W-:Y:S01]  /*26aa0*/  STL [R1+0x3a44], R7 ;  /* 0x003a440701007387 */ /* 0x0001e20000100800 */
[----:B------:R-:W-:-:S03]  /*26ab0*/  ISETP.GE.AND P0, PT, R5, R4, PT ;  /* 0x000000040500720c */ /* 0x000fc60003f06270 */
[----:B------:R-:W2:Y:S01]  /*26ac0*/  LDL.LU R4, [R1+0x1660] ;  /* 0x0016600001047983 */ /* 0x000ea20000300800 */
[----:B-1----:R-:W-:-:S05]  /*26ad0*/  LOP3.LUT R2, R2, 0x1f, RZ, 0xc0, !PT ;  /* 0x0000001f02027812 */ /* 0x002fca00078ec0ff */
[----:B------:R-:W-:-:S05]  /*26ae0*/  IMAD.SHL.U32 R2, R2, 0x2, RZ ;  /* 0x0000000202027824 */ /* 0x000fca00078e00ff */
[----:B------:R-:W-:Y:S04]  /*26af0*/  STS.U16 [R2+UR4], R17 ;  /* 0x0000001102007988 */ /* 0x000fe80008000404 */
[----:B------:R-:W-:Y:S04]  /*26b00*/  STS.U16 [R2+UR4+0x40], R18 ;  /* 0x0000401202007988 */ /* 0x000fe80008000404 */
[----:B------:R-:W-:Y:S04]  /*26b10*/  STS.U16 [R2+UR4+0x80], R19 ;  /* 0x0000801302007988 */ /* 0x000fe80008000404 */
[----:B------:R-:W-:Y:S04]  /*26b20*/  STS.U16 [R2+UR4+0xc0], R20 ;  /* 0x0000c01402007988 */ /* 0x000fe80008000404 */
[----:B------:R-:W-:Y:S04]  /*26b30*/  STS.U16 [R2+UR4+0x100], R21 ;  /* 0x0001001502007988 */ /* 0x000fe80008000404 */
[----:B------:R-:W-:Y:S04]  /*26b40*/  STS.U16 [R2+UR4+0x140], R22 ;  /* 0x0001401602007988 */ /* 0x000fe80008000404 */
[----:B------:R-:W-:Y:S04]  /*26b50*/  STS.U16 [R2+UR4+0x180], R61 ;  /* 0x0001803d02007988 */ /* 0x000fe80008000404 */
[----:B----4-:R-:W-:Y:S04]  /*26b60*/  STL [R1+0x138], R13 ;  /* 0x0001380d01007387 */ /* 0x010fe80000100800 */
[----:B0-----:R-:W4:Y:S04]  /*26b70*/  LDL.LU R7, [R1+0x165c] ;  /* 0x00165c0001077983 */ /* 0x001f280000300800 */
[----:B------:R-:W4:Y:S04]  /*26b80*/  LDL.LU R6, [R1+0x1658] ;  /* 0x0016580001067983 */ /* 0x000f280000300800 */
[----:B------:R-:W4:Y:S04]  /*26b90*/  LDL.LU R5, [R1+0x1654] ;  /* 0x0016540001057983 */ /* 0x000f280000300800 */
[----:B---3--:R-:W-:Y:S04]  /*26ba0*/  STS.U16 [R2+UR4+0x1c0], R0 ;  /* 0x0001c00002007988 */ /* 0x008fe80008000404 */
[----:B------:R-:W-:Y:S04]  /*26bb0*/  STS.U16 [R2+UR4+0x200], R3 ;  /* 0x0002000302007988 */ /* 0x000fe80008000404 */
[----:B--2---:R0:W-:Y:S04]  /*26bc0*/  STL [R1+0x128], R8 ;  /* 0x0001280801007387 */ /* 0x0041e80000100800 */
[----:B------:R1:W-:Y:S04]  /*26bd0*/  STL [R1+0x130], R10 ;  /* 0x0001300a01007387 */ /* 0x0003e80000100800 */
[----:B0-----:R-:W2:Y:S04]  /*26be0*/  LDL.LU R8, [R1+0x1650] ;  /* 0x0016500001087983 */ /* 0x001ea80000300800 */
[----:B------:R-:W3:Y:S04]  /*26bf0*/  LDL.LU R9, [R1+0x164c] ;  /* 0x00164c0001097983 */ /* 0x000ee80000300800 */
[----:B-1----:R-:W3:Y:S04]  /*26c00*/  LDL.LU R10, [R1+0x1648] ;  /* 0x00164800010a7983 */ /* 0x002ee80000300800 */
        /* <DEDUP_REMOVED lines=15> */
[----:B------:R0:W-:Y:S04]  /*26d00*/  STS.U16 [R2+UR4+0x240], R52 ;  /* 0x0002403402007988 */ /* 0x0001e80008000404 */
[----:B------:R1:W-:Y:S04]  /*26d10*/  STS.U16 [R2+UR4+0x280], R56 ;  /* 0x0002803802007988 */ /* 0x0003e80008000404 */
[----:B------:R4:W-:Y:S04]  /*26d20*/  STS.U16 [R2+UR4+0x2c0], R57 ;  /* 0x0002c03902007988 */ /* 0x0009e80008000404 */
[----:B------:R4:W-:Y:S04]  /*26d30*/  STS.U16 [R2+UR4+0x300], R58 ;  /* 0x0003003a02007988 */ /* 0x0009e80008000404 */
[----:B------:R4:W-:Y:S04]  /*26d40*/  STS.U16 [R2+UR4+0x340], R60 ;  /* 0x0003403c02007988 */ /* 0x0009e80008000404 */
[----:B------:R4:W-:Y:S04]  /*26d50*/  STS.U16 [R2+UR4+0x380], R59 ;  /* 0x0003803b02007988 */ /* 0x0009e80008000404 */
[----:B0-----:R-:W3:Y:S04]  /*26d60*/  LDL.LU R52, [R1+0x1544] ;  /* 0x0015440001347983 */ /* 0x001ee80000300800 */
[----:B-1----:R-:W3:Y:S04]  /*26d70*/  LDL.LU R56, [R1+0x1540] ;  /* 0x0015400001387983 */ /* 0x002ee80000300800 */
[----:B----4-:R-:W4:Y:S04]  /*26d80*/  LDL.LU R57, [R1+0x153c] ;  /* 0x00153c0001397983 */ /* 0x010f280000300800 */
[----:B------:R-:W4:Y:S04]  /*26d90*/  LDL.LU R58, [R1+0x1538] ;  /* 0x00153800013a7983 */ /* 0x000f280000300800 */
[----:B------:R-:W4:Y:S04]  /*26da0*/  LDL.LU R60, [R1+0x1534] ;  /* 0x00153400013c7983 */ /* 0x000f280000300800 */
[----:B------:R0:W-:Y:S04]  /*26db0*/  STS.U16 [R2+UR4+0x3c0], R53 ;  /* 0x0003c03502007988 */ /* 0x0001e80008000404 */
[----:B------:R-:W4:Y:S04]  /*26dc0*/  LDL.LU R59, [R1+0x1530] ;  /* 0x00153000013b7983 */ /* 0x000f280000300800 */
[----:B------:R1:W-:Y:S04]  /*26dd0*/  STS.U16 [R2+UR4+0x1040], R54 ;  /* 0x0010403602007988 */ /* 0x0003e80008000404 */
[----:B------:R1:W-:Y:S04]  /*26de0*/  STS.U16 [R2+UR4+0x1000], R55 ;  /* 0x0010003702007988 */ /* 0x0003e80008000404 */
[----:B0-----:R-:W4:Y:S04]  /*26df0*/  LDL.LU R53, [R1+0x152c] ;  /* 0x00152c0001357983 */ /* 0x001f280000300800 */
[----:B-1----:R-:W4:Y:S04]  /*26e00*/  LDL.LU R54, [R1+0x1528] ;  /* 0x0015280001367983 */ /* 0x002f280000300800 */
[----:B------:R-:W4:Y:S04]  /*26e10*/  LDL.LU R55, [R1+0x1464] ;  /* 0x0014640001377983 */ /* 0x000f280000300800 */
[----:B------:R0:W-:Y:S04]  /*26e20*/  STS.U16 [R2+UR4+0x10c0], R4 ;  /* 0x0010c00402007988 */ /* 0x0001e80008000404 */
[----:B0-----:R-:W4:Y:S04]  /*26e30*/  LDL.LU R4, [R1+0x1460] ;  /* 0x0014600001047983 */ /* 0x001f280000300800 */
[----:B------:R0:W-:Y:S04]  /*26e40*/  STS.U16 [R2+UR4+0x1080], R7 ;  /* 0x0010800702007988 */ /* 0x0001e80008000404 */
[----:B------:R1:W-:Y:S04]  /*26e50*/  STS.U16 [R2+UR4+0x1140], R6 ;  /* 0x0011400602007988 */ /* 0x0003e80008000404 */
[----:B------:R1:W-:Y:S04]  /*26e60*/  STS.U16 [R2+UR4+0x1100], R5 ;  /* 0x0011000502007988 */ /* 0x0003e80008000404 */
[----:B0-----:R-:W4:Y:S04]  /*26e70*/  LDL.LU R7, [R1+0x145c] ;  /* 0x00145c0001077983 */ /* 0x001f280000300800 */
[----:B-1----:R-:W4:Y:S04]  /*26e80*/  LDL.LU R6, [R1+0x1458] ;  /* 0x0014580001067983 */ /* 0x002f280000300800 */
[----:B------:R-:W4:Y:S04]  /*26e90*/  LDL.LU R5, [R1+0x1454] ;  /* 0x0014540001057983 */ /* 0x000f280000300800 */
[----:B--2---:R0:W-:Y:S04]  /*26ea0*/  STS.U16 [R2+UR4+0x11c0], R8 ;  /* 0x0011c00802007988 */ /* 0x0041e80008000404 */
[----:B---3--:R1:W-:Y:S04]  /*26eb0*/  STS.U16 [R2+UR4+0x1180], R9 ;  /* 0x0011800902007988 */ /* 0x0083e80008000404 */
[----:B------:R2:W-:Y:S04]  /*26ec0*/  STS.U16 [R2+UR4+0x1240], R10 ;  /* 0x0012400a02007988 */ /* 0x0005e80008000404 */
[----:B------:R3:W-:Y:S04]  /*26ed0*/  STS.U16 [R2+UR4+0x1200], R11 ;  /* 0x0012000b02007988 */ /* 0x0007e80008000404 */
[----:B------:R3:W-:Y:S04]  /*26ee0*/  STS.U16 [R2+UR4+0x12c0], R12 ;  /* 0x0012c00c02007988 */ /* 0x0007e80008000404 */
[----:B------:R3:W-:Y:S04]  /*26ef0*/  STS.U16 [R2+UR4+0x1280], R13 ;  /* 0x0012800d02007988 */ /* 0x0007e80008000404 */
[----:B0-----:R-:W4:Y:S04]  /*26f00*/  LDL.LU R8, [R1+0x1450] ;  /* 0x0014500001087983 */ /* 0x001f280000300800 */
[----:B-1----:R-:W4:Y:S04]  /*26f10*/  LDL.LU R9, [R1+0x144c] ;  /* 0x00144c0001097983 */ /* 0x002f280000300800 */
[----:B--2---:R-:W2:Y:S04]  /*26f20*/  LDL.LU R10, [R1+0x1448] ;  /* 0x00144800010a7983 */ /* 0x004ea80000300800 */
[----:B---3--:R-:W3:Y:S04]  /*26f30*/  LDL.LU R11, [R1+0x1444] ;  /* 0x00144400010b7983 */ /* 0x008ee80000300800 */
[----:B------:R-:W3:Y:S04]  /*26f40*/  LDL.LU R12, [R1+0x1440] ;  /* 0x00144000010c7983 */ /* 0x000ee80000300800 */
[----:B------:R0:W-:Y:S04]  /*26f50*/  STS.U16 [R2+UR4+0x1340], R14 ;  /* 0x0013400e02007988 */ /* 0x0001e80008000404 */
[----:B------:R-:W3:Y:S04]  /*26f60*/  LDL.LU R13, [R1+0x143c] ;  /* 0x00143c00010d7983 */ /* 0x000ee80000300800 */
[----:B------:R1:W-:Y:S04]  /*26f70*/  STS.U16 [R2+UR4+0x1300], R15 ;  /* 0x0013000f02007988 */ /* 0x0003e80008000404 */
[----:B------:R1:W-:Y:S04]  /*26f80*/  STS.U16 [R2+UR4+0x13c0], R16 ;  /* 0x0013c01002007988 */ /* 0x0003e80008000404 */
[----:B------:R1:W-:Y:S04]  /*26f90*/  STS.U16 [R2+UR4+0x1380], R17 ;  /* 0x0013801102007988 */ /* 0x0003e80008000404 */
[----:B------:R1:W-:Y:S04]  /*26fa0*/  STS.U16 [R2+UR4+0x2000], R18 ;  /* 0x0020001202007988 */ /* 0x0003e80008000404 */
[----:B------:R1:W-:Y:S04]  /*26fb0*/  STS.U16 [R2+UR4+0x2040], R19 ;  /* 0x0020401302007988 */ /* 0x0003e80008000404 */
[----:B0-----:R-:W3:Y:S04]  /*26fc0*/  LDL.LU R14, [R1+0x1438] ;  /* 0x00143800010e7983 */ /* 0x001ee80000300800 */
[----:B-1----:R-:W3:Y:S04]  /*26fd0*/  LDL.LU R15, [R1+0x1434] ;  /* 0x00143400010f7983 */ /* 0x002ee80000300800 */
[----:B------:R-:W3:Y:S04]  /*26fe0*/  LDL.LU R16, [R1+0x1430] ;  /* 0x0014300001107983 */ /* 0x000ee80000300800 */
[----:B------:R-:W3:Y:S04]  /*26ff0*/  LDL.LU R17, [R1+0x142c] ;  /* 0x00142c0001117983 */ /* 0x000ee80000300800 */
        /* <DEDUP_REMOVED lines=11> */
[----:B------:R-:W2:Y:S04]  /*270b0*/  LDL.LU R61, [R1+0x1354] ;  /* 0x00135400013d7983 */ /* 0x000ea80000300800 */
[----:B------:R-:W3:Y:S04]  /*270c0*/  LDL.LU R0, [R1+0x1350] ;  /* 0x0013500001007983 */ /* 0x000ee80000300800 */
[----:B------:R-:W3:Y:S04]  /*270d0*/  LDL.LU R3, [R1+0x134c] ;  /* 0x00134c0001037983 */ /* 0x000ee80000300800 */
[----:B------:R0:W-:Y:S04]  /*270e0*/  STS.U16 [R2+UR4+0x2200], R52 ;  /* 0x0022003402007988 */ /* 0x0001e80008000404 */
[----:B------:R1:W-:Y:S04]  /*270f0*/  STS.U16 [R2+UR4+0x2240], R56 ;  /* 0x0022403802007988 */ /* 0x0003e80008000404 */
[----:B----4-:R4:W-:Y:S04]  /*27100*/  STS.U16 [R2+UR4+0x2280], R57 ;  /* 0x0022803902007988 */ /* 0x0109e80008000404 */
        /* <DEDUP_REMOVED lines=18> */
[----:B0-----:R-:W3:Y:S04]  /*27230*/  LDL.LU R61, [R1+0x1264] ;  /* 0x00126400013d7983 */ /* 0x001ee80000300800 */
[----:B-1----:R-:W3:Y:S04]  /*27240*/  LDL.LU R0, [R1+0x1260] ;  /* 0x0012600001007983 */ /* 0x002ee80000300800 */
[----:B--2---:R-:W2:Y:S04]  /*27250*/  LDL.LU R3, [R1+0x125c] ;  /* 0x00125c0001037983 */ /* 0x004ea80000300800 */
[----:B------:R-:W-:Y:S04]  /*27260*/  STS.U16 [R2+UR4+0x3000], R4 ;  /* 0x0030000402007988 */ /* 0x000fe80008000404 */
[----:B------:R-:W-:Y:S04]  /*27270*/  STS.U16 [R2+UR4+0x30c0], R7 ;  /* 0x0030c00702007988 */ /* 0x000fe80008000404 */
[----:B------:R-:W-:Y:S04]  /*27280*/  STS.U16 [R2+UR4+0x3080], R6 ;  /* 0x0030800602007988 */ /* 0x000fe80008000404 */
[----:B------:R-:W-:Y:S04]  /*27290*/  STS.U16 [R2+UR4+0x3140], R5 ;  /* 0x0031400502007988 */ /* 0x000fe80008000404 */
[----:B------:R-:W-:Y:S04]  /*272a0*/  STS.U16 [R2+UR4+0x3100], R8 ;  /* 0x0031000802007988 */ /* 0x000fe80008000404 */
[----:B------:R-:W-:Y:S04]  /*272b0*/  STS.U16 [R2+UR4+0x31c0], R9 ;  /* 0x0031c00902007988 */ /* 0x000fe80008000404 */
[----:B------:R-:W-:Y:S04]  /*272c0*/  STS.U16 [R2+UR4+0x3180], R10 ;  /* 0x0031800a02007988 */ /* 0x000fe80008000404 */
[----:B------:R-:W-:Y:S04]  /*272d0*/  STS.U16 [R2+UR4+0x3240], R11 ;  /* 0x0032400b02007988 */ /* 0x000fe80008000404 */
[----:B----4-:R0:W-:Y:S04]  /*272e0*/  STS.U16 [R2+UR4+0x4380], R54 ;  /* 0x0043803602007988 */ /* 0x0101e80008000404 */
[----:B------:R1:W-:Y:S04]  /*272f0*/  STS.U16 [R2+UR4+0x43c0], R55 ;  /* 0x0043c03702007988 */ /* 0x0003e80008000404 */
[----:B0-----:R-:W4:Y:S04]  /*27300*/  LDL.LU R54, [R1+0x1258] ;  /* 0x0012580001367983 */ /* 0x001f280000300800 */
[----:B-1----:R-:W4:Y:S04]  /*27310*/  LDL.LU R55, [R1+0x1254] ;  /* 0x0012540001377983 */ /* 0x002f280000300800 */
[----:B------:R-:W4:Y:S04]  /*27320*/  LDL.LU R4, [R1+0x1250] ;  /* 0x0012500001047983 */ /* 0x000f280000300800 */
[----:B------:R-:W4:Y:S04]  /*27330*/  LDL.LU R7, [R1+0x124c] ;  /* 0x00124c0001077983 */ /* 0x000f280000300800 */
[----:B------:R-:W4:Y:S04]  /*27340*/  LDL.LU R6, [R1+0x1248] ;  /* 0x0012480001067983 */ /* 0x000f280000300800 */
[----:B------:R-:W4:Y:S04]  /*27350*/  LDL.LU R5, [R1+0x1244] ;  /* 0x0012440001057983 */ /* 0x000f280000300800 */
[----:B------:R-:W4:Y:S04]  /*27360*/  LDL.LU R8, [R1+0x1240] ;  /* 0x0012400001087983 */ /* 0x000f280000300800 */
[----:B------:R-:W4:Y:S04]  /*27370*/  LDL.LU R9, [R1+0x123c] ;  /* 0x00123c0001097983 */ /* 0x000f280000300800 */
[----:B------:R-:W4:Y:S04]  /*27380*/  LDL.LU R10, [R1+0x1238] ;  /* 0x00123800010a7983 */ /* 0x000f280000300800 */
[----:B------:R0:W-:Y:S04]  /*27390*/  STS.U16 [R2+UR4+0x3200], R12 ;  /* 0x0032000c02007988 */ /* 0x0001e80008000404 */
[----:B------:R-:W4:Y:S04]  /*273a0*/  LDL.LU R11, [R1+0x1234] ;  /* 0x00123400010b7983 */ /* 0x000f280000300800 */
[----:B------:R1:W-:Y:S04]  /*273b0*/  STS.U16 [R2+UR4+0x32c0], R13 ;  /* 0x0032c00d02007988 */ /* 0x0003e80008000404 */
[----:B------:R1:W-:Y:S04]  /*273c0*/  STS.U16 [R2+UR4+0x3280], R14 ;  /* 0x0032800e02007988 */ /* 0x0003e80008000404 */
[----:B------:R1:W-:Y:S04]  /*273d0*/  STS.U16 [R2+UR4+0x3340], R15 ;  /* 0x0033400f02007988 */ /* 0x0003e80008000404 */
[----:B------:R1:W-:Y:S04]  /*273e0*/  STS.U16 [R2+UR4+0x3300], R16 ;  /* 0x0033001002007988 */ /* 0x0003e80008000404 */
[----:B------:R1:W-:Y:S04]  /*273f0*/  STS.U16 [R2+UR4+0x33c0], R17 ;  /* 0x0033c01102007988 */ /* 0x0003e80008000404 */
[----:B0-----:R-:W4:Y:S04]  /*27400*/  LDL.LU R12, [R1+0x1230] ;  /* 0x00123000010c7983 */ /* 0x001f280000300800 */
[----:B-1----:R-:W4:Y:S04]  /*27410*/  LDL.LU R13, [R1+0x122c] ;  /* 0x00122c00010d7983 */ /* 0x002f280000300800 */
        /* <DEDUP_REMOVED lines=27> */
[----:B------:R-:W4:Y:S04]  /*275d0*/  LDL.LU R53, [R1+0x1124] ;  /* 0x0011240001357983 */ /* 0x000f280000300800 */
[----:B---3--:R0:W-:Y:S04]  /*275e0*/  STS.U16 [R2+UR4+0x5040], R61 ;  /* 0x0050403d02007988 */ /* 0x0081e80008000404 */
[----:B------:R1:W-:Y:S04]  /*275f0*/  STS.U16 [R2+UR4+0x5000], R0 ;  /* 0x0050000002007988 */ /* 0x0003e80008000404 */
[----:B--2---:R2:W-:Y:S04]  /*27600*/  STS.U16 [R2+UR4+0x50c0], R3 ;  /* 0x0050c00302007988 */ /* 0x0045e80008000404 */
[----:B0-----:R-:W3:Y:S04]  /*27610*/  LDL.LU R61, [R1+0x3a60] ;  /* 0x003a6000013d7983 */ /* 0x001ee80000300800 */
[----:B-1----:R-:W3:Y:S04]  /*27620*/  LDL.LU R0, [R1+0x3a5c] ;  /* 0x003a5c0001007983 */ /* 0x002ee80000300800 */
[----:B--2---:R-:W2:Y:S04]  /*27630*/  LDL.LU R3, [R1+0x3a58] ;  /* 0x003a580001037983 */ /* 0x004ea80000300800 */
[----:B----4-:R0:W-:Y:S04]  /*27640*/  STS.U16 [R2+UR4+0x5080], R54 ;  /* 0x0050803602007988 */ /* 0x0101e80008000404 */
[----:B------:R1:W-:Y:S04]  /*27650*/  STS.U16 [R2+UR4+0x5140], R55 ;  /* 0x0051403702007988 */ /* 0x0003e80008000404 */
[----:B0-----:R-:W4:Y:S04]  /*27660*/  LDL.LU R54, [R1+0x3a54] ;  /* 0x003a540001367983 */ /* 0x001f280000300800 */
[----:B-1----:R-:W4:Y:S04]  /*27670*/  LDL.LU R55, [R1+0x3a50] ;  /* 0x003a500001377983 */ /* 0x002f280000300800 */
        /* <DEDUP_REMOVED lines=18> */
[----:B------:R-:W-:Y:S04]  /*277a0*/  STS.U16 [R2+UR4+0x6200], R52 ;  /* 0x0062003402007988 */ /* 0x000fe80008000404 */
[----:B------:R-:W-:Y:S04]  /*277b0*/  STS.U16 [R2+UR4+0x6240], R56 ;  /* 0x0062403802007988 */ /* 0x000fe80008000404 */
[----:B------:R-:W-:Y:S04]  /*277c0*/  STS.U16 [R2+UR4+0x6280], R57 ;  /* 0x0062803902007988 */ /* 0x000fe80008000404 */
[----:B------:R-:W-:Y:S04]  /*277d0*/  STS.U16 [R2+UR4+0x62c0], R58 ;  /* 0x0062c03a02007988 */ /* 0x000fe80008000404 */
[----:B------:R-:W-:Y:S04]  /*277e0*/  STS.U16 [R2+UR4+0x6380], R53 ;  /* 0x0063803502007988 */ /* 0x000fe80008000404 */
[----:B---3--:R-:W-:Y:S04]  /*277f0*/  STS.U16 [R2+UR4+0x7000], R0 ;  /* 0x0070000002007988 */ /* 0x008fe80008000404 */
[----:B--2---:R0:W-:Y:S04]  /*27800*/  STS.U16 [R2+UR4+0x7040], R3 ;  /* 0x0070400302007988 */ /* 0x0041e80008000404 */
[----:B0-----:R-:W2:Y:S04]  /*27810*/  LDL.LU R3, [R1+0x1720] ;  /* 0x0017200001037983 */ /* 0x001ea80000300800 */
        /* <DEDUP_REMOVED lines=8> */
[----:B------:R-:W-:Y:S04]  /*278a0*/  STS.U16 [R2+UR4+0x5100], R4 ;  /* 0x0051000402007988 */ /* 0x000fe80008000404 */
[----:B------:R-:W-:Y:S04]  /*278b0*/  STS.U16 [R2+UR4+0x51c0], R7 ;  /* 0x0051c00702007988 */ /* 0x000fe80008000404 */
[----:B------:R-:W-:Y:S04]  /*278c0*/  STS.U16 [R2+UR4+0x5180], R6 ;  /* 0x0051800602007988 */ /* 0x000fe80008000404 */
[----:B------:R-:W-:Y:S04]  /*278d0*/  STS.U16 [R2+UR4+0x5240], R5 ;  /* 0x0052400502007988 */ /* 0x000fe80008000404 */
[----:B------:R-:W-:Y:S04]  /*278e0*/  STS.U16 [R2+UR4+0x5200], R8 ;  /* 0x0052000802007988 */ /* 0x000fe80008000404 */
[----:B0-----:R-:W3:Y:S04]  /*278f0*/  LDL.LU R60, [R1+0x1628] ;  /* 0x00162800013c7983 */ /* 0x001ee80000300800 */
[----:B----4-:R0:W-:Y:S04]  /*27900*/  STS.U16 [R2+UR4+0x63c0], R55 ;  /* 0x0063c03702007988 */ /* 0x0101e80008000404 */
[----:B-1----:R-:W4:Y:S04]  /*27910*/  LDL.LU R59, [R1+0x1620] ;  /* 0x00162000013b7983 */ /* 0x002f280000300800 */
[----:B------:R-:W-:Y:S04]  /*27920*/  STS.U16 [R2+UR4+0x52c0], R9 ;  /* 0x0052c00902007988 */ /* 0x000fe80008000404 */
[----:B------:R-:W-:Y:S04]  /*27930*/  STS.U16 [R2+UR4+0x5280], R10 ;  /* 0x0052800a02007988 */ /* 0x000fe80008000404 */
[----:B------:R-:W-:Y:S04]  /*27940*/  STS.U16 [R2+UR4+0x5340], R11 ;  /* 0x0053400b02007988 */ /* 0x000fe80008000404 */
[----:B------:R-:W-:Y:S04]  /*27950*/  STS.U16 [R2+UR4+0x5300], R12 ;  /* 0x0053000c02007988 */ /* 0x000fe80008000404 */
[----:B------:R-:W-:Y:S01]  /*27960*/  STS.U16 [R2+UR4+0x53c0], R13 ;  /* 0x0053c00d02007988 */ /* 0x000fe20008000404 */
[----:B0-----:R-:W-:-:S03]  /*27970*/  LOP3.LUT R55, R2, 0x10, RZ, 0x3c, !PT ;  /* 0x0000001002377812 */ /* 0x001fc600078e3cff */
        /* <DEDUP_REMOVED lines=18> */
[----:B------:R0:W-:Y:S04]  /*27aa0*/  STL [R1+0x3a4c], R61 ;  /* 0x003a4c3d01007387 */ /* 0x0001e80000100800 */
[----:B------:R-:W-:Y:S04]  /*27ab0*/  STS.U16 [R55+UR4+0x500], R18 ;  /* 0x0005001237007988 */ /* 0x000fe80008000404 */
[----:B------:R-:W-:Y:S04]  /*27ac0*/  STS.U16 [R55+UR4+0x540], R19 ;  /* 0x0005401337007988 */ /* 0x000fe80008000404 */
[----:B------:R-:W-:Y:S04]  /*27ad0*/  STS.U16 [R55+UR4+0x580], R20 ;  /* 0x0005801437007988 */ /* 0x000fe80008000404 */
[----:B------:R-:W-:Y:S04]  /*27ae0*/  STS.U16 [R55+UR4+0x5c0], R21 ;  /* 0x0005c01537007988 */ /* 0x000fe80008000404 */
[----:B------:R-:W-:Y:S04]  /*27af0*/  STS.U16 [R55+UR4+0x600], R22 ;  /* 0x0006001637007988 */ /* 0x000fe80008000404 */
[----:B0-----:R-:W4:Y:S04]  /*27b00*/  LDL.LU R61, [R1+0x1618] ;  /* 0x00161800013d7983 */ /* 0x001f280000300800 */
[----:B------:R-:W4:Y:S04]  /*27b10*/  LDL.LU R4, [R1+0x1610] ;  /* 0x0016100001047983 */ /* 0x000f280000300800 */
[----:B------:R-:W4:Y:S04]  /*27b20*/  LDL.LU R7, [R1+0x1608] ;  /* 0x0016080001077983 */ /* 0x000f280000300800 */
[----:B------:R-:W4:Y:S04]  /*27b30*/  LDL.LU R6, [R1+0x1600] ;  /* 0x0016000001067983 */ /* 0x000f280000300800 */
[----:B------:R-:W4:Y:S04]  /*27b40*/  LDL.LU R5, [R1+0x15f8] ;  /* 0x0015f80001057983 */ /* 0x000f280000300800 */
[----:B------:R-:W4:Y:S04]  /*27b50*/  LDL.LU R8, [R1+0x15f0] ;  /* 0x0015f00001087983 */ /* 0x000f280000300800 */
[----:B------:R-:W4:Y:S04]  /*27b60*/  LDL.LU R9, [R1+0x15e8] ;  /* 0x0015e80001097983 */ /* 0x000f280000300800 */
[----:B--2---:R-:W-:Y:S04]  /*27b70*/  STS.U16 [R55+UR4+0x640], R3 ;  /* 0x0006400337007988 */ /* 0x004fe80008000404 */
[----:B---3--:R-:W-:Y:S04]  /*27b80*/  STS.U16 [R55+UR4+0x680], R0 ;  /* 0x0006800037007988 */ /* 0x008fe80008000404 */
[----:B------:R-:W-:Y:S04]  /*27b90*/  STS.U16 [R55+UR4+0x6c0], R52 ;  /* 0x0006c03437007988 */ /* 0x000fe80008000404 */
[----:B------:R-:W-:Y:S04]  /*27ba0*/  STS.U16 [R55+UR4+0x700], R56 ;  /* 0x0007003837007988 */ /* 0x000fe80008000404 */
[----:B------:R-:W-:Y:S04]  /*27bb0*/  STS.U16 [R55+UR4+0x740], R57 ;  /* 0x0007403937007988 */ /* 0x000fe80008000404 */
[----:B------:R0:W-:Y:S04]  /*27bc0*/  STS.U16 [R55+UR4+0x780], R58 ;  /* 0x0007803a37007988 */ /* 0x0001e80008000404 */
[----:B------:R1:W-:Y:S04]  /*27bd0*/  STS.U16 [R55+UR4+0x7c0], R53 ;  /* 0x0007c03537007988 */ /* 0x0003e80008000404 */
[----:B0-----:R-:W2:Y:S04]  /*27be0*/  LDL.LU R58, [R1+0x15e0] ;  /* 0x0015e000013a7983 */ /* 0x001ea80000300800 */
        /* <DEDUP_REMOVED lines=19> */
[----:B------:R-:W3:Y:S04]  /*27d20*/  LDL.LU R57, [R1+0x14c4] ;  /* 0x0014c40001397983 */ /* 0x000ee80000300800 */
[----:B----4-:R1:W-:Y:S04]  /*27d30*/  STS.U16 [R55+UR4+0x1400], R59 ;  /* 0x0014003b37007988 */ /* 0x0103e80008000404 */
[----:B0-----:R-:W4:Y:S04]  /*27d40*/  LDL.LU R60, [R1+0x14bc] ;  /* 0x0014bc00013c7983 */ /* 0x001f280000300800 */
[----:B-1----:R-:W4:Y:S04]  /*27d50*/  LDL.LU R59, [R1+0x14b4] ;  /* 0x0014b400013b7983 */ /* 0x002f280000300800 */
[----:B------:R-:W-:Y:S04]  /*27d60*/  STS.U16 [R55+UR4+0x14c0], R61 ;  /* 0x0014c03d37007988 */ /* 0x000fe80008000404 */
[----:B------:R-:W-:Y:S04]  /*27d70*/  STS.U16 [R55+UR4+0x1480], R4 ;  /* 0x0014800437007988 */ /* 0x000fe80008000404 */
[----:B------:R-:W-:Y:S04]  /*27d80*/  STS.U16 [R55+UR4+0x1540], R7 ;  /* 0x0015400737007988 */ /* 0x000fe80008000404 */
[----:B------:R-:W-:Y:S04]  /*27d90*/  STS.U16 [R55+UR4+0x1500], R6 ;  /* 0x0015000637007988 */ /* 0x000fe80008000404 */
[----:B------:R-:W-:Y:S04]  /*27da0*/  STS.U16 [R55+UR4+0x15c0], R5 ;  /* 0x0015c00537007988 */ /* 0x000fe80008000404 */
[----:B------:R-:W-:Y:S04]  /*27db0*/  STS.U16 [R55+UR4+0x1580], R8 ;  /* 0x0015800837007988 */ /* 0x000fe80008000404 */
[----:B------:R-:W-:Y:S04]  /*27dc0*/  STS.U16 [R55+UR4+0x1640], R9 ;  /* 0x0016400937007988 */ /* 0x000fe80008000404 */
[----:B--2---:R0:W-:Y:S04]  /*27dd0*/  STS.U16 [R55+UR4+0x1600], R58 ;  /* 0x0016003a37007988 */ /* 0x0041e80008000404 */
[----:B---3--:R1:W-:Y:S04]  /*27de0*/  STS.U16 [R55+UR4+0x16c0], R53 ;  /* 0x0016c03537007988 */ /* 0x0083e80008000404 */
[----:B0-----:R-:W2:Y:S04]  /*27df0*/  LDL.LU R58, [R1+0x14ac] ;  /* 0x0014ac00013a7983 */ /* 0x001ea80000300800 */
[----:B-1----:R-:W3:Y:S04]  /*27e00*/  LDL.LU R53, [R1+0x1424] ;  /* 0x0014240001357983 */ /* 0x002ee80000300800 */
        /* <DEDUP_REMOVED lines=13> */
[----:B------:R-:W3:Y:S04]  /*27ee0*/  LDL.LU R61, [R1+0x141c] ;  /* 0x00141c00013d7983 */ /* 0x000ee80000300800 */
        /* <DEDUP_REMOVED lines=10> */
[----:B----4-:R0:W-:Y:S04]  /*27f90*/  STS.U16 [R55+UR4+0x2740], R60 ;  /* 0x0027403c37007988 */ /* 0x0101e80008000404 */
[----:B------:R-:W4:Y:S04]  /*27fa0*/  LDL.LU R9, [R1+0x13ec] ;  /* 0x0013ec0001097983 */ /* 0x000f280000300800 */
        /* <DEDUP_REMOVED lines=31> */
[----:B----4-:R-:W-:Y:S04]  /*281a0*/  STS.U16 [R55+UR4+0x3580], R9 ;  /* 0x0035800937007988 */ /* 0x010fe80008000404 */
[----:B------:R0:W-:Y:S04]  /*281b0*/  STS.U16 [R55+UR4+0x3640], R60 ;  /* 0x0036403c37007988 */ /* 0x0001e80008000404 */
[----:B------:R1:W-:Y:S04]  /*281c0*/  STS.U16 [R55+UR4+0x3600], R59 ;  /* 0x0036003b37007988 */ /* 0x0003e80008000404 */
[----:B------:R-:W-:Y:S04]  /*281d0*/  STS.U16 [R55+UR4+0x36c0], R10 ;  /* 0x0036c00a37007988 */ /* 0x000fe80008000404 */
[----:B------:R-:W-:Y:S04]  /*281e0*/  STS.U16 [R55+UR4+0x3680], R11 ;  /* 0x0036800b37007988 */ /* 0x000fe80008000404 */
[----:B------:R-:W-:Y:S04]  /*281f0*/  STS.U16 [R55+UR4+0x3740], R12 ;  /* 0x0037400c37007988 */ /* 0x000fe80008000404 */
[----:B------:R-:W-:Y:S04]  /*28200*/  STS.U16 [R55+UR4+0x3700], R13 ;  /* 0x0037000d37007988 */ /* 0x000fe80008000404 */
[----:B------:R-:W-:Y:S04]  /*28210*/  STS.U16 [R55+UR4+0x37c0], R14 ;  /* 0x0037c00e37007988 */ /* 0x000fe80008000404 */
[----:B------:R-:W-:Y:S04]  /*28220*/  STS.U16 [R55+UR4+0x3780], R15 ;  /* 0x0037800f37007988 */ /* 0x000fe80008000404 */
[----:B------:R-:W-:Y:S04]  /*28230*/  STS.U16 [R55+UR4+0x4400], R16 ;  /* 0x0044001037007988 */ /* 0x000fe80008000404 */
[----:B0-----:R-:W4:Y:S04]  /*28240*/  LDL.LU R60, [R1+0x12b8] ;  /* 0x0012b800013c7983 */ /* 0x001f280000300800 */
[----:B-1----:R-:W4:Y:S04]  /*28250*/  LDL.LU R59, [R1+0x12b0] ;  /* 0x0012b000013b7983 */ /* 0x002f280000300800 */
[----:B------:R-:W-:Y:S04]  /*28260*/  STS.U16 [R55+UR4+0x4440], R17 ;  /* 0x0044401137007988 */ /* 0x000fe80008000404 */
[----:B------:R-:W-:Y:S04]  /*28270*/  STS.U16 [R55+UR4+0x4480], R18 ;  /* 0x0044801237007988 */ /* 0x000fe80008000404 */
[----:B------:R-:W-:Y:S04]  /*28280*/  STS.U16 [R55+UR4+0x44c0], R19 ;  /* 0x0044c01337007988 */ /* 0x000fe80008000404 */
[----:B------:R-:W-:Y:S04]  /*28290*/  STS.U16 [R55+UR4+0x4500], R20 ;  /* 0x0045001437007988 */ /* 0x000fe80008000404 */
[----:B------:R0:W-:Y:S04]  /*282a0*/  STS.U16 [R55+UR4+0x4540], R21 ;  /* 0x0045401537007988 */ /* 0x0001e80008000404 */
[----:B------:R-:W-:Y:S04]  /*282b0*/  STS.U16 [R55+UR4+0x4580], R22 ;  /* 0x0045801637007988 */ /* 0x000fe80008000404 */
[----:B------:R-:W4:Y:S04]  /*282c0*/  LDL.LU R61, [R1+0x1224] ;  /* 0x00122400013d7983 */ /* 0x000f280000300800 */
        /* <DEDUP_REMOVED lines=10> */
[----:B------:R-:W4:Y:S04]  /*28370*/  LDL.LU R9, [R1+0x11f8] ;  /* 0x0011f80001097983 */ /* 0x000f280000300800 */
[----:B0-----:R-:W4:Y:S04]  /*28380*/  LDL.LU R21, [R1+0x11f0] ;  /* 0x0011f00001157983 */ /* 0x001f280000300800 */
[----:B--2---:R-:W-:Y:S04]  /*28390*/  STS.U16 [R55+UR4+0x4700], R58 ;  /* 0x0047003a37007988 */ /* 0x004fe80008000404 */
[----:B---3--:R0:W-:Y:S04]  /*283a0*/  STS.U16 [R55+UR4+0x4740], R53 ;  /* 0x0047403537007988 */ /* 0x0081e80008000404 */
[----:B0-----:R-:W2:Y:S04]  /*283b0*/  LDL.LU R53, [R1+0x11e8] ;  /* 0x0011e80001357983 */ /* 0x001ea80000300800 */
        /* <DEDUP_REMOVED lines=18> */
[----:B----4-:R0:W-:Y:S04]  /*284e0*/  STS.U16 [R55+UR4+0x4780], R60 ;  /* 0x0047803c37007988 */ /* 0x0101e80008000404 */
[----:B------:R1:W-:Y:S04]  /*284f0*/  STS.U16 [R55+UR4+0x47c0], R59 ;  /* 0x0047c03b37007988 */ /* 0x0003e80008000404 */
        /* <DEDUP_REMOVED lines=9> */
[----:B------:R0:W-:Y:S04]  /*28590*/  STS.U16 [R55+UR4+0x5580], R21 ;  /* 0x0055801537007988 */ /* 0x0001e80008000404 */
[----:B0-----:R-:W4:Y:S04]  /*285a0*/  LDL.LU R21, [R1+0x13c] ;  /* 0x00013c0001157983 */ /* 0x001f280000300800 */
[----:B--2---:R0:W-:Y:S04]  /*285b0*/  STS.U16 [R55+UR4+0x5640], R53 ;  /* 0x0056403537007988 */ /* 0x0041e80008000404 */
[----:B0-----:R-:W2:Y:S04]  /*285c0*/  LDL.LU R53, [R1+0x134] ;  /* 0x0001340001357983 */ /* 0x001ea80000300800 */
[----:B---3--:R-:W-:Y:S04]  /*285d0*/  STS.U16 [R55+UR4+0x5600], R10 ;  /* 0x0056000a37007988 */ /* 0x008fe80008000404 */
        /* <DEDUP_REMOVED lines=11> */
[----:B------:R1:W-:Y:S04]  /*28690*/  STS.U16 [R55+UR4+0x6540], R3 ;  /* 0x0065400337007988 */ /* 0x0003e80008000404 */
[----:B------:R3:W-:Y:S04]  /*286a0*/  STS.U16 [R55+UR4+0x6580], R0 ;  /* 0x0065800037007988 */ /* 0x0007e80008000404 */
[----:B------:R3:W-:Y:S04]  /*286b0*/  STS.U16 [R55+UR4+0x65c0], R52 ;  /* 0x0065c03437007988 */ /* 0x0007e80008000404 */
[----:B------:R3:W-:Y:S04]  /*286c0*/  STS.U16 [R55+UR4+0x6600], R56 ;  /* 0x0066003837007988 */ /* 0x0007e80008000404 */
[----:B------:R3:W-:Y:S04]  /*286d0*/  STS.U16 [R55+UR4+0x6640], R57 ;  /* 0x0066403937007988 */ /* 0x0007e80008000404 */
[----:B0-----:R-:W2:Y:S04]  /*286e0*/  LDL.LU R22, [R1+0x16e8] ;  /* 0x0016e80001167983 */ /* 0x001ea80000300800 */
[----:B-1----:R-:W2:Y:S04]  /*286f0*/  LDL.LU R3, [R1+0x16e4] ;  /* 0x0016e40001037983 */ /* 0x002ea80000300800 */
[----:B---3--:R-:W3:Y:S04]  /*28700*/  LDL.LU R0, [R1+0x16e0] ;  /* 0x0016e00001007983 */ /* 0x008ee80000300800 */
[----:B------:R-:W3:Y:S04]  /*28710*/  LDL.LU R52, [R1+0x16dc] ;  /* 0x0016dc0001347983 */ /* 0x000ee80000300800 */
[----:B------:R-:W3:Y:S04]  /*28720*/  LDL.LU R56, [R1+0x16d8] ;  /* 0x0016d80001387983 */ /* 0x000ee80000300800 */
[----:B------:R0:W-:Y:S04]  /*28730*/  STS.U16 [R55+UR4+0x6680], R58 ;  /* 0x0066803a37007988 */ /* 0x0001e80008000404 */
[----:B------:R-:W3:Y:S04]  /*28740*/  LDL.LU R57, [R1+0x16d4] ;  /* 0x0016d40001397983 */ /* 0x000ee80000300800 */
[----:B----4-:R1:W-:Y:S04]  /*28750*/  STS.U16 [R55+UR4+0x66c0], R60 ;  /* 0x0066c03c37007988 */ /* 0x0103e80008000404 */
[----:B------:R4:W-:Y:S04]  /*28760*/  STS.U16 [R55+UR4+0x6700], R59 ;  /* 0x0067003b37007988 */ /* 0x0009e80008000404 */
[----:B0-----:R-:W3:Y:S04]  /*28770*/  LDL.LU R58, [R1+0x16d0] ;  /* 0x0016d000013a7983 */ /* 0x001ee80000300800 */
[----:B-1----:R-:W3:Y:S04]  /*28780*/  LDL.LU R60, [R1+0x16cc] ;  /* 0x0016cc00013c7983 */ /* 0x002ee80000300800 */
[----:B----4-:R-:W4:Y:S04]  /*28790*/  LDL.LU R59, [R1+0x16c8] ;  /* 0x0016c800013b7983 */ /* 0x010f280000300800 */
[----:B------:R-:W-:Y:S04]  /*287a0*/  STS.U16 [R55+UR4+0x6740], R21 ;  /* 0x0067401537007988 */ /* 0x000fe80008000404 */
[----:B--2---:R0:W-:Y:S04]  /*287b0*/  STS.U16 [R55+UR4+0x6780], R53 ;  /* 0x0067803537007988 */ /* 0x0041e80008000404 */
[----:B0-----:R-:W2:Y:S04]  /*287c0*/  LDL.LU R53, [R1+0x16c4] ;  /* 0x0016c40001357983 */ /* 0x001ea80000300800 */
        /* <DEDUP_REMOVED lines=11> */
[----:B------:R-:W-:Y:S01]  /*28880*/  STS.U16 [R55+UR4+0x76c0], R28 ;  /* 0x0076c01c37007988 */ /* 0x000fe20008000404 */
[----:B0-----:R-:W-:-:S03]  /*28890*/  LOP3.LUT R54, R2, 0x20, RZ, 0x3c, !PT ;  /* 0x0000002002367812 */ /* 0x001fc600078e3cff */
[----:B------:R-:W-:Y:S04]  /*288a0*/  STL [R1+0x390c], R55 ;  /* 0x00390c3701007387 */ /* 0x000fe80000100800 */
[----:B------:R-:W-:Y:S04]  /*288b0*/  STS.U16 [R55+UR4+0x7680], R27 ;  /* 0x0076801b37007988 */ /* 0x000fe80008000404 */
[----:B------:R-:W2:Y:S04]  /*288c0*/  LDL.LU R2, [R1+0x16c0] ;  /* 0x0016c00001027983 */ /* 0x000ea80000300800 */
        /* <DEDUP_REMOVED lines=12> */
[----:B---3--:R-:W-:Y:S04]  /*28990*/  STS.U16 [R54+UR4+0x880], R0 ;  /* 0x0008800036007988 */ /* 0x008fe80008000404 */
        /* <DEDUP_REMOVED lines=13> */
[----:B0-----:R-:W4:Y:S04]  /*28a70*/  LDL.LU R59, [R1+0x1588] ;  /* 0x00158800013b7983 */ /* 0x001f280000300800 */
        /* <DEDUP_REMOVED lines=15> */
[----:B0-----:R-:W2:Y:S04]  /*28b70*/  LDL.LU R53, [R1+0x1488] ;  /* 0x0014880001357983 */ /* 0x001ea80000300800 */
[----:B------:R-:W-:Y:S04]  /*28b80*/  STS.U16 [R54+UR4+0xa80], R2 ;  /* 0x000a800236007988 */ /* 0x000fe80008000404 */
[----:B------:R-:W-:Y:S04]  /*28b90*/  STS.U16 [R54+UR4+0xac0], R61 ;  /* 0x000ac03d36007988 */ /* 0x000fe80008000404 */
[----:B------:R-:W-:Y:S04]  /*28ba0*/  STS.U16 [R54+UR4+0xb00], R4 ;  /* 0x000b000436007988 */ /* 0x000fe80008000404 */
[----:B------:R-:W-:Y:S04]  /*28bb0*/  STS.U16 [R54+UR4+0xb40], R7 ;  /* 0x000b400736007988 */ /* 0x000fe80008000404 */
[----:B------:R-:W-:Y:S04]  /*28bc0*/  STS.U16 [R54+UR4+0xb80], R6 ;  /* 0x000b800636007988 */ /* 0x000fe80008000404 */
[----:B------:R-:W-:Y:S04]  /*28bd0*/  STS.U16 [R54+UR4+0xbc0], R5 ;  /* 0x000bc00536007988 */ /* 0x000fe80008000404 */
[----:B------:R-:W-:Y:S04]  /*28be0*/  STS.U16 [R54+UR4+0x1840], R8 ;  /* 0x0018400836007988 */ /* 0x000fe80008000404 */
[----:B---3--:R-:W-:Y:S04]  /*28bf0*/  STS.U16 [R54+UR4+0x1800], R9 ;  /* 0x0018000936007988 */ /* 0x008fe80008000404 */
[----:B------:R-:W-:Y:S04]  /*28c00*/  STS.U16 [R54+UR4+0x18c0], R10 ;  /* 0x0018c00a36007988 */ /* 0x000fe80008000404 */
[----:B------:R-:W-:Y:S04]  /*28c10*/  STS.U16 [R54+UR4+0x1880], R11 ;  /* 0x0018800b36007988 */ /* 0x000fe80008000404 */
[----:B------:R-:W-:Y:S04]  /*28c20*/  STS.U16 [R54+UR4+0x1940], R12 ;  /* 0x0019400c36007988 */ /* 0x000fe80008000404 */
[----:B------:R-:W-:Y:S04]  /*28c30*/  STS.U16 [R54+UR4+0x1900], R13 ;  /* 0x0019000d36007988 */ /* 0x000fe80008000404 */
[----:B------:R-:W-:Y:S04]  /*28c40*/  STS.U16 [R54+UR4+0x19c0], R14 ;  /* 0x0019c00e36007988 */ /* 0x000fe80008000404 */
[----:B----4-:R-:W-:Y:S04]  /*28c50*/  STS.U16 [R54+UR4+0x1980], R15 ;  /* 0x0019800f36007988 */ /* 0x010fe80008000404 */
[----:B------:R0:W-:Y:S04]  /*28c60*/  STS.U16 [R54+UR4+0x1a40], R59 ;  /* 0x001a403b36007988 */ /* 0x0001e80008000404 */
[----:B------:R-:W-:Y:S04]  /*28c70*/  STS.U16 [R54+UR4+0x1a00], R16 ;  /* 0x001a001036007988 */ /* 0x000fe80008000404 */
[----:B------:R-:W-:Y:S04]  /*28c80*/  STS.U16 [R54+UR4+0x1ac0], R17 ;  /* 0x001ac01136007988 */ /* 0x000fe80008000404 */
[----:B------:R-:W-:Y:S04]  /*28c90*/  STS.U16 [R54+UR4+0x1a80], R18 ;  /* 0x001a801236007988 */ /* 0x000fe80008000404 */
[----:B------:R-:W-:Y:S04]  /*28ca0*/  STS.U16 [R54+UR4+0x1b40], R19 ;  /* 0x001b401336007988 */ /* 0x000fe80008000404 */
[----:B------:R-:W-:Y:S04]  /*28cb0*/  STS.U16 [R54+UR4+0x1b00], R20 ;  /* 0x001b001436007988 */ /* 0x000fe80008000404 */
[----:B0-----:R-:W3:Y:S04]  /*28cc0*/  LDL.LU R59, [R1+0x1484] ;  /* 0x00148400013b7983 */ /* 0x001ee80000300800 */
[----:B------:R-:W4:Y:S04]  /*28cd0*/  LDL.LU R2, [R1+0x1480] ;  /* 0x0014800001027983 */ /* 0x000f280000300800 */
[----:B------:R-:W4:Y:S04]  /*28ce0*/  LDL.LU R61, [R1+0x147c] ;  /* 0x00147c00013d7983 */ /* 0x000f280000300800 */
[----:B------:R-:W4:Y:S04]  /*28cf0*/  LDL.LU R4, [R1+0x1478] ;  /* 0x0014780001047983 */ /* 0x000f280000300800 */
        /* <DEDUP_REMOVED lines=20> */
[----:B--2---:R0:W-:Y:S04]  /*28e40*/  STS.U16 [R54+UR4+0x29c0], R53 ;  /* 0x0029c03536007988 */ /* 0x0041e80008000404 */
[----:B0-----:R-:W2:Y:S04]  /*28e50*/  LDL.LU R53, [R1+0x1388] ;  /* 0x0013880001357983 */ /* 0x001ea80000300800 */
[----:B------:R-:W2:Y:S04]  /*28e60*/  LDL.LU R16, [R1+0x1384] ;  /* 0x0013840001107983 */ /* 0x000ea80000300800 */
        /* <DEDUP_REMOVED lines=13> */
[----:B---3--:R0:W-:Y:S04]  /*28f40*/  STS.U16 [R54+UR4+0x2a00], R59 ;  /* 0x002a003b36007988 */ /* 0x0081e80008000404 */
[----:B----4-:R-:W-:Y:S04]  /*28f50*/  STS.U16 [R54+UR4+0x2a40], R2 ;  /* 0x002a400236007988 */ /* 0x010fe80008000404 */
[----:B------:R-:W-:Y:S04]  /*28f60*/  STS.U16 [R54+UR4+0x2a80], R61 ;  /* 0x002a803d36007988 */ /* 0x000fe80008000404 */
[----:B------:R-:W-:Y:S04]  /*28f70*/  STS.U16 [R54+UR4+0x2ac0], R4 ;  /* 0x002ac00436007988 */ /* 0x000fe80008000404 */
[----:B------:R-:W-:Y:S04]  /*28f80*/  STS.U16 [R54+UR4+0x2b00], R7 ;  /* 0x002b000736007988 */ /* 0x000fe80008000404 */
[----:B------:R-:W-:Y:S04]  /*28f90*/  STS.U16 [R54+UR4+0x2b40], R6 ;  /* 0x002b400636007988 */ /* 0x000fe80008000404 */
[----:B------:R-:W-:Y:S04]  /*28fa0*/  STS.U16 [R54+UR4+0x2b80], R5 ;  /* 0x002b800536007988 */ /* 0x000fe80008000404 */
[----:B------:R-:W-:Y:S04]  /*28fb0*/  STS.U16 [R54+UR4+0x2bc0], R8 ;  /* 0x002bc00836007988 */ /* 0x000fe80008000404 */
[----:B0-----:R-:W3:Y:S04]  /*28fc0*/  LDL.LU R59, [R1+0x128c] ;  /* 0x00128c00013b7983 */ /* 0x001ee80000300800 */
        /* <DEDUP_REMOVED lines=8> */
[----:B0-----:R-:W2:Y:S04]  /*29050*/  LDL.LU R53, [R1+0x1288] ;  /* 0x0012880001357983 */ /* 0x001ea80000300800 */
        /* <DEDUP_REMOVED lines=38> */
[----:B---3--:R3:W-:Y:S04]  /*292c0*/  STS.U16 [R54+UR4+0x4980], R59 ;  /* 0x0049803b36007988 */ /* 0x0087e80008000404 */
[----:B0-----:R-:W4:Y:S04]  /*292d0*/  LDL.LU R57, [R1+0x124] ;  /* 0x0001240001397983 */ /* 0x001f280000300800 */
[----:B-1----:R-:W4:Y:S04]  /*292e0*/  LDL.LU R58, [R1+0x120] ;  /* 0x00012000013a7983 */ /* 0x002f280000300800 */
[----:B------:R-:W4:Y:S04]  /*292f0*/  LDL.LU R60, [R1+0x10c] ;  /* 0x00010c00013c7983 */ /* 0x000f280000300800 */
[----:B---3--:R-:W3:Y:S04]  /*29300*/  LDL.LU R59, [R1+0x108] ;  /* 0x00010800013b7983 */ /* 0x008ee80000300800 */
[----:B--2---:R0:W-:Y:S04]  /*29310*/  STS.U16 [R54+UR4+0x49c0], R53 ;  /* 0x0049c03536007988 */ /* 0x0041e80008000404 */
[----:B0-----:R-:W2:Y:S04]  /*29320*/  LDL.LU R53, [R1+0x104] ;  /* 0x0001040001357983 */ /* 0x001ea80000300800 */
[----:B------:R-:W2:Y:S04]  /*29330*/  LDL.LU R4, [R1+0x100] ;  /* 0x0001000001047983 */ /* 0x000ea80000300800 */
[----:B----4-:R0:W-:Y:S04]  /*29340*/  STS.U16 [R54+UR4+0x4a00], R61 ;  /* 0x004a003d36007988 */ /* 0x0101e80008000404 */
[----:B------:R1:W-:Y:S04]  /*29350*/  STS.U16 [R54+UR4+0x4a40], R6 ;  /* 0x004a400636007988 */ /* 0x0003e80008000404 */
[----:B------:R4:W-:Y:S04]  /*29360*/  STS.U16 [R54+UR4+0x4a80], R7 ;  /* 0x004a800736007988 */ /* 0x0009e80008000404 */
[----:B------:R4:W-:Y:S04]  /*29370*/  STS.U16 [R54+UR4+0x4ac0], R5 ;  /* 0x004ac00536007988 */ /* 0x0009e80008000404 */
[----:B------:R4:W-:Y:S04]  /*29380*/  STS.U16 [R54+UR4+0x4b00], R8 ;  /* 0x004b000836007988 */ /* 0x0009e80008000404 */
[----:B------:R4:W-:Y:S04]  /*29390*/  STS.U16 [R54+UR4+0x4b40], R9 ;  /* 0x004b400936007988 */ /* 0x0009e80008000404 */
[----:B0-----:R-:W2:Y:S04]  /*293a0*/  LDL.LU R61, [R1+0x3a4c] ;  /* 0x003a4c00013d7983 */ /* 0x001ea80000300800 */
[----:B-1----:R-:W2:Y:S04]  /*293b0*/  LDL.LU R6, [R1+0x3a48] ;  /* 0x003a480001067983 */ /* 0x002ea80000300800 */
[----:B----4-:R-:W4:Y:S04]  /*293c0*/  LDL.LU R7, [R1+0x3a44] ;  /* 0x003a440001077983 */ /* 0x010f280000300800 */
[----:B------:R-:W4:Y:S04]  /*293d0*/  LDL.LU R5, [R1+0x3a40] ;  /* 0x003a400001057983 */ /* 0x000f280000300800 */
[----:B------:R-:W4:Y:S04]  /*293e0*/  LDL.LU R8, [R1+0x3a3c] ;  /* 0x003a3c0001087983 */ /* 0x000f280000300800 */
[----:B------:R-:W4:Y:S04]  /*293f0*/  LDL.LU R9, [R1+0x3a38] ;  /* 0x003a380001097983 */ /* 0x000f280000300800 */
[----:B------:R0:W-:Y:S04]  /*29400*/  STS.U16 [R54+UR4+0x4b80], R10 ;  /* 0x004b800a36007988 */ /* 0x0001e80008000404 */
        /* <DEDUP_REMOVED lines=45> */
[----:B------:R-:W-:Y:S04]  /*296e0*/  STS.U16 [R54+UR4+0x6940], R4 ;  /* 0x0069400436007988 */ /* 0x000fe80008000404 */
[----:B--2---:R0:W-:Y:S04]  /*296f0*/  STS.U16 [R54+UR4+0x6980], R53 ;  /* 0x0069803536007988 */ /* 0x0041e80008000404 */
[----:B---3--:R1:W-:Y:S04]  /*29700*/  STS.U16 [R54+UR4+0x69c0], R59 ;  /* 0x0069c03b36007988 */ /* 0x0083e80008000404 */
[----:B----4-:R-:W-:Y:S04]  /*29710*/  STS.U16 [R54+UR4+0x6a00], R60 ;  /* 0x006a003c36007988 */ /* 0x010fe80008000404 */
[----:B------:R2:W-:Y:S04]  /*29720*/  STS.U16 [R54+UR4+0x6a40], R58 ;  /* 0x006a403a36007988 */ /* 0x0005e80008000404 */
[----:B------:R3:W-:Y:S04]  /*29730*/  STS.U16 [R54+UR4+0x6a80], R57 ;  /* 0x006a803936007988 */ /* 0x0007e80008000404 */
[----:B------:R-:W-:Y:S04]  /*29740*/  STS.U16 [R54+UR4+0x6ac0], R56 ;  /* 0x006ac03836007988 */ /* 0x000fe80008000404 */
[----:B------:R4:W-:Y:S04]  /*29750*/  STS.U16 [R54+UR4+0x6b00], R52 ;  /* 0x006b003436007988 */ /* 0x0009e80008000404 */
[----:B------:R-:W-:Y:S04]  /*29760*/  STS.U16 [R54+UR4+0x6b40], R0 ;  /* 0x006b400036007988 */ /* 0x000fe80008000404 */
[----:B------:R4:W-:Y:S04]  /*29770*/  STS.U16 [R54+UR4+0x6b80], R2 ;  /* 0x006b800236007988 */ /* 0x0009e80008000404 */
[----:B0-----:R-:W4:Y:S04]  /*29780*/  LDL.LU R53, [R1+0x39dc] ;  /* 0x0039dc0001357983 */ /* 0x001f280000300800 */
[----:B-1----:R-:W4:Y:S04]  /*29790*/  LDL.LU R59, [R1+0x39d8] ;  /* 0x0039d800013b7983 */ /* 0x002f280000300800 */
[----:B--2---:R-:W2:Y:S04]  /*297a0*/  LDL.LU R58, [R1+0x16a8] ;  /* 0x0016a800013a7983 */ /* 0x004ea80000300800 */
[----:B---3--:R-:W3:Y:S04]  /*297b0*/  LDL.LU R57, [R1+0x16a4] ;  /* 0x0016a40001397983 */ /* 0x008ee80000300800 */
[----:B------:R-:W3:Y:S04]  /*297c0*/  LDL.LU R4, [R1+0x169c] ;  /* 0x00169c0001047983 */ /* 0x000ee80000300800 */
[----:B------:R-:W3:Y:S04]  /*297d0*/  LDL.LU R60, [R1+0x1698] ;  /* 0x00169800013c7983 */ /* 0x000ee80000300800 */
[----:B----4-:R-:W4:Y:S01]  /*297e0*/  LDL.LU R52, [R1+0x1694] ;  /* 0x0016940001347983 */ /* 0x010f220000300800 */
[----:B------:R-:W0:Y:S03]  /*297f0*/  S2R R2, SR_TID.X ;  /* 0x0000000000027919 */ /* 0x000e260000002100 */
[----:B------:R-:W4:Y:S04]  /*29800*/  LDL.LU R56, [R1+0x1690] ;  /* 0x0016900001387983 */ /* 0x000f280000300800 */
[----:B------:R1:W-:Y:S04]  /*29810*/  STS.U16 [R54+UR4+0x6bc0], R3 ;  /* 0x006bc00336007988 */ /* 0x0003e80008000404 */
[----:B------:R-:W4:Y:S01]  /*29820*/  LDL.LU R0, [R1+0x168c] ;  /* 0x00168c0001007983 */ /* 0x000f220000300800 */
[----:B0-----:R-:W-:-:S05]  /*29830*/  LOP3.LUT R2, R2, 0x1f, RZ, 0xc0, !PT ;  /* 0x0000001f02027812 */ /* 0x001fca00078ec0ff */
[----:B------:R-:W-:-:S05]  /*29840*/  IMAD.SHL.U32 R2, R2, 0x2, RZ ;  /* 0x0000000202027824 */ /* 0x000fca00078e00ff */
[----:B-1----:R-:W-:Y:S02]  /*29850*/  LOP3.LUT R3, R2, 0x30, RZ, 0x3c, !PT ;  /* 0x0000003002037812 */ /* 0x002fe400078e3cff */
[----:B------:R-:W4:Y:S04]  /*29860*/  LDL.LU R2, [R1+0x16a0] ;  /* 0x0016a00001027983 */ /* 0x000f280000300800 */
        /* <DEDUP_REMOVED lines=17> */
[----:B------:R-:W-:Y:S04]  /*29980*/  STL [R1+0x3910], R54 ;  /* 0x0039103601007387 */ /* 0x000fe80000100800 */
[----:B--2---:R0:W-:Y:S04]  /*29990*/  STS.U16 [R3+UR4+0xc00], R58 ;  /* 0x000c003a03007988 */ /* 0x0041e80008000404 */
[----:B---3--:R1:W-:Y:S04]  /*299a0*/  STS.U16 [R3+UR4+0xc40], R57 ;  /* 0x000c403903007988 */ /* 0x0083e80008000404 */
[----:B0-----:R-:W2:Y:S04]  /*299b0*/  LDL.LU R58, [R1+0x39d4] ;  /* 0x0039d400013a7983 */ /* 0x001ea80000300800 */
[----:B-1----:R-:W3:Y:S04]  /*299c0*/  LDL.LU R57, [R1+0x39d0] ;  /* 0x0039d00001397983 */ /* 0x002ee80000300800 */
[----:B----4-:R0:W-:Y:S04]  /*299d0*/  STS.U16 [R3+UR4+0xc80], R2 ;  /* 0x000c800203007988 */ /* 0x0101e80008000404 */
[----:B------:R1:W-:Y:S04]  /*299e0*/  STS.U16 [R3+UR4+0xcc0], R4 ;  /* 0x000cc00403007988 */ /* 0x0003e80008000404 */
[----:B------:R4:W-:Y:S04]  /*299f0*/  STS.U16 [R3+UR4+0xd00], R60 ;  /* 0x000d003c03007988 */ /* 0x0009e80008000404 */
[----:B------:R4:W-:Y:S04]  /*29a00*/  STS.U16 [R3+UR4+0xd40], R52 ;  /* 0x000d403403007988 */ /* 0x0009e80008000404 */
[----:B------:R4:W-:Y:S04]  /*29a10*/  STS.U16 [R3+UR4+0xd80], R56 ;  /* 0x000d803803007988 */ /* 0x0009e80008000404 */
[----:B------:R4:W-:Y:S04]  /*29a20*/  STS.U16 [R3+UR4+0xdc0], R0 ;  /* 0x000dc00003007988 */ /* 0x0009e80008000404 */
[----:B0-----:R-:W2:Y:S04]  /*29a30*/  LDL R2, [R1+0x2940] ;  /* 0x0029400001027983 */ /* 0x001ea80000100800 */
[----:B-1----:R-:W3:Y:S04]  /*29a40*/  LDL R4, [R1+0x2938] ;  /* 0x0029380001047983 */ /* 0x002ee80000100800 */
[----:B----4-:R-:W4:Y:S04]  /*29a50*/  LDL.LU R60, [R1+0x39cc] ;  /* 0x0039cc00013c7983 */ /* 0x010f280000300800 */
[----:B------:R-:W2:Y:S04]  /*29a60*/  LDL.LU R52, [R1+0x39c8] ;  /* 0x0039c80001347983 */ /* 0x000ea80000300800 */
[----:B------:R-:W3:Y:S04]  /*29a70*/  LDL.LU R56, [R1+0x39c4] ;  /* 0x0039c40001387983 */ /* 0x000ee80000300800 */
[----:B------:R-:W4:Y:S04]  /*29a80*/  LDL.LU R0, [R1+0x39c0] ;  /* 0x0039c00001007983 */ /* 0x000f280000300800 */
[----:B------:R-:W-:Y:S04]  /*29a90*/  STS.U16 [R3+UR4+0xe00], R5 ;  /* 0x000e000503007988 */ /* 0x000fe80008000404 */
[----:B----4-:R0:W-:Y:S04]  /*29aa0*/  STS.U16 [R3+UR4+0xe40], R0 ;  /* 0x000e400003007988 */ /* 0x0101e80008000404 */
[----:B0-----:R-:W4:Y:S04]  /*29ab0*/  LDL.LU R0, [R1+0x39bc] ;  /* 0x0039bc0001007983 */ /* 0x001f280000300800 */
[----:B---3--:R0:W-:Y:S04]  /*29ac0*/  STS.U16 [R3+UR4+0xe80], R56 ;  /* 0x000e803803007988 */ /* 0x0081e80008000404 */
[----:B--2---:R1:W-:Y:S01]  /*29ad0*/  STS.U16 [R3+UR4+0xec0], R52 ;  /* 0x000ec03403007988 */ /* 0x0043e20008000404 */
[----:B------:R-:W-:-:S03]  /*29ae0*/  @!P0 IMAD.MOV.U32 R5, RZ, RZ, R4 ;  /* 0x000000ffff058224 */ /* 0x000fc600078e0004 */
[----:B------:R2:W-:Y:S01]  /*29af0*/  STS.U16 [R3+UR4+0xf00], R60 ;  /* 0x000f003c03007988 */ /* 0x0005e20008000404 */
[----:B------:R-:W-:-:S03]  /*29b00*/  @!P0 IMAD.MOV.U32 R4, RZ, RZ, R2 ;  /* 0x000000ffff048224 */ /* 0x000fc600078e0002 */
[----:B------:R3:W-:Y:S04]  /*29b10*/  STS.U16 [R3+UR4+0xf40], R57 ;  /* 0x000f403903007988 */ /* 0x0007e80008000404 */
[----:B------:R3:W-:Y:S04]  /*29b20*/  STS.U16 [R3+UR4+0xf80], R58 ;  /* 0x000f803a03007988 */ /* 0x0007e80008000404 */
[----:B0-----:R-:W4:Y:S04]  /*29b30*/  LDL.LU R56, [R1+0x39b8] ;  /* 0x0039b80001387983 */ /* 0x001f280000300800 */
[----:B-1----:R-:W4:Y:S04]  /*29b40*/  LDL.LU R52, [R1+0x39b4] ;  /* 0x0039b40001347983 */ /* 0x002f280000300800 */
[----:B--2---:R-:W2:Y:S04]  /*29b50*/  LDL.LU R60, [R1+0x39b0] ;  /* 0x0039b000013c7983 */ /* 0x004ea80000300800 */
[----:B------:R0:W-:Y:S04]  /*29b60*/  STS.U16 [R3+UR4+0xfc0], R59 ;  /* 0x000fc03b03007988 */ /* 0x0001e80008000404 */
[----:B---3--:R-:W3:Y:S04]  /*29b70*/  LDL.LU R57, [R1+0x39ac] ;  /* 0x0039ac0001397983 */ /* 0x008ee80000300800 */
[----:B------:R-:W3:Y:S04]  /*29b80*/  LDL.LU R58, [R1+0x39a8] ;  /* 0x0039a800013a7983 */ /* 0x000ee80000300800 */
[----:B------:R1:W-:Y:S04]  /*29b90*/  STS.U16 [R3+UR4+0x1c40], R53 ;  /* 0x001c403503007988 */ /* 0x0003e80008000404 */
[----:B0-----:R-:W3:Y:S04]  /*29ba0*/  LDL.LU R59, [R1+0x39a4] ;  /* 0x0039a400013b7983 */ /* 0x001ee80000300800 */
[----:B-1----:R-:W3:Y:S04]  /*29bb0*/  LDL.LU R53, [R1+0x39a0] ;  /* 0x0039a00001357983 */ /* 0x002ee80000300800 */
[----:B------:R-:W3:Y:S01]  /*29bc0*/  LDL R2, [R1+0x2804] ;  /* 0x0028040001027983 */ /* 0x000ee20000100800 */
[----:B----4-:R-:W-:-:S06]  /*29bd0*/  PRMT R0, RZ, 0x7610, R0 ;  /* 0x00007610ff007816 */ /* 0x010fcc0000000000 */
[----:B------:R0:W4:Y:S04]  /*29be0*/  @!P0 LDG.E.U16 R0, desc[UR8][R4.64] ;  /* 0x0000000804008981 */ /* 0x000128000c1e1500 */
[----:B------:R-:W0:Y:S04]  /*29bf0*/  LDL R4, [R1+0x275c] ;  /* 0x00275c0001047983 */ /* 0x000e280000100800 */
[----:B------:R-:W0:Y:S01]  /*29c00*/  LDL R5, [R1+0x2774] ;  /* 0x0027740001057983 */ /* 0x000e220000100800 */
[----:B------:R-:W-:Y:S02]  /*29c10*/  PRMT R52, RZ, 0x7610, R52 ;  /* 0x00007610ff347816 */ /* 0x000fe40000000034 */
[----:B0-----:R-:W-:-:S04]  /*29c20*/  @!P0 LOP3.LUT R5, R5, R4, RZ, 0x3c, !PT ;  /* 0x0000000405058212 */ /* 0x001fc800078e3cff */
[----:B------:R-:W-:-:S04]  /*29c30*/  @!P0 LOP3.LUT R4, R5, R4, RZ, 0x3c, !PT ;  /* 0x0000000405048212 */ /* 0x000fc800078e3cff */
[----:B------:R-:W-:-:S05]  /*29c40*/  @!P0 LOP3.LUT R5, R5, R4, RZ, 0x3c, !PT ;  /* 0x0000000405058212 */ /* 0x000fca00078e3cff */
[----:B------:R-:W2:Y:S04]  /*29c50*/  @!P0 LDG.E.U16 R52, desc[UR8][R4.64] ;  /* 0x0000000804348981 */ /* 0x000ea8000c1e1500 */
[----:B----4-:R-:W-:Y:S04]  /*29c60*/  STL [R1+0x3914], R0 ;  /* 0x0039140001007387 */ /* 0x010fe80000100800 */
[----:B--2---:R0:W-:Y:S04]  /*29c70*/  STL [R1+0x120], R52 ;  /* 0x0001203401007387 */ /* 0x0041e80000100800 */
[----:B0-----:R-:W2:Y:S04]  /*29c80*/  LDL.LU R52, [R1+0x399c] ;  /* 0x00399c0001347983 */ /* 0x001ea80000300800 */
[----:B------:R-:W4:Y:S04]  /*29c90*/  LDL R4, [R1+0x2760] ;  /* 0x0027600001047983 */ /* 0x000f280000100800 */
[----:B------:R-:W4:Y:S01]  /*29ca0*/  LDL R5, [R1+0x2784] ;  /* 0x0027840001057983 */ /* 0x000f220000100800 */
[----:B------:R-:W-:-:S02]  /*29cb0*/  PRMT R60, RZ, 0x7610, R60 ;  /* 0x00007610ff3c7816 */ /* 0x000fc4000000003c */
[----:B----4-:R-:W-:-:S04]  /*29cc0*/  @!P0 LOP3.LUT R5, R5, R4, RZ, 0x3c, !PT ;  /* 0x0000000405058212 */ /* 0x010fc800078e3cff */
[----:B------:R-:W-:-:S04]  /*29cd0*/  @!P0 LOP3.LUT R4, R5, R4, RZ, 0x3c, !PT ;  /* 0x0000000405048212 */ /* 0x000fc800078e3cff */
[----:B------:R-:W-:-:S05]  /*29ce0*/  @!P0 LOP3.LUT R5, R5, R4, RZ, 0x3c, !PT ;  /* 0x0000000405058212 */ /* 0x000fca00078e3cff */
[----:B------:R-:W4:Y:S04]  /*29cf0*/  @!P0 LDG.E.U16 R60, desc[UR8][R4.64] ;  /* 0x00000008043c8981 */ /* 0x000f28000c1e1500 */
[----:B----4-:R0:W-:Y:S04]  /*29d00*/  STL [R1+0x10c], R60 ;  /* 0x00010c3c01007387 */ /* 0x0101e80000100800 */
[----:B0-----:R-:W4:Y:S04]  /*29d10*/  LDL.LU R60, [R1+0x3998] ;  /* 0x00399800013c7983 */ /* 0x001f280000300800 */
[----:B------:R-:W3:Y:S04]  /*29d20*/  LDL R4, [R1+0x2780] ;  /* 0x0027800001047983 */ /* 0x000ee80000100800 */
[----:B------:R-:W3:Y:S01]  /*29d30*/  LDL R5, [R1+0x27bc] ;  /* 0x0027bc0001057983 */ /* 0x000ee20000100800 */
[----:B--2---:R-:W-:-:S02]  /*29d40*/  PRMT R52, RZ, 0x7610, R52 ;  /* 0x00007610ff347816 */ /* 0x004fc40000000034 */
[----:B---3--:R-:W-:-:S04]  /*29d50*/  @!P0 LOP3.LUT R5, R5, R4, RZ, 0x3c, !PT ;  /* 0x0000000405058212 */ /* 0x008fc800078e3cff */
[----:B------:R-:W-:-:S04]  /*29d60*/  @!P0 LOP3.LUT R4, R5, R4, RZ, 0x3c, !PT ;  /* 0x0000000405048212 */ /* 0x000fc800078e3cff */
[----:B------:R-:W-:-:S05]  /*29d70*/  @!P0 LOP3.LUT R5, R5, R4, RZ, 0x3c, !PT ;  /* 0x0000000405058212 */ /* 0x000fca00078e3cff */
[----:B------:R-:W2:Y:S04]  /*29d80*/  @!P0 LDG.E.U16 R52, desc[UR8][R4.64] ;  /* 0x0000000804348981 */ /* 0x000ea8000c1e1500 */
[----:B--2---:R0:W-:Y:S04]  /*29d90*/  STL [R1+0x104], R52 ;  /* 0x0001043401007387 */ /* 0x0041e80000100800 */
[----:B0-----:R-:W2:Y:S04]  /*29da0*/  LDL.LU R52, [R1+0x3994] ;  /* 0x0039940001347983 */ /* 0x001ea80000300800 */
[----:B------:R-:W3:Y:S04]  /*29db0*/  LDL R4, [R1+0x2788] ;  /* 0x0027880001047983 */ /* 0x000ee80000100800 */
[----:B------:R-:W3:Y:S01]  /*29dc0*/  LDL R5, [R1+0x27c4] ;  /* 0x0027c40001057983 */ /* 0x000ee20000100800 */
[----:B----4-:R-:W-:-:S02]  /*29dd0*/  PRMT R60, RZ, 0x7610, R60 ;  /* 0x00007610ff3c7816 */ /* 0x010fc4000000003c */
[----:B---3--:R-:W-:-:S04]  /*29de0*/  @!P0 LOP3.LUT R5, R5, R4, RZ, 0x3c, !PT ;  /* 0x0000000405058212 */ /* 0x008fc800078e3cff */
[----:B------:R-:W-:-:S04]  /*29df0*/  @!P0 LOP3.LUT R4, R5, R4, RZ, 0x3c, !PT ;  /* 0x0000000405048212 */ /* 0x000fc800078e3cff */
[----:B------:R-:W-:-:S05]  /*29e00*/  @!P0 LOP3.LUT R5, R5, R4, RZ, 0x3c, !PT ;  /* 0x0000000405058212 */ /* 0x000fca00078e3cff */
[----:B------:R-:W3:Y:S04]  /*29e10*/  @!P0 LDG.E.U16 R60, desc[UR8][R4.64] ;  /* 0x00000008043c8981 */ /* 0x000ee8000c1e1500 */
[----:B---3--:R0:W-:Y:S04]  /*29e20*/  STL [R1+0x100], R60 ;  /* 0x0001003c01007387 */ /* 0x0081e80000100800 */
[----:B0-----:R-:W3:Y:S04]  /*29e30*/  LDL.LU R60, [R1+0x3990] ;  /* 0x00399000013c7983 */ /* 0x001ee80000300800 */
[----:B------:R-:W4:Y:S04]  /*29e40*/  LDL R4, [R1+0x27c0] ;  /* 0x0027c00001047983 */ /* 0x000f280000100800 */
[----:B------:R-:W4:Y:S01]  /*29e50*/  LDL R5, [R1+0x27fc] ;  /* 0x0027fc0001057983 */ /* 0x000f220000100800 */
[----:B--2---:R-:W-:-:S02]  /*29e60*/  PRMT R52, RZ, 0x7610, R52 ;  /* 0x00007610ff347816 */ /* 0x004fc40000000034 */
[----:B----4-:R-:W-:-:S04]  /*29e70*/  @!P0 LOP3.LUT R5, R5, R4, RZ, 0x3c, !PT ;  /* 0x0000000405058212 */ /* 0x010fc800078e3cff */
[----:B------:R-:W-:-:S04]  /*29e80*/  @!P0 LOP3.LUT R4, R5, R4, RZ, 0x3c, !PT ;  /* 0x0000000405048212 */ /* 0x000fc800078e3cff */
[----:B------:R-:W-:-:S05]  /*29e90*/  @!P0 LOP3.LUT R5, R5, R4, RZ, 0x3c, !PT ;  /* 0x0000000405058212 */ /* 0x000fca00078e3cff */
[----:B------:R-:W2:Y:S01]  /*29ea0*/  @!P0 LDG.E.U16 R52, desc[UR8][R4.64] ;  /* 0x0000000804348981 */ /* 0x000ea2000c1e1500 */
[----:B---3--:R-:W-:-:S03]  /*29eb0*/  PRMT R60, RZ, 0x7610, R60 ;  /* 0x00007610ff3c7816 */ /* 0x008fc6000000003c */
[----:B--2---:R0:W-:Y:S04]  /*29ec0*/  STL [R1+0xfc], R52 ;  /* 0x0000fc3401007387 */ /* 0x0041e80000100800 */
[----:B0-----:R-:W2:Y:S04]  /*29ed0*/  LDL.LU R52, [R1+0x398c] ;  /* 0x00398c0001347983 */ /* 0x001ea80000300800 */
[----:B------:R-:W3:Y:S01]  /*29ee0*/  LDL R5, [R1+0x27c8] ;  /* 0x0027c80001057983 */ /* 0x000ee20000100800 */
[----:B------:R-:W-:-:S03]  /*29ef0*/  @!P0 IMAD.MOV.U32 R4, RZ, RZ, R2 ;  /* 0x000000ffff048224 */ /* 0x000fc600078e0002 */
[----:B------:R-:W4:Y:S04]  /*29f00*/  LDL R2, [R1+0x2884] ;  /* 0x0028840001027983 */ /* 0x000f280000100800 */
[----:B---3--:R-:W3:Y:S04]  /*29f10*/  @!P0 LDG.E.U16 R60, desc[UR8][R4.64] ;  /* 0x00000008043c8981 */ /* 0x008ee8000c1e1500 */
[----:B---3--:R0:W-:Y:S04]  /*29f20*/  STL [R1+0xf8], R60 ;  /* 0x0000f83c01007387 */ /* 0x0081e80000100800 */
[----:B0-----:R-:W3:Y:S04]  /*29f30*/  LDL.LU R60, [R1+0x3988] ;  /* 0x00398800013c7983 */ /* 0x001ee80000300800 */
[----:B------:R-:W2:Y:S04]  /*29f40*/  LDL R4, [R1+0x2800] ;  /* 0x0028000001047983 */ /* 0x000ea80000100800 */
[----:B------:R-:W2:Y:S01]  /*29f50*/  LDL R5, [R1+0x283c] ;  /* 0x00283c0001057983 */ /* 0x000ea20000100800 */
[----:B------:R-:W-:-:S02]  /*29f60*/  PRMT R0, RZ, 0x7610, R0 ;  /* 0x00007610ff007816 */ /* 0x000fc40000000000 */
[----:B--2---:R-:W-:-:S04]  /*29f70*/  @!P0 LOP3.LUT R5, R5, R4, RZ, 0x3c, !PT ;  /* 0x0000000405058212 */ /* 0x004fc800078e3cff */
[----:B------:R-:W-:-:S04]  /*29f80*/  @!P0 LOP3.LUT R4, R5, R4, RZ, 0x3c, !PT ;  /* 0x0000000405048212 */ /* 0x000fc800078e3cff */
[----:B------:R-:W-:-:S05]  /*29f90*/  @!P0 LOP3.LUT R5, R5, R4, RZ, 0x3c, !PT ;  /* 0x0000000405058212 */ /* 0x000fca00078e3cff */
[----:B------:R0:W2:Y:S04]  /*29fa0*/  @!P0 LDG.E.U16 R0, desc[UR8][R4.64] ;  /* 0x0000000804008981 */ /* 0x0000a8000c1e1500 */
[----:B------:R-:W0:Y:S04]  /*29fb0*/  LDL R4, [R1+0x2808] ;  /* 0x0028080001047983 */ /* 0x000e280000100800 */
[----:B------:R-:W0:Y:S01]  /*29fc0*/  LDL R5, [R1+0x2844] ;  /* 0x0028440001057983 */ /* 0x000e220000100800 */
[----:B------:R-:W-:Y:S02]  /*29fd0*/  PRMT R54, RZ, 0x7610, R54 ;  /* 0x00007610ff367816 */ /* 0x000fe40000000036 */
[----:B0-----:R-:W-:-:S04]  /*29fe0*/  @!P0 LOP3.LUT R5, R5, R4, RZ, 0x3c, !PT ;  /* 0x0000000405058212 */ /* 0x001fc800078e3cff */
[----:B------:R-:W-:-:S04]  /*29ff0*/  @!P0 LOP3.LUT R4, R5, R4, RZ, 0x3c, !PT ;  /* 0x0000000405048212 */ /* 0x000fc800078e3cff */
[----:B------:R-:W-:Y:S01]  /*2a000*/  @!P0 LOP3.LUT R5, R5, R4, RZ, 0x3c, !PT ;  /* 0x0000000405058212 */ /* 0x000fe200078e3cff */
[----:B--2---:R0:W-:Y:S04]  /*2a010*/  STL [R1+0x3918], R0 ;  /* 0x0039180001007387 */ /* 0x0041e80000100800 */
[----:B------:R-:W2:Y:S01]  /*2a020*/  @!P0 LDG.E.U16 R54, desc[UR8][R4.64] ;  /* 0x0000000804368981 */ /* 0x000ea2000c1e1500 */
[----:B------:R-:W-:-:S03]  /*2a030*/  PRMT R55, RZ, 0x7610, R55 ;  /* 0x00007610ff377816 */ /* 0x000fc60000000037 */
[----:B0-----:R-:W4:Y:S04]  /*2a040*/  LDL R0, [R1+0x28c4] ;  /* 0x0028c40001007983 */ /* 0x001f280000100800 */
[----:B------:R-:W3:Y:S04]  /*2a050*/  LDL R4, [R1+0x2840] ;  /* 0x0028400001047983 */ /* 0x000ee80000100800 */
[----:B------:R-:W3:Y:S04]  /*2a060*/  LDL R5, [R1+0x287c] ;  /* 0x00287c0001057983 */ /* 0x000ee80000100800 */
[----:B--2---:R0:W-:Y:S04]  /*2a070*/  STL [R1+0x391c], R54 ;  /* 0x00391c3601007387 */ /* 0x0041e80000100800 */
[----:B0-----:R-:W2:Y:S01]  /*2a080*/  LDL R54, [R1+0x2848] ;  /* 0x0028480001367983 */ /* 0x001ea20000100800 */
[----:B---3--:R-:W-:-:S04]  /*2a090*/  @!P0 LOP3.LUT R5, R5, R4, RZ, 0x3c, !PT ;  /* 0x0000000405058212 */ /* 0x008fc800078e3cff */
[----:B------:R-:W-:-:S04]  /*2a0a0*/  @!P0 LOP3.LUT R4, R5, R4, RZ, 0x3c, !PT ;  /* 0x0000000405048212 */ /* 0x000fc800078e3cff */
[----:B------:R-:W-:-:S05]  /*2a0b0*/  @!P0 LOP3.LUT R5, R5, R4, RZ, 0x3c, !PT ;  /* 0x0000000405058212 */ /* 0x000fca00078e3cff */
[----:B------:R4:W3:Y:S01]  /*2a0c0*/  @!P0 LDG.E.U16 R55, desc[UR8][R4.64] ;  /* 0x0000000804378981 */ /* 0x0008e2000c1e1500 */
[----:B------:R-:W-:Y:S01]  /*2a0d0*/  PRMT R60, RZ, 0x7610, R60 ;  /* 0x00007610ff3c7816 */ /* 0x000fe2000000003c */
[----:B----4-:R-:W-:Y:S02]  /*2a0e0*/  @!P0 IMAD.MOV.U32 R4, RZ, RZ, R2 ;  /* 0x000000ffff048224 */ /* 0x010fe400078e0002 */
[----:B--2---:R-:W-:-:S05]  /*2a0f0*/  @!P0 IMAD.MOV.U32 R5, RZ, RZ, R54 ;  /* 0x000000ffff058224 */ /* 0x004fca00078e0036 */
[----:B------:R0:W2:Y:S04]  /*2a100*/  @!P0 LDG.E.U16 R60, desc[UR8][R4.64] ;  /* 0x00000008043c8981 */ /* 0x0000a8000c1e1500 */
[----:B---3--:R1:W-:Y:S04]  /*2a110*/  STL [R1+0x3920], R55 ;  /* 0x0039203701007387 */ /* 0x0083e80000100800 */
[----:B------:R-:W0:Y:S04]  /*2a120*/  LDL R4, [R1+0x2880] ;  /* 0x0028800001047983 */ /* 0x000e280000100800 */
[----:B------:R-:W0:Y:S01]  /*2a130*/  LDL R5, [R1+0x28bc] ;  /* 0x0028bc0001057983 */ /* 0x000e220000100800 */
[----:B------:R-:W-:-:S02]  /*2a140*/  PRMT R52, RZ, 0x7610, R52 ;  /* 0x00007610ff347816 */ /* 0x000fc40000000034 */
[----:B------:R-:W-:Y:S01]  /*2a150*/  PRMT R53, RZ, 0x7610, R53 ;  /* 0x00007610ff357816 */ /* 0x000fe20000000035 */
[----:B------:R-:W3:Y:S04]  /*2a160*/  LDL R54, [R1+0x28c0] ;  /* 0x0028c00001367983 */ /* 0x000ee80000100800 */
[----:B------:R-:W4:Y:S04]  /*2a170*/  LDL R2, [R1+0x28fc] ;  /* 0x0028fc0001027983 */ /* 0x000f280000100800 */
[----:B-1----:R-:W2:Y:S01]  /*2a180*/  LDL R55, [R1+0x2888] ;  /* 0x0028880001377983 */ /* 0x002ea20000100800 */
[----:B0-----:R-:W-:-:S04]  /*2a190*/  @!P0 LOP3.LUT R5, R5, R4, RZ, 0x3c, !PT ;  /* 0x0000000405058212 */ /* 0x001fc800078e3cff */
[----:B------:R-:W-:-:S04]  /*2a1a0*/  @!P0 LOP3.LUT R4, R5, R4, RZ, 0x3c, !PT ;  /* 0x0000000405048212 */ /* 0x000fc800078e3cff */
[----:B------:R-:W-:-:S05]  /*2a1b0*/  @!P0 LOP3.LUT R5, R5, R4, RZ, 0x3c, !PT ;  /* 0x0000000405058212 */ /* 0x000fca00078e3cff */
[----:B------:R0:W3:Y:S02]  /*2a1c0*/  @!P0 LDG.E.U16 R52, desc[UR8][R4.64] ;  /* 0x0000000804348981 */ /* 0x0000e4000c1e1500 */
[----:B0-----:R-:W-:Y:S02]  /*2a1d0*/  @!P0 IMAD.MOV.U32 R4, RZ, RZ, R0 ;  /* 0x000000ffff048224 */ /* 0x001fe400078e0000 */
[----:B--2---:R-:W-:-:S05]  /*2a1e0*/  @!P0 IMAD.MOV.U32 R5, RZ, RZ, R55 ;  /* 0x000000ffff058224 */ /* 0x004fca00078e0037 */
[----:B------:R4:W2:Y:S04]  /*2a1f0*/  @!P0 LDG.E.U16 R53, desc[UR8][R4.64] ;  /* 0x0000000804358981 */ /* 0x0008a8000c1e1500 */
[----:B------:R0:W-:Y:S01]  /*2a200*/  STL [R1+0x3924], R60 ;  /* 0x0039243c01007387 */ /* 0x0001e20000100800 */
[----:B------:R-:W-:-:S03]  /*2a210*/  PRMT R59, RZ, 0x7610, R59 ;  /* 0x00007610ff3b7816 */ /* 0x000fc6000000003b */
[----:B0-----:R-:W2:Y:S01]  /*2a220*/  LDL R60, [R1+0x293c] ;  /* 0x00293c00013c7983 */ /* 0x001ea20000100800 */
[----:B----4-:R-:W-:Y:S02]  /*2a230*/  @!P0 IMAD.MOV.U32 R4, RZ, RZ, R2 ;  /* 0x000000ffff048224 */ /* 0x010fe400078e0002 */
[----:B---3--:R-:W-:-:S05]  /*2a240*/  @!P0 IMAD.MOV.U32 R5, RZ, RZ, R54 ;  /* 0x000000ffff058224 */ /* 0x008fca00078e0036 */
[----:B------:R0:W3:Y:S04]  /*2a250*/  @!P0 LDG.E.U16 R59, desc[UR8][R4.64] ;  /* 0x00000008043b8981 */ /* 0x0000e8000c1e1500 */
[----:B------:R1:W-:Y:S04]  /*2a260*/  STL [R1+0x3928], R52 ;  /* 0x0039283401007387 */ /* 0x0003e80000100800 */
[----:B------:R-:W4:Y:S04]  /*2a270*/  LDL R55, [R1+0x2908] ;  /* 0x0029080001377983 */ /* 0x000f280000100800 */
[----:B------:R-:W3:Y:S04]  /*2a280*/  LDL R0, [R1+0x2958] ;  /* 0x0029580001007983 */ /* 0x000ee80000100800 */
[----:B-1----:R-:W4:Y:S04]  /*2a290*/  LDL R52, [R1+0x2900] ;  /* 0x0029000001347983 */ /* 0x002f280000100800 */
[----:B--2---:R1:W-:Y:S04]  /*2a2a0*/  STL [R1+0x392c], R53 ;  /* 0x00392c3501007387 */ /* 0x0043e80000100800 */
[----:B------:R-:W2:Y:S01]  /*2a2b0*/  LDL R5, [R1+0x28c8] ;  /* 0x0028c80001057983 */ /* 0x000ea20000100800 */
[----:B------:R-:W-:-:S02]  /*2a2c0*/  PRMT R58, RZ, 0x7610, R58 ;  /* 0x00007610ff3a7816 */ /* 0x000fc4000000003a */
[----:B------:R-:W-:Y:S02]  /*2a2d0*/  PRMT R57, RZ, 0x7610, R57 ;  /* 0x00007610ff397816 */ /* 0x000fe40000000039 */
[----:B------:R-:W-:Y:S01]  /*2a2e0*/  PRMT R56, RZ, 0x7610, R56 ;  /* 0x00007610ff387816 */ /* 0x000fe20000000038 */
[----:B------:R-:W3:Y:S04]  /*2a2f0*/  LDL R54, [R1+0x2764] ;  /* 0x0027640001367983 */ /* 0x000ee80000100800 */
[----:B------:R-:W3:Y:S04]  /*2a300*/  LDL R2, [R1+0x278c] ;  /* 0x00278c0001027983 */ /* 0x000ee80000100800 */
[----:B-1----:R-:W0:Y:S02]  /*2a310*/  LDL R53, [R1+0x2904] ;  /* 0x0029040001357983 */ /* 0x002e240000100800 */
[----:B0-----:R-:W-:-:S05]  /*2a320*/  @!P0 IMAD.MOV.U32 R4, RZ, RZ, R53 ;  /* 0x000000ffff048224 */ /* 0x001fca00078e0035 */
[----:B--2---:R0:W2:Y:S02]  /*2a330*/  @!P0 LDG.E.U16 R58, desc[UR8][R4.64] ;  /* 0x00000008043a8981 */ /* 0x0040a4000c1e1500 */
[----:B0-----:R-:W-:Y:S02]  /*2a340*/  @!P0 IMAD.MOV.U32 R4, RZ, RZ, R60 ;  /* 0x000000ffff048224 */ /* 0x001fe400078e003c */
[----:B----4-:R-:W-:-:S05]  /*2a350*/  @!P0 IMAD.MOV.U32 R5, RZ, RZ, R52 ;  /* 0x000000ffff058224 */ /* 0x010fca00078e0034 */
[----:B------:R3:W4:Y:S02]  /*2a360*/  @!P0 LDG.E.U16 R57, desc[UR8][R4.64] ;  /* 0x0000000804398981 */ /* 0x000724000c1e1500 */
[----:B---3--:R-:W-:Y:S02]  /*2a370*/  @!P0 IMAD.MOV.U32 R4, RZ, RZ, R0 ;  /* 0x000000ffff048224 */ /* 0x008fe400078e0000 */
[----:B------:R-:W-:-:S05]  /*2a380*/  @!P0 IMAD.MOV.U32 R5, RZ, RZ, R55 ;  /* 0x000000ffff058224 */ /* 0x000fca00078e0037 */
[----:B------:R0:W3:Y:S04]  /*2a390*/  @!P0 LDG.E.U16 R56, desc[UR8][R4.64] ;  /* 0x0000000804388981 */ /* 0x0000e8000c1e1500 */
[----:B------:R-:W-:Y:S01]  /*2a3a0*/  STL [R1+0x3930], R59 ;  /* 0x0039303b01007387 */ /* 0x000fe20000100800 */
[----:B------:R-:W-:Y:S01]  /*2a3b0*/  PRMT R61, RZ, 0x7610, R61 ;  /* 0x00007610ff3d7816 */ /* 0x000fe2000000003d */
[----:B0-----:R-:W-:Y:S02]  /*2a3c0*/  @!P0 IMAD.MOV.U32 R4, RZ, RZ, R2 ;  /* 0x000000ffff048224 */ /* 0x001fe400078e0002 */
[----:B------:R-:W-:-:S05]  /*2a3d0*/  @!P0 IMAD.MOV.U32 R5, RZ, RZ, R54 ;  /* 0x000000ffff058224 */ /* 0x000fca00078e0036 */
[----:B------:R-:W3:Y:S04]  /*2a3e0*/  @!P0 LDG.E.U16 R61, desc[UR8][R4.64] ;  /* 0x00000008043d8981 */ /* 0x000ee8000c1e1500 */
[----:B--2---:R-:W-:Y:S04]  /*2a3f0*/  STL [R1+0x3934], R58 ;  /* 0x0039343a01007387 */ /* 0x004fe80000100800 */
[----:B------:R-:W2:Y:S04]  /*2a400*/  LDL R53, [R1+0x2768] ;  /* 0x0027680001357983 */ /* 0x000ea80000100800 */
[----:B------:R-:W2:Y:S04]  /*2a410*/  LDL R52, [R1+0x2794] ;  /* 0x0027940001347983 */ /* 0x000ea80000100800 */
[----:B----4-:R0:W-:Y:S04]  /*2a420*/  STL [R1+0x3938], R57 ;  /* 0x0039383901007387 */ /* 0x0101e80000100800 */
[----:B------:R-:W4:Y:S04]  /*2a430*/  LDL R0, [R1+0x27cc] ;  /* 0x0027cc0001007983 */ /* 0x000f280000100800 */
[----:B0-----:R-:W4:Y:S04]  /*2a440*/  LDL R57, [R1+0x2790] ;  /* 0x0027900001397983 */ /* 0x001f280000100800 */
[----:B---3--:R0:W-:Y:S04]  /*2a450*/  STL [R1+0x393c], R56 ;  /* 0x00393c3801007387 */ /* 0x0081e80000100800 */
[----:B------:R-:W3:Y:S01]  /*2a460*/  LDL R55, [R1+0x27d4] ;  /* 0x0027d40001377983 */ /* 0x000ee20000100800 */
[----:B------:R-:W-:-:S02]  /*2a470*/  PRMT R51, RZ, 0x7610, R51 ;  /* 0x00007610ff337816 */ /* 0x000fc40000000033 */
[----:B------:R-:W-:Y:S02]  /*2a480*/  PRMT R50, RZ, 0x7610, R50 ;  /* 0x00007610ff327816 */ /* 0x000fe40000000032 */
[----:B------:R-:W-:Y:S01]  /*2a490*/  PRMT R49, RZ, 0x7610, R49 ;  /* 0x00007610ff317816 */ /* 0x000fe20000000031 */
[----:B------:R-:W3:Y:S04]  /*2a4a0*/  LDL R54, [R1+0x27d0] ;  /* 0x0027d00001367983 */ /* 0x000ee80000100800 */
[----:B------:R-:W3:Y:S04]  /*2a4b0*/  LDL R2, [R1+0x280c] ;  /* 0x00280c0001027983 */ /* 0x000ee80000100800 */
[----:B0-----:R-:W3:Y:S04]  /*2a4c0*/  LDL R56, [R1+0x2798] ;  /* 0x0027980001387983 */ /* 0x001ee80000100800 */
[----:B------:R-:W-:Y:S01]  /*2a4d0*/  STL [R1+0x3940], R61 ;  /* 0x0039403d01007387 */ /* 0x000fe20000100800 */
[----:B--2---:R-:W-:-:S02]  /*2a4e0*/  @!P0 IMAD.MOV.U32 R5, RZ, RZ, R53 ;  /* 0x000000ffff058224 */ /* 0x004fc400078e0035 */
[----:B------:R-:W-:Y:S01]  /*2a4f0*/  @!P0 IMAD.MOV.U32 R4, RZ, RZ, R52 ;  /* 0x000000ffff048224 */ /* 0x000fe200078e0034 */
[----:B------:R-:W2:Y:S04]  /*2a500*/  LDL R53, [R1+0x27d8] ;  /* 0x0027d80001357983 */ /* 0x000ea80000100800 */
[----:B------:R-:W2:Y:S04]  /*2a510*/  LDL R52, [R1+0x2814] ;  /* 0x0028140001347983 */ /* 0x000ea80000100800 */
[----:B------:R4:W2:Y:S02]  /*2a520*/  @!P0 LDG.E.U16 R51, desc[UR8][R4.64] ;  /* 0x0000000804338981 */ /* 0x0008a4000c1e1500 */
[----:B----4-:R-:W-:-:S02]  /*2a530*/  @!P0 IMAD.MOV.U32 R4, RZ, RZ, R0 ;  /* 0x000000ffff048224 */ /* 0x010fc400078e0000 */
[----:B------:R-:W-:-:S05]  /*2a540*/  @!P0 IMAD.MOV.U32 R5, RZ, RZ, R57 ;  /* 0x000000ffff058224 */ /* 0x000fca00078e0039 */
[----:B------:R3:W4:Y:S02]  /*2a550*/  @!P0 LDG.E.U16 R50, desc[UR8][R4.64] ;  /* 0x0000000804328981 */ /* 0x000724000c1e1500 */
[----:B---3--:R-:W-:Y:S02]  /*2a560*/  @!P0 IMAD.MOV.U32 R4, RZ, RZ, R55 ;  /* 0x000000ffff048224 */ /* 0x008fe400078e0037 */
[----:B------:R-:W-:-:S05]  /*2a570*/  @!P0 IMAD.MOV.U32 R5, RZ, RZ, R56 ;  /* 0x000000ffff058224 */ /* 0x000fca00078e0038 */
[----:B------:R0:W3:Y:S01]  /*2a580*/  @!P0 LDG.E.U16 R49, desc[UR8][R4.64] ;  /* 0x0000000804318981 */ /* 0x0000e2000c1e1500 */
[----:B------:R-:W-:Y:S01]  /*2a590*/  PRMT R48, RZ, 0x7610, R48 ;  /* 0x00007610ff307816 */ /* 0x000fe20000000030 */
[----:B0-----:R-:W-:Y:S02]  /*2a5a0*/  @!P0 IMAD.MOV.U32 R4, RZ, RZ, R2 ;  /* 0x000000ffff048224 */ /* 0x001fe400078e0002 */
[----:B------:R-:W-:-:S05]  /*2a5b0*/  @!P0 IMAD.MOV.U32 R5, RZ, RZ, R54 ;  /* 0x000000ffff058224 */ /* 0x000fca00078e0036 */
[----:B------:R0:W3:Y:S01]  /*2a5c0*/  @!P0 LDG.E.U16 R48, desc[UR8][R4.64] ;  /* 0x0000000804308981 */ /* 0x0000e2000c1e1500 */
[----:B------:R-:W-:-:S03]  /*2a5d0*/  PRMT R47, RZ, 0x7610, R47 ;  /* 0x00007610ff2f7816 */ /* 0x000fc6000000002f */
[----:B--2---:R1:W-:Y:S04]  /*2a5e0*/  STL [R1+0x3944], R51 ;  /* 0x0039443301007387 */ /* 0x0043e80000100800 */
[----:B------:R-:W2:Y:S04]  /*2a5f0*/  LDL R0, [R1+0x284c] ;  /* 0x00284c0001007983 */ /* 0x000ea80000100800 */
[----:B-1----:R-:W2:Y:S04]  /*2a600*/  LDL R51, [R1+0x2810] ;  /* 0x0028100001337983 */ /* 0x002ea80000100800 */
[----:B----4-:R-:W-:Y:S04]  /*2a610*/  STL [R1+0x3948], R50 ;  /* 0x0039483201007387 */ /* 0x010fe80000100800 */
[----:B---3--:R1:W-:Y:S04]  /*2a620*/  STL [R1+0x394c], R49 ;  /* 0x00394c3101007387 */ /* 0x0083e80000100800 */
[----:B------:R-:W3:Y:S04]  /*2a630*/  LDL R2, [R1+0x2854] ;  /* 0x0028540001027983 */ /* 0x000ee80000100800 */
[----:B-1----:R-:W4:Y:S01]  /*2a640*/  LDL R49, [R1+0x2818] ;  /* 0x0028180001317983 */ /* 0x002f220000100800 */
[----:B0-----:R-:W-:-:S02]  /*2a650*/  @!P0 IMAD.MOV.U32 R4, RZ, RZ, R52 ;  /* 0x000000ffff048224 */ /* 0x001fc400078e0034 */
[----:B------:R-:W-:-:S05]  /*2a660*/  @!P0 IMAD.MOV.U32 R5, RZ, RZ, R53 ;  /* 0x000000ffff058224 */ /* 0x000fca00078e0035 */
[----:B------:R2:W4:Y:S01]  /*2a670*/  @!P0 LDG.E.U16 R47, desc[UR8][R4.64] ;  /* 0x00000008042f8981 */ /* 0x000522000c1e1500 */
[----:B------:R-:W-:Y:S02]  /*2a680*/  PRMT R46, RZ, 0x7610, R46 ;  /* 0x00007610ff2e7816 */ /* 0x000fe4000000002e */
[----:B------:R-:W-:Y:S01]  /*2a690*/  PRMT R45, RZ, 0x7610, R45 ;  /* 0x00007610ff2d7816 */ /* 0x000fe2000000002d */
[----:B------:R0:W-:Y:S04]  /*2a6a0*/  STL [R1+0x3950], R48 ;  /* 0x0039503001007387 */ /* 0x0001e80000100800 */
[----:B------:R-:W4:Y:S04]  /*2a6b0*/  LDL R53, [R1+0x2850] ;  /* 0x0028500001357983 */ /* 0x000f280000100800 */
[----:B0-----:R-:W4:Y:S01]  /*2a6c0*/  LDL R48, [R1+0x288c] ;  /* 0x00288c0001307983 */ /* 0x001f220000100800 */
[----:B--2---:R-:W-:-:S02]  /*2a6d0*/  @!P0 IMAD.MOV.U32 R4, RZ, RZ, R0 ;  /* 0x000000ffff048224 */ /* 0x004fc400078e0000 */
[----:B------:R-:W-:-:S05]  /*2a6e0*/  @!P0 IMAD.MOV.U32 R5, RZ, RZ, R51 ;  /* 0x000000ffff058224 */ /* 0x000fca00078e0033 */
[----:B------:R3:W2:Y:S02]  /*2a6f0*/  @!P0 LDG.E.U16 R46, desc[UR8][R4.64] ;  /* 0x00000008042e8981 */ /* 0x0006a4000c1e1500 */
[----:B---3--:R-:W-:Y:S02]  /*2a700*/  @!P0 IMAD.MOV.U32 R4, RZ, RZ, R2 ;  /* 0x000000ffff048224 */ /* 0x008fe400078e0002 */
[----:B----4-:R-:W-:-:S05]  /*2a710*/  @!P0 IMAD.MOV.U32 R5, RZ, RZ, R49 ;  /* 0x000000ffff058224 */ /* 0x010fca00078e0031 */
[----:B------:R0:W3:Y:S04]  /*2a720*/  @!P0 LDG.E.U16 R45, desc[UR8][R4.64] ;  /* 0x00000008042d8981 */ /* 0x0000e8000c1e1500 */
[----:B------:R1:W-:Y:S04]  /*2a730*/  STL [R1+0x3954], R47 ;  /* 0x0039542f01007387 */ /* 0x0003e80000100800 */
[----:B------:R-:W4:Y:S04]  /*2a740*/  LDL R52, [R1+0x2858] ;  /* 0x0028580001347983 */ /* 0x000f280000100800 */
[----:B------:R-:W4:Y:S04]  /*2a750*/  LDL R51, [R1+0x2894] ;  /* 0x0028940001337983 */ /* 0x000f280000100800 */
[----:B------:R-:W4:Y:S01]  /*2a760*/  LDL R0, [R1+0x28cc] ;  /* 0x0028cc0001007983 */ /* 0x000f220000100800 */
[----:B------:R-:W-:Y:S01]  /*2a770*/  PRMT R44, RZ, 0x7610, R44 ;  /* 0x00007610ff2c7816 */ /* 0x000fe2000000002c */
[----:B0-----:R-:W-:-:S02]  /*2a780*/  @!P0 IMAD.MOV.U32 R5, RZ, RZ, R53 ;  /* 0x000000ffff058224 */ /* 0x001fc400078e0035 */
[----:B------:R-:W-:-:S05]  /*2a790*/  @!P0 IMAD.MOV.U32 R4, RZ, RZ, R48 ;  /* 0x000000ffff048224 */ /* 0x000fca00078e0030 */
[----:B------:R4:W4:Y:S01]  /*2a7a0*/  @!P0 LDG.E.U16 R44, desc[UR8][R4.64] ;  /* 0x00000008042c8981 */ /* 0x000922000c1e1500 */
[----:B------:R-:W-:-:S03]  /*2a7b0*/  PRMT R43, RZ, 0x7610, R43 ;  /* 0x00007610ff2b7816 */ /* 0x000fc6000000002b */
[----:B--2---:R0:W-:Y:S04]  /*2a7c0*/  STL [R1+0x3958], R46 ;  /* 0x0039582e01007387 */ /* 0x0041e80000100800 */
[----:B------:R-:W2:Y:S04]  /*2a7d0*/  LDL R50, [R1+0x2890] ;  /* 0x0028900001327983 */ /* 0x000ea80000100800 */
[----:B------:R-:W2:Y:S04]  /*2a7e0*/  LDL R49, [R1+0x2898] ;  /* 0x0028980001317983 */ /* 0x000ea80000100800 */
[----:B------:R-:W2:Y:S04]  /*2a7f0*/  LDL R2, [R1+0x28d4] ;  /* 0x0028d40001027983 */ /* 0x000ea80000100800 */
[----:B---3--:R3:W-:Y:S04]  /*2a800*/  STL [R1+0x395c], R45 ;  /* 0x00395c2d01007387 */ /* 0x0087e80000100800 */
[----:B------:R-:W2:Y:S04]  /*2a810*/  LDL R48, [R1+0x28d0] ;  /* 0x0028d00001307983 */ /* 0x000ea80000100800 */
[----:B-1----:R-:W2:Y:S01]  /*2a820*/  LDL R47, [R1+0x290c] ;  /* 0x00290c00012f7983 */ /* 0x002ea20000100800 */
[----:B----4-:R-:W-:-:S02]  /*2a830*/  @!P0 IMAD.MOV.U32 R4, RZ, RZ, R51 ;  /* 0x000000ffff048224 */ /* 0x010fc400078e0033 */
[----:B------:R-:W-:-:S05]  /*2a840*/  @!P0 IMAD.MOV.U32 R5, RZ, RZ, R52 ;  /* 0x000000ffff058224 */ /* 0x000fca00078e0034 */
[----:B------:R1:W4:Y:S01]  /*2a850*/  @!P0 LDG.E.U16 R43, desc[UR8][R4.64] ;  /* 0x00000008042b8981 */ /* 0x000322000c1e1500 */
[----:B------:R-:W-:Y:S02]  /*2a860*/  PRMT R42, RZ, 0x7610, R42 ;  /* 0x00007610ff2a7816 */ /* 0x000fe4000000002a */
[----:B------:R-:W-:Y:S01]  /*2a870*/  PRMT R41, RZ, 0x7610, R41 ;  /* 0x00007610ff297816 */ /* 0x000fe20000000029 */
[----:B-1----:R-:W-:Y:S01]  /*2a880*/  @!P0 IMAD.MOV.U32 R4, RZ, RZ, R0 ;  /* 0x000000ffff048224 */ /* 0x002fe200078e0000 */
[----:B------:R-:W-:Y:S01]  /*2a890*/  PRMT R40, RZ, 0x7610, R40 ;  /* 0x00007610ff287816 */ /* 0x000fe20000000028 */
[----:B------:R1:W-:Y:S04]  /*2a8a0*/  STL [R1+0x3960], R44 ;  /* 0x0039602c01007387 */ /* 0x0003e80000100800 */
[----:B0-----:R-:W4:Y:S04]  /*2a8b0*/  LDL R46, [R1+0x28d8] ;  /* 0x0028d800012e7983 */ /* 0x001f280000100800 */
[----:B---3--:R-:W3:Y:S01]  /*2a8c0*/  LDL R45, [R1+0x2914] ;  /* 0x00291400012d7983 */ /* 0x008ee20000100800 */
[----:B--2---:R-:W-:-:S05]  /*2a8d0*/  @!P0 IMAD.MOV.U32 R5, RZ, RZ, R50 ;  /* 0x000000ffff058224 */ /* 0x004fca00078e0032 */
[----:B------:R0:W2:Y:S02]  /*2a8e0*/  @!P0 LDG.E.U16 R42, desc[UR8][R4.64] ;  /* 0x00000008042a8981 */ /* 0x0000a4000c1e1500 */
[----:B0-----:R-:W-:Y:S02]  /*2a8f0*/  @!P0 IMAD.MOV.U32 R4, RZ, RZ, R2 ;  /* 0x000000ffff048224 */ /* 0x001fe400078e0002 */
[----:B------:R-:W-:-:S05]  /*2a900*/  @!P0 IMAD.MOV.U32 R5, RZ, RZ, R49 ;  /* 0x000000ffff058224 */ /* 0x000fca00078e0031 */
[----:B------:R0:W2:Y:S02]  /*2a910*/  @!P0 LDG.E.U16 R41, desc[UR8][R4.64] ;  /* 0x0000000804298981 */ /* 0x0000a4000c1e1500 */
[----:B0-----:R-:W-:Y:S02]  /*2a920*/  @!P0 IMAD.MOV.U32 R5, RZ, RZ, R48 ;  /* 0x000000ffff058224 */ /* 0x001fe400078e0030 */
[----:B------:R-:W-:-:S05]  /*2a930*/  @!P0 IMAD.MOV.U32 R4, RZ, RZ, R47 ;  /* 0x000000ffff048224 */ /* 0x000fca00078e002f */
[----:B------:R0:W2:Y:S04]  /*2a940*/  @!P0 LDG.E.U16 R40, desc[UR8][R4.64] ;  /* 0x0000000804288981 */ /* 0x0000a8000c1e1500 */
[----:B----4-:R4:W-:Y:S04]  /*2a950*/  STL [R1+0x3964], R43 ;  /* 0x0039642b01007387 */ /* 0x0109e80000100800 */
[----:B-1----:R-:W4:Y:S04]  /*2a960*/  LDL R44, [R1+0x2910] ;  /* 0x00291000012c7983 */ /* 0x002f280000100800 */
[----:B------:R-:W4:Y:S01]  /*2a970*/  LDL R0, [R1+0x2954] ;  /* 0x0029540001007983 */ /* 0x000f220000100800 */
[----:B------:R-:W-:Y:S01]  /*2a980*/  PRMT R39, RZ, 0x7610, R39 ;  /* 0x00007610ff277816 */ /* 0x000fe20000000027 */
[----:B0-----:R-:W-:-:S02]  /*2a990*/  @!P0 IMAD.MOV.U32 R5, RZ, RZ, R46 ;  /* 0x000000ffff058224 */ /* 0x001fc400078e002e */
[----:B---3--:R-:W-:-:S05]  /*2a9a0*/  @!P0 IMAD.MOV.U32 R4, RZ, RZ, R45 ;  /* 0x000000ffff048224 */ /* 0x008fca00078e002d */
[----:B------:R0:W3:Y:S01]  /*2a9b0*/  @!P0 LDG.E.U16 R39, desc[UR8][R4.64] ;  /* 0x0000000804278981 */ /* 0x0000e2000c1e1500 */
[----:B------:R-:W-:-:S03]  /*2a9c0*/  PRMT R38, RZ, 0x7610, R38 ;  /* 0x00007610ff267816 */ /* 0x000fc60000000026 */
[----:B--2---:R1:W-:Y:S04]  /*2a9d0*/  STL [R1+0x3968], R42 ;  /* 0x0039682a01007387 */ /* 0x0043e80000100800 */
[----:B----4-:R-:W2:Y:S04]  /*2a9e0*/  LDL R43, [R1+0x2918] ;  /* 0x00291800012b7983 */ /* 0x010ea80000100800 */
[----:B------:R-:W4:Y:S04]  /*2a9f0*/  LDL R2, [R1+0x2950] ;  /* 0x0029500001027983 */ /* 0x000f280000100800 */
[----:B------:R4:W-:Y:S04]  /*2aa00*/  STL [R1+0x396c], R41 ;  /* 0x00396c2901007387 */ /* 0x0009e80000100800 */
[----:B------:R-:W4:Y:S04]  /*2aa10*/  LDL R49, [R1+0x276c] ;  /* 0x00276c0001317983 */ /* 0x000f280000100800 */
[----:B------:R-:W4:Y:S04]  /*2aa20*/  LDL R48, [R1+0x279c] ;  /* 0x00279c0001307983 */ /* 0x000f280000100800 */
[----:B------:R4:W-:Y:S04]  /*2aa30*/  STL [R1+0x3970], R40 ;  /* 0x0039702801007387 */ /* 0x0009e80000100800 */
[----:B------:R-:W4:Y:S04]  /*2aa40*/  LDL R47, [R1+0x2770] ;  /* 0x00277000012f7983 */ /* 0x000f280000100800 */
[----:B------:R-:W4:Y:S01]  /*2aa50*/  LDL R46, [R1+0x27a4] ;  /* 0x0027a400012e7983 */ /* 0x000f220000100800 */
[----:B0-----:R-:W-:-:S02]  /*2aa60*/  @!P0 IMAD.MOV.U32 R4, RZ, RZ, R0 ;  /* 0x000000ffff048224 */ /* 0x001fc400078e0000 */
[----:B------:R-:W-:Y:S01]  /*2aa70*/  @!P0 IMAD.MOV.U32 R5, RZ, RZ, R44 ;  /* 0x000000ffff058224 */ /* 0x000fe200078e002c */
[----:B------:R-:W-:Y:S02]  /*2aa80*/  PRMT R37, RZ, 0x7610, R37 ;  /* 0x00007610ff257816 */ /* 0x000fe40000000025 */
[----:B------:R-:W-:Y:S02]  /*2aa90*/  PRMT R36, RZ, 0x7610, R36 ;  /* 0x00007610ff247816 */ /* 0x000fe40000000024 */
[----:B------:R-:W-:Y:S01]  /*2aaa0*/  PRMT R35, RZ, 0x7610, R35 ;  /* 0x00007610ff237816 */ /* 0x000fe20000000023 */
[----:B------:R-:W4:Y:S04]  /*2aab0*/  LDL R45, [R1+0x27a0] ;  /* 0x0027a000012d7983 */ /* 0x000f280000100800 */
[----:B------:R2:W4:Y:S04]  /*2aac0*/  @!P0 LDG.E.U16 R38, desc[UR8][R4.64] ;  /* 0x0000000804268981 */ /* 0x000528000c1e1500 */
[----:B-1----:R-:W4:Y:S04]  /*2aad0*/  LDL R42, [R1+0x27dc] ;  /* 0x0027dc00012a7983 */ /* 0x002f280000100800 */
[----:B---3--:R-:W-:Y:S04]  /*2aae0*/  STL [R1+0x3974], R39 ;  /* 0x0039742701007387 */ /* 0x008fe80000100800 */
[----:B------:R-:W3:Y:S04]  /*2aaf0*/  LDL R0, [R1+0x27e4] ;  /* 0x0027e40001007983 */ /* 0x000ee80000100800 */
[----:B------:R-:W3:Y:S01]  /*2ab00*/  LDL R44, [R1+0x27a8] ;  /* 0x0027a800012c7983 */ /* 0x000ee20000100800 */
[----:B--2---:R-:W-:-:S02]  /*2ab10*/  @!P0 IMAD.MOV.U32 R5, RZ, RZ, R43 ;  /* 0x000000ffff058224 */ /* 0x004fc400078e002b */
[----:B----4-:R-:W-:-:S05]  /*2ab20*/  @!P0 IMAD.MOV.U32 R4, RZ, RZ, R2 ;  /* 0x000000ffff048224 */ /* 0x010fca00078e0002 */
[----:B------:R0:W2:Y:S02]  /*2ab30*/  @!P0 LDG.E.U16 R37, desc[UR8][R4.64] ;  /* 0x0000000804258981 */ /* 0x0000a4000c1e1500 */
[----:B0-----:R-:W-:Y:S02]  /*2ab40*/  @!P0 IMAD.MOV.U32 R5, RZ, RZ, R49 ;  /* 0x000000ffff058224 */ /* 0x001fe400078e0031 */
[----:B------:R-:W-:-:S05]  /*2ab50*/  @!P0 IMAD.MOV.U32 R4, RZ, RZ, R48 ;  /* 0x000000ffff048224 */ /* 0x000fca00078e0030 */
[----:B------:R0:W4:Y:S02]  /*2ab60*/  @!P0 LDG.E.U16 R36, desc[UR8][R4.64] ;  /* 0x0000000804248981 */ /* 0x000124000c1e1500 */
[----:B0-----:R-:W-:Y:S02]  /*2ab70*/  @!P0 IMAD.MOV.U32 R5, RZ, RZ, R47 ;  /* 0x000000ffff058224 */ /* 0x001fe400078e002f */
[----:B------:R-:W-:-:S05]  /*2ab80*/  @!P0 IMAD.MOV.U32 R4, RZ, RZ, R46 ;  /* 0x000000ffff048224 */ /* 0x000fca00078e002e */
[----:B------:R0:W4:Y:S04]  /*2ab90*/  @!P0 LDG.E.U16 R35, desc[UR8][R4.64] ;  /* 0x0000000804238981 */ /* 0x000128000c1e1500 */
[----:B------:R1:W-:Y:S04]  /*2aba0*/  STL [R1+0x3978], R38 ;  /* 0x0039782601007387 */ /* 0x0003e80000100800 */
[----:B------:R-:W4:Y:S04]  /*2abb0*/  LDL R43, [R1+0x27e0] ;  /* 0x0027e000012b7983 */ /* 0x000f280000100800 */
[----:B------:R-:W4:Y:S04]  /*2abc0*/  LDL R41, [R1+0x281c] ;  /* 0x00281c0001297983 */ /* 0x000f280000100800 */
[----:B------:R-:W4:Y:S01]  /*2abd0*/  LDL R2, [R1+0x2824] ;  /* 0x0028240001027983 */ /* 0x000f220000100800 */
[----:B------:R-:W-:Y:S01]  /*2abe0*/  PRMT R34, RZ, 0x7610, R34 ;  /* 0x00007610ff227816 */ /* 0x000fe20000000022 */
[----:B0-----:R-:W-:-:S02]  /*2abf0*/  @!P0 IMAD.MOV.U32 R4, RZ, RZ, R42 ;  /* 0x000000ffff048224 */ /* 0x001fc400078e002a */
[----:B------:R-:W-:-:S05]  /*2ac00*/  @!P0 IMAD.MOV.U32 R5, RZ, RZ, R45 ;  /* 0x000000ffff058224 */ /* 0x000fca00078e002d */
[----:B------:R3:W4:Y:S02]  /*2ac10*/  @!P0 LDG.E.U16 R34, desc[UR8][R4.64] ;  /* 0x0000000804228981 */ /* 0x000724000c1e1500 */
[----:B---3--:R-:W-:Y:S01]  /*2ac20*/  @!P0 IMAD.MOV.U32 R4, RZ, RZ, R0 ;  /* 0x000000ffff048224 */ /* 0x008fe200078e0000 */
[----:B------:R-:W-:Y:S01]  /*2ac30*/  PRMT R33, RZ, 0x7610, R33 ;  /* 0x00007610ff217816 */ /* 0x000fe20000000021 */
[----:B------:R-:W-:Y:S01]  /*2ac40*/  @!P0 IMAD.MOV.U32 R5, RZ, RZ, R44 ;  /* 0x000000ffff058224 */ /* 0x000fe200078e002c */
[----:B------:R-:W-:-:S04]  /*2ac50*/  PRMT R32, RZ, 0x7610, R32 ;  /* 0x00007610ff207816 */ /* 0x000fc80000000020 */
[----:B------:R0:W3:Y:S04]  /*2ac60*/  @!P0 LDG.E.U16 R33, desc[UR8][R4.64] ;  /* 0x0000000804218981 */ /* 0x0000e8000c1e1500 */
[----:B--2---:R-:W-:Y:S04]  /*2ac70*/  STL [R1+0x397c], R37 ;  /* 0x00397c2501007387 */ /* 0x004fe80000100800 */
[----:B------:R-:W2:Y:S04]  /*2ac80*/  LDL R40, [R1+0x27e8] ;  /* 0x0027e80001287983 */ /* 0x000ea80000100800 */
[----:B-1----:R-:W3:Y:S04]  /*2ac90*/  LDL R38, [R1+0x285c] ;  /* 0x00285c0001267983 */ /* 0x002ee80000100800 */
[----:B----4-:R1:W-:Y:S04]  /*2aca0*/  STL [R1+0x3980], R36 ;  /* 0x0039802401007387 */ /* 0x0103e80000100800 */
[----:B------:R-:W4:Y:S04]  /*2acb0*/  LDL R39, [R1+0x2820] ;  /* 0x0028200001277983 */ /* 0x000f280000100800 */
[----:B-1----:R-:W4:Y:S04]  /*2acc0*/  LDL R36, [R1+0x2864] ;  /* 0x0028640001247983 */ /* 0x002f280000100800 */
[----:B------:R1:W-:Y:S04]  /*2acd0*/  STL [R1+0x3984], R35 ;  /* 0x0039842301007387 */ /* 0x0003e80000100800 */
[----:B------:R-:W4:Y:S04]  /*2ace0*/  LDL R42, [R1+0x2828] ;  /* 0x00282800012a7983 */ /* 0x000f280000100800 */
[----:B------:R-:W4:Y:S04]  /*2acf0*/  LDL R37, [R1+0x2860] ;  /* 0x0028600001257983 */ /* 0x000f280000100800 */
[----:B------:R-:W4:Y:S01]  /*2ad00*/  LDL R0, [R1+0x289c] ;  /* 0x00289c0001007983 */ /* 0x000f220000100800 */
[----:B0-----:R-:W-:-:S02]  /*2ad10*/  @!P0 IMAD.MOV.U32 R4, RZ, RZ, R41 ;  /* 0x000000ffff048224 */ /* 0x001fc400078e0029 */
[----:B------:R-:W-:Y:S01]  /*2ad20*/  @!P0 IMAD.MOV.U32 R5, RZ, RZ, R43 ;  /* 0x000000ffff058224 */ /* 0x000fe200078e002b */
[----:B------:R-:W4:Y:S01]  /*2ad30*/  LDL R41, [R1+0x2868] ;  /* 0x0028680001297983 */ /* 0x000f220000100800 */
[----:B------:R-:W-:Y:S02]  /*2ad40*/  PRMT R31, RZ, 0x7610, R31 ;  /* 0x00007610ff1f7816 */ /* 0x000fe4000000001f */
[----:B------:R-:W-:Y:S02]  /*2ad50*/  PRMT R30, RZ, 0x7610, R30 ;  /* 0x00007610ff1e7816 */ /* 0x000fe4000000001e */
[----:B------:R-:W-:Y:S01]  /*2ad60*/  PRMT R29, RZ, 0x7610, R29 ;  /* 0x00007610ff1d7816 */ /* 0x000fe2000000001d */
[----:B-1----:R-:W4:Y:S04]  /*2ad70*/  LDL R35, [R1+0x28a4] ;  /* 0x0028a40001237983 */ /* 0x002f280000100800 */
[----:B------:R0:W4:Y:S04]  /*2ad80*/  @!P0 LDG.E.U16 R32, desc[UR8][R4.64] ;  /* 0x0000000804208981 */ /* 0x000128000c1e1500 */
[----:B------:R-:W4:Y:S04]  /*2ad90*/  LDL R44, [R1+0x28e0] ;  /* 0x0028e000012c7983 */ /* 0x000f280000100800 */
[----:B------:R-:W4:Y:S01]  /*2ada0*/  LDL R43, [R1+0x291c] ;  /* 0x00291c00012b7983 */ /* 0x000f220000100800 */
[----:B------:R-:W-:-:S02]  /*2adb0*/  PRMT R28, RZ, 0x7610, R28 ;  /* 0x00007610ff1c7816 */ /* 0x000fc4000000001c */
[----:B------:R-:W-:Y:S02]  /*2adc0*/  PRMT R27, RZ, 0x7610, R27 ;  /* 0x00007610ff1b7816 */ /* 0x000fe4000000001b */
[----:B------:R-:W-:Y:S02]  /*2add0*/  PRMT R26, RZ, 0x7610, R26 ;  /* 0x00007610ff1a7816 */ /* 0x000fe4000000001a */
[----:B------:R-:W-:Y:S02]  /*2ade0*/  PRMT R25, RZ, 0x7610, R25 ;  /* 0x00007610ff197816 */ /* 0x000fe40000000019 */
[----:B------:R-:W-:Y:S02]  /*2adf0*/  PRMT R24, RZ, 0x7610, R24 ;  /* 0x00007610ff187816 */ /* 0x000fe40000000018 */
[----:B------:R-:W-:Y:S02]  /*2ae00*/  PRMT R23, RZ, 0x7610, R23 ;  /* 0x00007610ff177816 */ /* 0x000fe40000000017 */
[----:B------:R-:W-:Y:S01]  /*2ae10*/  PRMT R22, RZ, 0x7610, R22 ;  /* 0x00007610ff167816 */ /* 0x000fe20000000016 */
[----:B0-----:R-:W-:Y:S01]  /*2ae20*/  @!P0 IMAD.MOV.U32 R4, RZ, RZ, R2 ;  /* 0x000000ffff048224 */ /* 0x001fe200078e0002 */
[----:B------:R-:W-:Y:S01]  /*2ae30*/  PRMT R21, RZ, 0x7610, R21 ;  /* 0x00007610ff157816 */ /* 0x000fe20000000015 */
[----:B------:R-:W4:Y:S04]  /*2ae40*/  LDL R2, [R1+0x28dc] ;  /* 0x0028dc0001027983 */ /* 0x000f280000100800 */
[----:B------:R-:W4:Y:S04]  /*2ae50*/  LDL R47, [R1+0x27f0] ;  /* 0x0027f000012f7983 */ /* 0x000f280000100800 */
[----:B------:R-:W4:Y:S04]  /*2ae60*/  LDL R45, [R1+0x2834] ;  /* 0x00283400012d7983 */ /* 0x000f280000100800 */
[----:B------:R-:W4:Y:S01]  /*2ae70*/  LDL R46, [R1+0x27f8] ;  /* 0x0027f800012e7983 */ /* 0x000f220000100800 */
[----:B--2---:R-:W-:-:S03]  /*2ae80*/  @!P0 IMAD.MOV.U32 R5, RZ, RZ, R40 ;  /* 0x000000ffff058224 */ /* 0x004fc600078e0028 */
[----:B------:R-:W2:Y:S04]  /*2ae90*/  LDL R40, [R1+0x28a0] ;  /* 0x0028a00001287983 */ /* 0x000ea80000100800 */
[----:B------:R3:W2:Y:S02]  /*2aea0*/  @!P0 LDG.E.U16 R31, desc[UR8][R4.64] ;  /* 0x00000008041f8981 */ /* 0x0006a4000c1e1500 */
[----:B---3--:R-:W-:Y:S02]  /*2aeb0*/  @!P0 IMAD.MOV.U32 R4, RZ, RZ, R38 ;  /* 0x000000ffff048224 */ /* 0x008fe400078e0026 */
[----:B------:R-:W3:Y:S01]  /*2aec0*/  LDL R38, [R1+0x28e4] ;  /* 0x0028e40001267983 */ /* 0x000ee20000100800 */
[----:B----4-:R-:W-:-:S03]  /*2aed0*/  @!P0 IMAD.MOV.U32 R5, RZ, RZ, R39 ;  /* 0x000000ffff058224 */ /* 0x010fc600078e0027 */
[----:B------:R-:W4:Y:S04]  /*2aee0*/  LDL R39, [R1+0x28a8] ;  /* 0x0028a80001277983 */ /* 0x000f280000100800 */
[----:B------:R0:W4:Y:S02]  /*2aef0*/  @!P0 LDG.E.U16 R30, desc[UR8][R4.64] ;  /* 0x00000008041e8981 */ /* 0x000124000c1e1500 */
[----:B0-----:R-:W-:Y:S02]  /*2af00*/  @!P0 IMAD.MOV.U32 R4, RZ, RZ, R36 ;  /* 0x000000ffff048224 */ /* 0x001fe400078e0024 */
[----:B------:R-:W4:Y:S01]  /*2af10*/  LDL R36, [R1+0x2924] ;  /* 0x0029240001247983 */ /* 0x000f220000100800 */
[----:B------:R-:W-:-:S03]  /*2af20*/  @!P0 IMAD.MOV.U32 R5, RZ, RZ, R42 ;  /* 0x000000ffff058224 */ /* 0x000fc600078e002a */
[----:B------:R-:W4:Y:S04]  /*2af30*/  LDL R42, [R1+0x2928] ;  /* 0x00292800012a7983 */ /* 0x000f280000100800 */
[----:B------:R0:W4:Y:S02]  /*2af40*/  @!P0 LDG.E.U16 R29, desc[UR8][R4.64] ;  /* 0x00000008041d8981 */ /* 0x000124000c1e1500 */
[----:B0-----:R-:W-:Y:S02]  /*2af50*/  @!P0 IMAD.MOV.U32 R4, RZ, RZ, R0 ;  /* 0x000000ffff048224 */ /* 0x001fe400078e0000 */
[----:B------:R-:W-:Y:S01]  /*2af60*/  @!P0 IMAD.MOV.U32 R5, RZ, RZ, R37 ;  /* 0x000000ffff058224 */ /* 0x000fe200078e0025 */
[----:B------:R-:W4:Y:S04]  /*2af70*/  LDL R0, [R1+0x294c] ;  /* 0x00294c0001007983 */ /* 0x000f280000100800 */
[----:B------:R-:W4:Y:S04]  /*2af80*/  LDL R37, [R1+0x28e8] ;  /* 0x0028e80001257983 */ /* 0x000f280000100800 */
[----:B------:R0:W4:Y:S02]  /*2af90*/  @!P0 LDG.E.U16 R28, desc[UR8][R4.64] ;  /* 0x00000008041c8981 */ /* 0x000124000c1e1500 */
[----:B0-----:R-:W-:-:S02]  /*2afa0*/  @!P0 IMAD.MOV.U32 R4, RZ, RZ, R35 ;  /* 0x000000ffff048224 */ /* 0x001fc400078e0023 */
[----:B------:R-:W4:Y:S01]  /*2afb0*/  LDL R35, [R1+0x2920] ;  /* 0x0029200001237983 */ /* 0x000f220000100800 */
[----:B------:R-:W-:-:S03]  /*2afc0*/  @!P0 IMAD.MOV.U32 R5, RZ, RZ, R41 ;  /* 0x000000ffff058224 */ /* 0x000fc600078e0029 */
[----:B------:R-:W4:Y:S04]  /*2afd0*/  LDL R41, [R1+0x2948] ;  /* 0x0029480001297983 */ /* 0x000f280000100800 */
[----:B------:R0:W4:Y:S02]  /*2afe0*/  @!P0 LDG.E.U16 R27, desc[UR8][R4.64] ;  /* 0x00000008041b8981 */ /* 0x000124000c1e1500 */
[----:B0-----:R-:W-:Y:S02]  /*2aff0*/  @!P0 IMAD.MOV.U32 R4, RZ, RZ, R2 ;  /* 0x000000ffff048224 */ /* 0x001fe400078e0002 */
[----:B------:R-:W4:Y:S01]  /*2b000*/  LDL R2, [R1+0x27ac] ;  /* 0x0027ac0001027983 */ /* 0x000f220000100800 */
[----:B--2---:R-:W-:-:S03]  /*2b010*/  @!P0 IMAD.MOV.U32 R5, RZ, RZ, R40 ;  /* 0x000000ffff058224 */ /* 0x004fc600078e0028 */
[----:B------:R-:W2:Y:S04]  /*2b020*/  LDL R40, [R1+0x2778] ;  /* 0x0027780001287983 */ /* 0x000ea80000100800 */
[----:B------:R3:W2:Y:S02]  /*2b030*/  @!P0 LDG.E.U16 R26, desc[UR8][R4.64] ;  /* 0x00000008041a8981 */ /* 0x0006a4000c1e1500 */
[----:B---3--:R-:W-:Y:S02]  /*2b040*/  @!P0 IMAD.MOV.U32 R4, RZ, RZ, R38 ;  /* 0x000000ffff048224 */ /* 0x008fe400078e0026 */
[----:B----4-:R-:W-:Y:S01]  /*2b050*/  @!P0 IMAD.MOV.U32 R5, RZ, RZ, R39 ;  /* 0x000000ffff058224 */ /* 0x010fe200078e0027 */
[----:B------:R-:W3:Y:S04]  /*2b060*/  LDL R38, [R1+0x27b4] ;  /* 0x0027b40001267983 */ /* 0x000ee80000100800 */
[----:B------:R-:W4:Y:S04]  /*2b070*/  LDL R39, [R1+0x277c] ;  /* 0x00277c0001277983 */ /* 0x000f280000100800 */
[----:B------:R0:W4:Y:S02]  /*2b080*/  @!P0 LDG.E.U16 R25, desc[UR8][R4.64] ;  /* 0x0000000804198981 */ /* 0x000124000c1e1500 */
[----:B0-----:R-:W-:-:S02]  /*2b090*/  @!P0 IMAD.MOV.U32 R4, RZ, RZ, R43 ;  /* 0x000000ffff048224 */ /* 0x001fc400078e002b */
        /* <DEDUP_REMOVED lines=16> */
[----:B------:R-:W-:Y:S01]  /*2b1a0*/  PRMT R20, RZ, 0x7610, R20 ;  /* 0x00007610ff147816 */ /* 0x000fe20000000014 */
[----:B------:R-:W4:Y:S04]  /*2b1b0*/  LDL R41, [R1+0x2874] ;  /* 0x0028740001297983 */ /* 0x000f280000100800 */
[----:B------:R0:W4:Y:S04]  /*2b1c0*/  @!P0 LDG.E.U16 R21, desc[UR8][R4.64] ;  /* 0x0000000804158981 */ /* 0x000128000c1e1500 */
[----:B------:R-:W4:Y:S01]  /*2b1d0*/  LDL R42, [R1+0x2838] ;  /* 0x00283800012a7983 */ /* 0x000f220000100800 */
[----:B0-----:R-:W-:-:S03]  /*2b1e0*/  @!P0 IMAD.MOV.U32 R4, RZ, RZ, R2 ;  /* 0x000000ffff048224 */ /* 0x001fc600078e0002 */
[----:B------:R-:W4:Y:S01]  /*2b1f0*/  LDL R2, [R1+0x282c] ;  /* 0x00282c0001027983 */ /* 0x000f220000100800 */
[----:B------:R-:W-:Y:S02]  /*2b200*/  PRMT R19, RZ, 0x7610, R19 ;  /* 0x00007610ff137816 */ /* 0x000fe40000000013 */
[----:B------:R-:W-:Y:S02]  /*2b210*/  PRMT R18, RZ, 0x7610, R18 ;  /* 0x00007610ff127816 */ /* 0x000fe40000000012 */
[----:B------:R-:W-:Y:S01]  /*2b220*/  PRMT R17, RZ, 0x7610, R17 ;  /* 0x00007610ff117816 */ /* 0x000fe20000000011 */
[----:B--2---:R-:W-:Y:S02]  /*2b230*/  @!P0 IMAD.MOV.U32 R5, RZ, RZ, R40 ;  /* 0x000000ffff058224 */ /* 0x004fe400078e0028 */
[----:B------:R-:W2:Y:S04]  /*2b240*/  LDL R40, [R1+0x2870] ;  /* 0x0028700001287983 */ /* 0x000ea80000100800 */
[----:B------:R3:W2:Y:S02]  /*2b250*/  @!P0 LDG.E.U16 R20, desc[UR8][R4.64] ;  /* 0x0000000804148981 */ /* 0x0006a4000c1e1500 */
[----:B---3--:R-:W-:-:S02]  /*2b260*/  @!P0 IMAD.MOV.U32 R4, RZ, RZ, R38 ;  /* 0x000000ffff048224 */ /* 0x008fc400078e0026 */
[----:B----4-:R-:W-:Y:S01]  /*2b270*/  @!P0 IMAD.MOV.U32 R5, RZ, RZ, R39 ;  /* 0x000000ffff058224 */ /* 0x010fe200078e0027 */
[----:B------:R-:W3:Y:S04]  /*2b280*/  LDL R38, [R1+0x2878] ;  /* 0x0028780001267983 */ /* 0x000ee80000100800 */
[----:B------:R-:W4:Y:S04]  /*2b290*/  LDL R39, [R1+0x28ac] ;  /* 0x0028ac0001277983 */ /* 0x000f280000100800 */
[----:B------:R0:W3:Y:S02]  /*2b2a0*/  @!P0 LDG.E.U16 R19, desc[UR8][R4.64] ;  /* 0x0000000804138981 */ /* 0x0000e4000c1e1500 */
[----:B0-----:R-:W-:-:S02]  /*2b2b0*/  @!P0 IMAD.MOV.U32 R4, RZ, RZ, R36 ;  /* 0x000000ffff048224 */ /* 0x001fc400078e0024 */
[----:B------:R-:W3:Y:S01]  /*2b2c0*/  LDL R36, [R1+0x28b0] ;  /* 0x0028b00001247983 */ /* 0x000ee20000100800 */
[----:B------:R-:W-:-:S03]  /*2b2d0*/  @!P0 IMAD.MOV.U32 R5, RZ, RZ, R37 ;  /* 0x000000ffff058224 */ /* 0x000fc600078e0025 */
[----:B------:R-:W3:Y:S04]  /*2b2e0*/  LDL R37, [R1+0x28b4] ;  /* 0x0028b40001257983 */ /* 0x000ee80000100800 */
[----:B------:R0:W3:Y:S02]  /*2b2f0*/  @!P0 LDG.E.U16 R18, desc[UR8][R4.64] ;  /* 0x0000000804128981 */ /* 0x0000e4000c1e1500 */
[----:B0-----:R-:W-:Y:S02]  /*2b300*/  @!P0 IMAD.MOV.U32 R5, RZ, RZ, R35 ;  /* 0x000000ffff058224 */ /* 0x001fe400078e0023 */
[----:B------:R-:W3:Y:S01]  /*2b310*/  LDL R35, [R1+0x28ec] ;  /* 0x0028ec0001237983 */ /* 0x000ee20000100800 */
[----:B------:R-:W-:-:S03]  /*2b320*/  @!P0 IMAD.MOV.U32 R4, RZ, RZ, R0 ;  /* 0x000000ffff048224 */ /* 0x000fc600078e0000 */
[----:B------:R-:W3:Y:S04]  /*2b330*/  LDL R0, [R1+0x28f4] ;  /* 0x0028f40001007983 */ /* 0x000ee80000100800 */
[----:B------:R0:W3:Y:S02]  /*2b340*/  @!P0 LDG.E.U16 R17, desc[UR8][R4.64] ;  /* 0x0000000804118981 */ /* 0x0000e4000c1e1500 */
[----:B0-----:R-:W-:Y:S02]  /*2b350*/  @!P0 IMAD.MOV.U32 R4, RZ, RZ, R2 ;  /* 0x000000ffff048224 */ /* 0x001fe400078e0002 */
[----:B------:R-:W3:Y:S01]  /*2b360*/  LDL R2, [R1+0x28b8] ;  /* 0x0028b80001027983 */ /* 0x000ee20000100800 */
[----:B------:R-:W-:Y:S01]  /*2b370*/  PRMT R16, RZ, 0x7610, R16 ;  /* 0x00007610ff107816 */ /* 0x000fe20000000010 */
[----:B------:R-:W-:Y:S01]  /*2b380*/  @!P0 IMAD.MOV.U32 R5, RZ, RZ, R47 ;  /* 0x000000ffff058224 */ /* 0x000fe200078e002f */
[----:B------:R-:W-:-:S04]  /*2b390*/  PRMT R15, RZ, 0x7610, R15 ;  /* 0x00007610ff0f7816 */ /* 0x000fc8000000000f */
[----:B------:R0:W3:Y:S01]  /*2b3a0*/  @!P0 LDG.E.U16 R16, desc[UR8][R4.64] ;  /* 0x0000000804108981 */ /* 0x0000e2000c1e1500 */
[----:B------:R-:W-:Y:S01]  /*2b3b0*/  PRMT R14, RZ, 0x7610, R14 ;  /* 0x00007610ff0e7816 */ /* 0x000fe2000000000e */
[----:B0-----:R-:W-:Y:S02]  /*2b3c0*/  @!P0 IMAD.MOV.U32 R4, RZ, RZ, R45 ;  /* 0x000000ffff048224 */ /* 0x001fe400078e002d */
[----:B------:R-:W-:-:S05]  /*2b3d0*/  @!P0 IMAD.MOV.U32 R5, RZ, RZ, R46 ;  /* 0x000000ffff058224 */ /* 0x000fca00078e002e */
        /* <DEDUP_REMOVED lines=9> */
[----:B------:R-:W-:Y:S02]  /*2b470*/  PRMT R11, RZ, 0x7610, R11 ;  /* 0x00007610ff0b7816 */ /* 0x000fe4000000000b */
[----:B------:R-:W-:Y:S02]  /*2b480*/  PRMT R10, RZ, 0x7610, R10 ;  /* 0x00007610ff0a7816 */ /* 0x000fe4000000000a */
[----:B------:R-:W-:Y:S01]  /*2b490*/  PRMT R9, RZ, 0x7610, R9 ;  /* 0x00007610ff097816 */ /* 0x000fe20000000009 */
[----:B--2---:R-:W-:Y:S02]  /*2b4a0*/  @!P0 IMAD.MOV.U32 R5, RZ, RZ, R40 ;  /* 0x000000ffff058224 */ /* 0x004fe400078e0028 */
[----:B----4-:R-:W-:Y:S02]  /*2b4b0*/  @!P0 IMAD.MOV.U32 R4, RZ, RZ, R39 ;  /* 0x000000ffff048224 */ /* 0x010fe400078e0027 */
[----:B------:R-:W2:Y:S04]  /*2b4c0*/  LDL R39, [R1+0x292c] ;  /* 0x00292c0001277983 */ /* 0x000ea80000100800 */
[----:B------:R3:W4:Y:S02]  /*2b4d0*/  @!P0 LDG.E.U16 R12, desc[UR8][R4.64] ;  /* 0x00000008040c8981 */ /* 0x000724000c1e1500 */
[----:B---3--:R-:W-:-:S02]  /*2b4e0*/  @!P0 IMAD.MOV.U32 R5, RZ, RZ, R38 ;  /* 0x000000ffff058224 */ /* 0x008fc400078e0026 */
[----:B------:R-:W3:Y:S01]  /*2b4f0*/  LDL R38, [R1+0x28f8] ;  /* 0x0028f80001267983 */ /* 0x000ee20000100800 */
[----:B------:R-:W-:-:S03]  /*2b500*/  @!P0 IMAD.MOV.U32 R4, RZ, RZ, R37 ;  /* 0x000000ffff048224 */ /* 0x000fc600078e0025 */
[----:B------:R-:W4:Y:S04]  /*2b510*/  LDL R37, [R1+0x2934] ;  /* 0x0029340001257983 */ /* 0x000f280000100800 */
[----:B------:R0:W3:Y:S02]  /*2b520*/  @!P0 LDG.E.U16 R11, desc[UR8][R4.64] ;  /* 0x00000008040b8981 */ /* 0x0000e4000c1e1500 */
[----:B0-----:R-:W-:Y:S02]  /*2b530*/  @!P0 IMAD.MOV.U32 R4, RZ, RZ, R35 ;  /* 0x000000ffff048224 */ /* 0x001fe400078e0023 */
[----:B------:R-:W-:Y:S01]  /*2b540*/  @!P0 IMAD.MOV.U32 R5, RZ, RZ, R36 ;  /* 0x000000ffff058224 */ /* 0x000fe200078e0024 */
[----:B------:R-:W3:Y:S04]  /*2b550*/  LDL R35, [R1+0x2944] ;  /* 0x0029440001237983 */ /* 0x000ee80000100800 */
[----:B------:R-:W3:Y:S04]  /*2b560*/  LDL R36, [R1+0x2930] ;  /* 0x0029300001247983 */ /* 0x000ee80000100800 */
[----:B------:R-:W4:Y:S04]  /*2b570*/  LDL.LU R40, [R1+0x1768] ;  /* 0x0017680001287983 */ /* 0x000f280000300800 */
        /* <DEDUP_REMOVED lines=16> */
[----:B------:R0:W3:Y:S04]  /*2b680*/  @!P0 LDG.E.U16 R10, desc[UR8][R4.64] ;  /* 0x00000008040a8981 */ /* 0x0000e8000c1e1500 */
[----:B------:R-:W3:Y:S04]  /*2b690*/  LDL.LU R53, [R1+0x1614] ;  /* 0x0016140001357983 */ /* 0x000ee80000300800 */
[----:B------:R-:W3:Y:S04]  /*2b6a0*/  LDL.LU R52, [R1+0x160c] ;  /* 0x00160c0001347983 */ /* 0x000ee80000300800 */
[----:B------:R-:W3:Y:S04]  /*2b6b0*/  LDL.LU R60, [R1+0x1604] ;  /* 0x00160400013c7983 */ /* 0x000ee80000300800 */
[----:B------:R-:W3:Y:S04]  /*2b6c0*/  LDL.LU R55, [R1+0x15fc] ;  /* 0x0015fc0001377983 */ /* 0x000ee80000300800 */
[----:B------:R-:W3:Y:S01]  /*2b6d0*/  LDL.LU R54, [R1+0x15f4] ;  /* 0x0015f40001367983 */ /* 0x000ee20000300800 */
[----:B0-----:R-:W-:-:S02]  /*2b6e0*/  @!P0 IMAD.MOV.U32 R4, RZ, RZ, R0 ;  /* 0x000000ffff048224 */ /* 0x001fc400078e0000 */
[----:B------:R-:W-:Y:S01]  /*2b6f0*/  @!P0 IMAD.MOV.U32 R5, RZ, RZ, R2 ;  /* 0x000000ffff058224 */ /* 0x000fe200078e0002 */
[----:B------:R-:W3:Y:S04]  /*2b700*/  LDL.LU R0, [R1+0x15ec] ;  /* 0x0015ec0001007983 */ /* 0x000ee80000300800 */
[----:B------:R-:W3:Y:S04]  /*2b710*/  LDL.LU R2, [R1+0x15e4] ;  /* 0x0015e40001027983 */ /* 0x000ee80000300800 */
[----:B------:R2:W3:Y:S04]  /*2b720*/  @!P0 LDG.E.U16 R9, desc[UR8][R4.64] ;  /* 0x0000000804098981 */ /* 0x0004e8000c1e1500 */
[----:B------:R-:W3:Y:S01]  /*2b730*/  LDL R5, [R1+0x28f0] ;  /* 0x0028f00001057983 */ /* 0x000ee20000100800 */
[----:B------:R-:W-:-:S02]  /*2b740*/  PRMT R8, RZ, 0x7610, R8 ;  /* 0x00007610ff087816 */ /* 0x000fc40000000008 */
[----:B------:R-:W-:Y:S02]  /*2b750*/  PRMT R7, RZ, 0x7610, R7 ;  /* 0x00007610ff077816 */ /* 0x000fe40000000007 */
[----:B------:R-:W-:Y:S01]  /*2b760*/  PRMT R6, RZ, 0x7610, R6 ;  /* 0x00007610ff067816 */ /* 0x000fe20000000006 */
[----:B--2---:R-:W-:Y:S01]  /*2b770*/  @!P0 IMAD.MOV.U32 R4, RZ, RZ, R39 ;  /* 0x000000ffff048224 */ /* 0x004fe200078e0027 */
[----:B----4-:R0:W-:Y:S04]  /*2b780*/  STS.U16 [R3+UR4+0x1c00], R40 ;  /* 0x001c002803007988 */ /* 0x0101e80008000404 */
[----:B---3--:R1:W-:Y:S04]  /*2b790*/  STS.U16 [R3+UR4+0x1cc0], R41 ;  /* 0x001cc02903007988 */ /* 0x0083e80008000404 */
[----:B------:R2:W-:Y:S04]  /*2b7a0*/  STS.U16 [R3+UR4+0x1c80], R42 ;  /* 0x001c802a03007988 */ /* 0x0005e80008000404 */
        /* <DEDUP_REMOVED lines=10> */
[----:B------:R0:W4:Y:S02]  /*2b850*/  @!P0 LDG.E.U16 R8, desc[UR8][R4.64] ;  /* 0x0000000804088981 */ /* 0x000124000c1e1500 */
[----:B0-----:R-:W-:-:S02]  /*2b860*/  @!P0 IMAD.MOV.U32 R4, RZ, RZ, R37 ;  /* 0x000000ffff048224 */ /* 0x001fc400078e0025 */
[----:B------:R-:W-:-:S05]  /*2b870*/  @!P0 IMAD.MOV.U32 R5, RZ, RZ, R38 ;  /* 0x000000ffff058224 */ /* 0x000fca00078e0026 */
[----:B------:R0:W4:Y:S02]  /*2b880*/  @!P0 LDG.E.U16 R7, desc[UR8][R4.64] ;  /* 0x0000000804078981 */ /* 0x000124000c1e1500 */
[----:B0-----:R-:W-:Y:S02]  /*2b890*/  @!P0 IMAD.MOV.U32 R4, RZ, RZ, R35 ;  /* 0x000000ffff048224 */ /* 0x001fe400078e0023 */
[----:B------:R-:W-:-:S05]  /*2b8a0*/  @!P0 IMAD.MOV.U32 R5, RZ, RZ, R36 ;  /* 0x000000ffff058224 */ /* 0x000fca00078e0024 */
[----:B------:R-:W4:Y:S04]  /*2b8b0*/  @!P0 LDG.E.U16 R6, desc[UR8][R4.64] ;  /* 0x0000000804068981 */ /* 0x000f28000c1e1500 */
        /* <DEDUP_REMOVED lines=8> */
[----:B-1----:R-:W4:Y:S04]  /*2b940*/  LDL.LU R41, [R1+0x1518] ;  /* 0x0015180001297983 */ /* 0x002f280000300800 */
[----:B--2---:R-:W2:Y:S04]  /*2b950*/  LDL.LU R42, [R1+0x1510] ;  /* 0x00151000012a7983 */ /* 0x004ea80000300800 */
[----:B---3--:R-:W3:Y:S04]  /*2b960*/  LDL.LU R43, [R1+0x1508] ;  /* 0x00150800012b7983 */ /* 0x008ee80000300800 */
[----:B----4-:R-:W4:Y:S04]  /*2b970*/  LDL.LU R44, [R1+0x1500] ;  /* 0x00150000012c7983 */ /* 0x010f280000300800 */
        /* <DEDUP_REMOVED lines=40> */
[----:B--2---:R-:W2:Y:S04]  /*2bc00*/  LDL.LU R37, [R1+0x13c0] ;  /* 0x0013c00001257983 */ /* 0x004ea80000300800 */
[----:B------:R0:W-:Y:S04]  /*2bc10*/  STS.U16 [R3+UR4+0x2fc0], R39 ;  /* 0x002fc02703007988 */ /* 0x0001e80008000404 */
[----:B------:R-:W2:Y:S04]  /*2bc20*/  LDL.LU R38, [R1+0x13b8] ;  /* 0x0013b80001267983 */ /* 0x000ea80000300800 */
[----:B------:R1:W-:Y:S04]  /*2bc30*/  STS.U16 [R3+UR4+0x3c40], R40 ;  /* 0x003c402803007988 */ /* 0x0003e80008000404 */
[----:B------:R1:W-:Y:S04]  /*2bc40*/  STS.U16 [R3+UR4+0x3c00], R41 ;  /* 0x003c002903007988 */ /* 0x0003e80008000404 */
[----:B------:R1:W-:Y:S04]  /*2bc50*/  STS.U16 [R3+UR4+0x3cc0], R42 ;  /* 0x003cc02a03007988 */ /* 0x0003e80008000404 */
[----:B---3--:R3:W-:Y:S04]  /*2bc60*/  STS.U16 [R3+UR4+0x3c80], R43 ;  /* 0x003c802b03007988 */ /* 0x0087e80008000404 */
[----:B----4-:R4:W-:Y:S04]  /*2bc70*/  STS.U16 [R3+UR4+0x3d40], R44 ;  /* 0x003d402c03007988 */ /* 0x0109e80008000404 */
[----:B0-----:R-:W2:Y:S04]  /*2bc80*/  LDL.LU R39, [R1+0x13b0] ;  /* 0x0013b00001277983 */ /* 0x001ea80000300800 */
[----:B-1----:R-:W2:Y:S04]  /*2bc90*/  LDL.LU R40, [R1+0x13a8] ;  /* 0x0013a80001287983 */ /* 0x002ea80000300800 */
[----:B------:R-:W2:Y:S04]  /*2bca0*/  LDL.LU R41, [R1+0x131c] ;  /* 0x00131c0001297983 */ /* 0x000ea80000300800 */
[----:B------:R-:W2:Y:S04]  /*2bcb0*/  LDL.LU R42, [R1+0x1314] ;  /* 0x00131400012a7983 */ /* 0x000ea80000300800 */
[----:B---3--:R-:W3:Y:S04]  /*2bcc0*/  LDL.LU R43, [R1+0x130c] ;  /* 0x00130c00012b7983 */ /* 0x008ee80000300800 */
[----:B------:R0:W-:Y:S04]  /*2bcd0*/  STS.U16 [R3+UR4+0x3d00], R45 ;  /* 0x003d002d03007988 */ /* 0x0001e80008000404 */
[----:B----4-:R-:W4:Y:S04]  /*2bce0*/  LDL.LU R44, [R1+0x1304] ;  /* 0x00130400012c7983 */ /* 0x010f280000300800 */
        /* <DEDUP_REMOVED lines=36> */
[----:B0-----:R-:W4:Y:S04]  /*2bf30*/  LDL.LU R2, [R1+0x11ec] ;  /* 0x0011ec0001027983 */ /* 0x001f280000300800 */
[----:B------:R-:W-:Y:S04]  /*2bf40*/  STS.U16 [R3+UR4+0x4e00], R4 ;  /* 0x004e000403007988 */ /* 0x000fe80008000404 */
[----:B------:R-:W-:Y:S04]  /*2bf50*/  STS.U16 [R3+UR4+0x4e40], R5 ;  /* 0x004e400503007988 */ /* 0x000fe80008000404 */
[----:B------:R0:W-:Y:S04]  /*2bf60*/  STS.U16 [R3+UR4+0x4e80], R35 ;  /* 0x004e802303007988 */ /* 0x0001e80008000404 */
[----:B------:R1:W-:Y:S04]  /*2bf70*/  STS.U16 [R3+UR4+0x4ec0], R36 ;  /* 0x004ec02403007988 */ /* 0x0003e80008000404 */
[----:B--2---:R2:W-:Y:S04]  /*2bf80*/  STS.U16 [R3+UR4+0x4f00], R37 ;  /* 0x004f002503007988 */ /* 0x0045e80008000404 */
[----:B------:R3:W-:Y:S04]  /*2bf90*/  STS.U16 [R3+UR4+0x4f40], R38 ;  /* 0x004f402603007988 */ /* 0x0007e80008000404 */
[----:B0-----:R-:W4:Y:S04]  /*2bfa0*/  LDL.LU R35, [R1+0x11e4] ;  /* 0x0011e40001237983 */ /* 0x001f280000300800 */
[----:B------:R0:W-:Y:S04]  /*2bfb0*/  STS.U16 [R3+UR4+0x4f80], R39 ;  /* 0x004f802703007988 */ /* 0x0001e80008000404 */
[----:B------:R0:W-:Y:S04]  /*2bfc0*/  STS.U16 [R3+UR4+0x4fc0], R40 ;  /* 0x004fc02803007988 */ /* 0x0001e80008000404 */
[----:B-1----:R-:W4:Y:S04]  /*2bfd0*/  LDL.LU R36, [R1+0x11dc] ;  /* 0x0011dc0001247983 */ /* 0x002f280000300800 */
[----:B--2---:R-:W2:Y:S04]  /*2bfe0*/  LDL.LU R37, [R1+0x11d4] ;  /* 0x0011d40001257983 */ /* 0x004ea80000300800 */
[----:B------:R1:W-:Y:S04]  /*2bff0*/  STS.U16 [R3+UR4+0x5c40], R41 ;  /* 0x005c402903007988 */ /* 0x0003e80008000404 */
[----:B------:R1:W-:Y:S04]  /*2c000*/  STS.U16 [R3+UR4+0x5c00], R42 ;  /* 0x005c002a03007988 */ /* 0x0003e80008000404 */
[----:B---3--:R3:W-:Y:S04]  /*2c010*/  STS.U16 [R3+UR4+0x5cc0], R43 ;  /* 0x005cc02b03007988 */ /* 0x0087e80008000404 */
[----:B------:R-:W2:Y:S04]  /*2c020*/  LDL.LU R38, [R1+0x11cc] ;  /* 0x0011cc0001267983 */ /* 0x000ea80000300800 */
[----:B----4-:R4:W-:Y:S04]  /*2c030*/  STS.U16 [R3+UR4+0x5c80], R44 ;  /* 0x005c802c03007988 */ /* 0x0109e80008000404 */
[----:B0-----:R-:W2:Y:S04]  /*2c040*/  LDL.LU R39, [R1+0x11c4] ;  /* 0x0011c40001277983 */ /* 0x001ea80000300800 */
[----:B------:R-:W2:Y:S04]  /*2c050*/  LDL.LU R40, [R1+0x11bc] ;  /* 0x0011bc0001287983 */ /* 0x000ea80000300800 */
[----:B-1----:R-:W2:Y:S04]  /*2c060*/  LDL.LU R41, [R1+0x11b8] ;  /* 0x0011b80001297983 */ /* 0x002ea80000300800 */
[----:B------:R-:W2:Y:S04]  /*2c070*/  LDL.LU R42, [R1+0x11b0] ;  /* 0x0011b000012a7983 */ /* 0x000ea80000300800 */
[----:B---3--:R-:W3:Y:S04]  /*2c080*/  LDL.LU R43, [R1+0x11a8] ;  /* 0x0011a800012b7983 */ /* 0x008ee80000300800 */
[----:B------:R0:W-:Y:S04]  /*2c090*/  STS.U16 [R3+UR4+0x5d40], R45 ;  /* 0x005d402d03007988 */ /* 0x0001e80008000404 */
[----:B------:R1:W-:Y:S04]  /*2c0a0*/  STS.U16 [R3+UR4+0x5d00], R46 ;  /* 0x005d002e03007988 */ /* 0x0003e80008000404 */
[----:B------:R1:W-:Y:S04]  /*2c0b0*/  STS.U16 [R3+UR4+0x5dc0], R47 ;  /* 0x005dc02f03007988 */ /* 0x0003e80008000404 */
[----:B----4-:R-:W4:Y:S04]  /*2c0c0*/  LDL.LU R44, [R1+0x1118] ;  /* 0x00111800012c7983 */ /* 0x010f280000300800 */
        /* <DEDUP_REMOVED lines=10> */
[----:B------:R-:W4:Y:S04]  /*2c170*/  LDL.LU R49, [R1+0x10f0] ;  /* 0x0010f00001317983 */ /* 0x000f280000300800 */
[----:B------:R-:W4:Y:S04]  /*2c180*/  LDL.LU R50, [R1+0x10e8] ;  /* 0x0010e80001327983 */ /* 0x000f280000300800 */
        /* <DEDUP_REMOVED lines=9> */
[----:B------:R-:W-:Y:S04]  /*2c220*/  STS.U16 [R3+UR4+0x6c80], R60 ;  /* 0x006c803c03007988 */ /* 0x000fe80008000404 */
[----:B------:R-:W4:Y:S04]  /*2c230*/  LDL.LU R58, [R1+0x198] ;  /* 0x00019800013a7983 */ /* 0x000f280000300800 */
[----:B------:R-:W4:Y:S04]  /*2c240*/  LDL.LU R59, [R1+0x190] ;  /* 0x00019000013b7983 */ /* 0x000f280000300800 */
[----:B------:R-:W-:Y:S04]  /*2c250*/  STS.U16 [R3+UR4+0x6cc0], R55 ;  /* 0x006cc03703007988 */ /* 0x000fe80008000404 */
[----:B------:R-:W-:Y:S04]  /*2c260*/  STS.U16 [R3+UR4+0x6d00], R54 ;  /* 0x006d003603007988 */ /* 0x000fe80008000404 */
[----:B------:R-:W-:Y:S04]  /*2c270*/  STS.U16 [R3+UR4+0x6d40], R0 ;  /* 0x006d400003007988 */ /* 0x000fe80008000404 */
[----:B0-----:R-:W4:Y:S04]  /*2c280*/  LDL.LU R53, [R1+0x138] ;  /* 0x0001380001357983 */ /* 0x001f280000300800 */
[----:B-1----:R-:W4:Y:S04]  /*2c290*/  LDL.LU R52, [R1+0x130] ;  /* 0x0001300001347983 */ /* 0x002f280000300800 */
[----:B------:R0:W-:Y:S04]  /*2c2a0*/  STS.U16 [R3+UR4+0x6d80], R2 ;  /* 0x006d800203007988 */ /* 0x0001e80008000404 */
[----:B0-----:R-:W4:Y:S04]  /*2c2b0*/  LDL.LU R2, [R1+0x128] ;  /* 0x0001280001027983 */ /* 0x001f280000300800 */
[----:B------:R-:W4:Y:S04]  /*2c2c0*/  LDL.LU R60, [R1+0x120] ;  /* 0x00012000013c7983 */ /* 0x000f280000300800 */
[----:B------:R-:W4:Y:S04]  /*2c2d0*/  LDL.LU R55, [R1+0x10c] ;  /* 0x00010c0001377983 */ /* 0x000f280000300800 */
[----:B------:R-:W4:Y:S04]  /*2c2e0*/  LDL.LU R54, [R1+0x104] ;  /* 0x0001040001367983 */ /* 0x000f280000300800 */
[----:B------:R-:W4:Y:S04]  /*2c2f0*/  LDL.LU R0, [R1+0x100] ;  /* 0x0001000001007983 */ /* 0x000f280000300800 */
[----:B------:R-:W4:Y:S04]  /*2c300*/  LDL.LU R4, [R1+0xfc] ;  /* 0x0000fc0001047983 */ /* 0x000f280000300800 */
[----:B------:R-:W4:Y:S04]  /*2c310*/  LDL.LU R5, [R1+0xf8] ;  /* 0x0000f80001057983 */ /* 0x000f280000300800 */
[----:B------:R0:W-:Y:S04]  /*2c320*/  STS.U16 [R3+UR4+0x6dc0], R35 ;  /* 0x006dc02303007988 */ /* 0x0001e80008000404 */
[----:B------:R1:W-:Y:S04]  /*2c330*/  STS.U16 [R3+UR4+0x6e00], R36 ;  /* 0x006e002403007988 */ /* 0x0003e80008000404 */
[----:B--2---:R2:W-:Y:S04]  /*2c340*/  STS.U16 [R3+UR4+0x6e40], R37 ;  /* 0x006e402503007988 */ /* 0x0045e80008000404 */
[----:B------:R3:W-:Y:S04]  /*2c350*/  STS.U16 [R3+UR4+0x6e80], R38 ;  /* 0x006e802603007988 */ /* 0x0007e80008000404 */
[----:B------:R3:W-:Y:S04]  /*2c360*/  STS.U16 [R3+UR4+0x6ec0], R39 ;  /* 0x006ec02703007988 */ /* 0x0007e80008000404 */
[----:B------:R3:W-:Y:S04]  /*2c370*/  STS.U16 [R3+UR4+0x6f00], R40 ;  /* 0x006f002803007988 */ /* 0x0007e80008000404 */
[----:B0-----:R-:W4:Y:S04]  /*2c380*/  LDL.LU R35, [R1+0x3984] ;  /* 0x0039840001237983 */ /* 0x001f280000300800 */
[----:B-1----:R-:W4:Y:S04]  /*2c390*/  LDL.LU R36, [R1+0x3980] ;  /* 0x0039800001247983 */ /* 0x002f280000300800 */
[----:B--2---:R-:W2:Y:S04]  /*2c3a0*/  LDL.LU R37, [R1+0x397c] ;  /* 0x00397c0001257983 */ /* 0x004ea80000300800 */
[----:B------:R0:W-:Y:S04]  /*2c3b0*/  STS.U16 [R3+UR4+0x6f40], R41 ;  /* 0x006f402903007988 */ /* 0x0001e80008000404 */
[----:B------:R1:W-:Y:S04]  /*2c3c0*/  STS.U16 [R3+UR4+0x6f80], R42 ;  /* 0x006f802a03007988 */ /* 0x0003e80008000404 */
[----:B---3--:R3:W-:Y:S04]  /*2c3d0*/  STS.U16 [R3+UR4+0x6fc0], R43 ;  /* 0x006fc02b03007988 */ /* 0x0087e80008000404 */
[----:B------:R-:W2:Y:S04]  /*2c3e0*/  LDL.LU R38, [R1+0x3978] ;  /* 0x0039780001267983 */ /* 0x000ea80000300800 */
[----:B------:R-:W2:Y:S04]  /*2c3f0*/  LDL.LU R39, [R1+0x3974] ;  /* 0x0039740001277983 */ /* 0x000ea80000300800 */
[----:B------:R-:W2:Y:S04]  /*2c400*/  LDL.LU R40, [R1+0x3970] ;  /* 0x0039700001287983 */ /* 0x000ea80000300800 */
[----:B----4-:R4:W-:Y:S04]  /*2c410*/  STS.U16 [R3+UR4+0x7c40], R44 ;  /* 0x007c402c03007988 */ /* 0x0109e80008000404 */
[----:B0-----:R-:W2:Y:S04]  /*2c420*/  LDL.LU R41, [R1+0x396c] ;  /* 0x00396c0001297983 */ /* 0x001ea80000300800 */
[----:B-1----:R-:W2:Y:S04]  /*2c430*/  LDL.LU R42, [R1+0x3968] ;  /* 0x00396800012a7983 */ /* 0x002ea80000300800 */
        /* <DEDUP_REMOVED lines=8> */
[----:B0-----:R-:W2:Y:S04]  /*2c4c0*/  LDL.LU R45, [R1+0x395c] ;  /* 0x00395c00012d7983 */ /* 0x001ea80000300800 */
[----:B-1----:R-:W3:Y:S04]  /*2c4d0*/  LDL.LU R46, [R1+0x3958] ;  /* 0x00395800012e7983 */ /* 0x002ee80000300800 */
[----:B------:R-:W4:Y:S04]  /*2c4e0*/  LDL.LU R47, [R1+0x3954] ;  /* 0x00395400012f7983 */ /* 0x000f280000300800 */
[----:B------:R-:W2:Y:S04]  /*2c4f0*/  LDL.LU R48, [R1+0x3950] ;  /* 0x0039500001307983 */ /* 0x000ea80000300800 */
[----:B------:R0:W-:Y:S04]  /*2c500*/  STS.U16 [R3+UR4+0x7d80], R51 ;  /* 0x007d803303007988 */ /* 0x0001e80008000404 */
[----:B------:R1:W-:Y:S04]  /*2c510*/  STS.U16 [R3+UR4+0x7e40], R61 ;  /* 0x007e403d03007988 */ /* 0x0003e80008000404 */
[----:B------:R1:W-:Y:S04]  /*2c520*/  STS.U16 [R3+UR4+0x7e00], R56 ;  /* 0x007e003803007988 */ /* 0x0003e80008000404 */
[----:B------:R-:W3:Y:S04]  /*2c530*/  LDL.LU R49, [R1+0x394c] ;  /* 0x00394c0001317983 */ /* 0x000ee80000300800 */
[----:B------:R1:W-:Y:S04]  /*2c540*/  STS.U16 [R3+UR4+0x7ec0], R57 ;  /* 0x007ec03903007988 */ /* 0x0003e80008000404 */
[----:B------:R-:W4:Y:S04]  /*2c550*/  LDL.LU R50, [R1+0x3948] ;  /* 0x0039480001327983 */ /* 0x000f280000300800 */
        /* <DEDUP_REMOVED lines=8> */
[----:B------:R-:W3:Y:S04]  /*2c5e0*/  LDL.LU R58, [R1+0x3934] ;  /* 0x00393400013a7983 */ /* 0x000ee80000300800 */
[----:B------:R-:W4:Y:S04]  /*2c5f0*/  LDL.LU R59, [R1+0x3930] ;  /* 0x00393000013b7983 */ /* 0x000f280000300800 */
[----:B0-----:R-:W2:Y:S04]  /*2c600*/  LDL.LU R53, [R1+0x392c] ;  /* 0x00392c0001357983 */ /* 0x001ea80000300800 */
[----:B-1----:R-:W3:Y:S04]  /*2c610*/  LDL.LU R52, [R1+0x3928] ;  /* 0x0039280001347983 */ /* 0x002ee80000300800 */
[----:B------:R0:W-:Y:S02]  /*2c620*/  STS.U16 [R3+UR4+0x7f80], R2 ;  /* 0x007f800203007988 */ /* 0x0001e40008000404 */
[----:B0-----:R-:W0:Y:S02]  /*2c630*/  S2R R2, SR_TID.X ;  /* 0x0000000000027919 */ /* 0x001e240000002100 */
[----:B0-----:R-:W-:-:S05]  /*2c640*/  LOP3.LUT R2, R2, 0x1f, RZ, 0xc0, !PT ;  /* 0x0000001f02027812 */ /* 0x001fca00078ec0ff */
[----:B------:R-:W-:-:S05]  /*2c650*/  IMAD.SHL.U32 R2, R2, 0x2, RZ ;  /* 0x0000000202027824 */ /* 0x000fca00078e00ff */
[----:B------:R0:W-:Y:S04]  /*2c660*/  STS.U16 [R2+UR4+0x8000], R60 ;  /* 0x0080003c02007988 */ /* 0x0001e80008000404 */
[----:B------:R1:W-:Y:S04]  /*2c670*/  STS.U16 [R2+UR4+0x8040], R55 ;  /* 0x0080403702007988 */ /* 0x0003e80008000404 */
[----:B------:R1:W-:Y:S04]  /*2c680*/  STS.U16 [R2+UR4+0x8200], R54 ;  /* 0x0082003602007988 */ /* 0x0003e80008000404 */
[----:B------:R1:W-:Y:S04]  /*2c690*/  STS.U16 [R2+UR4+0x8240], R0 ;  /* 0x0082400002007988 */ /* 0x0003e80008000404 */
[----:B0-----:R-:W4:Y:S04]  /*2c6a0*/  LDL.LU R60, [R1+0x3924] ;  /* 0x00392400013c7983 */ /* 0x001f280000300800 */
[----:B-1----:R-:W2:Y:S04]  /*2c6b0*/  LDL.LU R55, [R1+0x3920] ;  /* 0x0039200001377983 */ /* 0x002ea80000300800 */
[----:B------:R-:W3:Y:S04]  /*2c6c0*/  LDL.LU R54, [R1+0x391c] ;  /* 0x00391c0001367983 */ /* 0x000ee80000300800 */
[----:B------:R-:W4:Y:S04]  /*2c6d0*/  LDL.LU R0, [R1+0x3918] ;  /* 0x0039180001007983 */ /* 0x000f280000300800 */
[----:B--2---:R-:W-:Y:S04]  /*2c6e0*/  STS.U16 [R2+UR4+0x8800], R55 ;  /* 0x0088003702007988 */ /* 0x004fe80008000404 */
[----:B----4-:R0:W-:Y:S04]  /*2c6f0*/  STS.U16 [R2+UR4+0x8600], R0 ;  /* 0x0086000002007988 */ /* 0x0101e80008000404 */
[----:B---3--:R1:W-:Y:S04]  /*2c700*/  STS.U16 [R2+UR4+0x8640], R54 ;  /* 0x0086403602007988 */ /* 0x0083e80008000404 */
[----:B0-----:R-:W2:Y:S04]  /*2c710*/  LDL.LU R0, [R1+0x3914] ;  /* 0x0039140001007983 */ /* 0x001ea80000300800 */
[----:B-1----:R-:W3:Y:S04]  /*2c720*/  LDL.LU R54, [R1+0x3910] ;  /* 0x0039100001367983 */ /* 0x002ee80000300800 */
[----:B------:R-:W4:Y:S04]  /*2c730*/  LDL.LU R55, [R1+0x390c] ;  /* 0x00390c0001377983 */ /* 0x000f280000300800 */
[----:B------:R0:W-:Y:S04]  /*2c740*/  STS.U16 [R2+UR4+0x8840], R60 ;  /* 0x0088403c02007988 */ /* 0x0001e80008000404 */
[----:B0-----:R-:W2:Y:S04]  /*2c750*/  LDL.LU R60, [R1+0x3908] ;  /* 0x00390800013c7983 */ /* 0x001ea80000300800 */
[----:B------:R-:W-:Y:S04]  /*2c760*/  STS.U16 [R2+UR4+0x8400], R4 ;  /* 0x0084000402007988 */ /* 0x000fe80008000404 */
[----:B------:R-:W-:Y:S04]  /*2c770*/  STS.U16 [R2+UR4+0x8440], R5 ;  /* 0x0084400502007988 */ /* 0x000fe80008000404 */
[----:B------:R0:W-:Y:S04]  /*2c780*/  STS.U16 [R2+UR4+0x8a00], R52 ;  /* 0x008a003402007988 */ /* 0x0001e80008000404 */
[----:B------:R1:W-:Y:S04]  /*2c790*/  STS.U16 [R2+UR4+0x8a40], R53 ;  /* 0x008a403502007988 */ /* 0x0003e80008000404 */
[----:B------:R-:W-:Y:S04]  /*2c7a0*/  STS.U16 [R2+UR4+0x8c00], R59 ;  /* 0x008c003b02007988 */ /* 0x000fe80008000404 */
[----:B------:R-:W-:Y:S04]  /*2c7b0*/  STS.U16 [R2+UR4+0x8c40], R58 ;  /* 0x008c403a02007988 */ /* 0x000fe80008000404 */
[----:B------:R-:W-:Y:S04]  /*2c7c0*/  STS.U16 [R2+UR4+0x8e00], R57 ;  /* 0x008e003902007988 */ /* 0x000fe80008000404 */
[----:B------:R-:W-:Y:S04]  /*2c7d0*/  STS.U16 [R2+UR4+0x8e40], R56 ;  /* 0x008e403802007988 */ /* 0x000fe80008000404 */
[----:B0-----:R-:W2:Y:S04]  /*2c7e0*/  LDL.LU R52, [R1+0x3904] ;  /* 0x0039040001347983 */ /* 0x001ea80000300800 */
[----:B-1----:R-:W2:Y:S04]  /*2c7f0*/  LDL.LU R53, [R1+0x3900] ;  /* 0x0039000001357983 */ /* 0x002ea80000300800 */
[----:B----4-:R-:W-:Y:S04]  /*2c800*/  STS.U16 [R55+UR4+0x8080], R61 ;  /* 0x0080803d37007988 */ /* 0x010fe80008000404 */
        /* <DEDUP_REMOVED lines=27> */
[----:B0-----:R-:W0:Y:S03]  /*2c9c0*/  S2R R55, SR_TID.X ;  /* 0x0000000000377919 */ /* 0x001e260000002100 */
[----:B------:R-:W-:Y:S04]  /*2c9d0*/  STS.U16 [R54+UR4+0x8d00], R24 ;  /* 0x008d001836007988 */ /* 0x000fe80008000404 */
[----:B------:R-:W-:Y:S04]  /*2c9e0*/  STS.U16 [R54+UR4+0x8d40], R23 ;  /* 0x008d401736007988 */ /* 0x000fe80008000404 */
[----:B------:R-:W-:Y:S04]  /*2c9f0*/  STS.U16 [R54+UR4+0x8f00], R22 ;  /* 0x008f001636007988 */ /* 0x000fe80008000404 */
[----:B------:R1:W-:Y:S04]  /*2ca00*/  STS.U16 [R54+UR4+0x8f40], R21 ;  /* 0x008f401536007988 */ /* 0x0003e80008000404 */
[----:B--2---:R2:W-:Y:S04]  /*2ca10*/  STS.U16 [R3+UR4+0x8fc0], R0 ;  /* 0x008fc00003007988 */ /* 0x0045e80008000404 */
[----:B------:R-:W-:Y:S01]  /*2ca20*/  STS.U16 [R3+UR4+0x8180], R20 ;  /* 0x0081801403007988 */ /* 0x000fe20008000404 */
[----:B-1----:R-:W1:Y:S03]  /*2ca30*/  S2R R54, SR_TID.X ;  /* 0x0000000000367919 */ /* 0x002e660000002100 */
        /* <DEDUP_REMOVED lines=14> */
[----:B------:R-:W-:Y:S01]  /*2cb20*/  BAR.SYNC.DEFER_BLOCKING 0x0 ;  /* 0x0000000000007b1d */ /* 0x000fe20000010000 */
[----:B0-----:R-:W-:-:S05]  /*2cb30*/  IMAD.SHL.U32 R59, R55, 0x8, RZ ;  /* 0x00000008373b7824 */ /* 0x001fca00078e00ff */
[----:B------:R-:W-:Y:S02]  /*2cb40*/  LOP3.LUT R59, R59, 0x30, RZ, 0xc0, !PT ;  /* 0x000000303b3b7812 */ /* 0x000fe400078ec0ff */
[C---:B-1----:R-:W-:Y:S01]  /*2cb50*/  LOP3.LUT R55, R54.reuse, 0x7, RZ, 0xc0, !PT ;  /* 0x0000000736377812 */ /* 0x042fe200078ec0ff */
[----:B------:R-:W-:-:S04]  /*2cb60*/  IMAD.SHL.U32 R54, R54, 0x2, RZ ;  /* 0x0000000236367824 */ /* 0x000fc800078e00ff */
[----:B--2---:R-:W-:Y:S01]  /*2cb70*/  IMAD R0, R55, 0x40, R59 ;  /* 0x0000004037007824 */ /* 0x004fe200078e023b */
[----:B------:R-:W-:Y:S04]  /*2cb80*/  LDSM.16.MT88.4 R36, [R60+UR4+0x80] ;  /* 0x000080043c24783b */ /* 0x000fe80008004200 */
[----:B------:R-:W-:Y:S04]  /*2cb90*/  LDSM.16.MT88.4 R44, [R60+UR4] ;  /* 0x000000043c2c783b */ /* 0x000fe80008004200 */
[----:B------:R-:W-:Y:S01]  /*2cba0*/  LDSM.16.MT88.4 R48, [R60+UR4+0x100] ;  /* 0x000100043c30783b */ /* 0x000fe20008004200 */
[----:B------:R-:W-:-:S03]  /*2cbb0*/  LOP3.LUT R0, R0, 0x30, R54, 0x78, !PT ;  /* 0x0000003000007812 */ /* 0x000fc600078e7836 */
[----:B------:R-:W-:Y:S04]  /*2cbc0*/  LDSM.16.MT88.4 R40, [R60+UR4+0x180] ;  /* 0x000180043c28783b */ /* 0x000fe80008004200 */
[----:B------:R-:W0:Y:S04]  /*2cbd0*/  LDSM.16.M88.4 R4, [R0+UR4+0x8000] ;  /* 0x008000040004783b */ /* 0x000e280008000200 */
[----:B------:R-:W1:Y:S04]  /*2cbe0*/  LDSM.16.M88.4 R8, [R0+UR4+0x8200] ;  /* 0x008200040008783b */ /* 0x000e680008000200 */
[----:B------:R-:W2:Y:S04]  /*2cbf0*/  LDSM.16.M88.4 R12, [R0+UR4+0x8400] ;  /* 0x00840004000c783b */ /* 0x000ea80008000200 */
[----:B------:R-:W3:Y:S04]  /*2cc00*/  LDSM.16.M88.4 R16, [R0+UR4+0x8600] ;  /* 0x008600040010783b */ /* 0x000ee80008000200 */
[----:B------:R-:W4:Y:S04]  /*2cc10*/  LDSM.16.M88.4 R20, [R0+UR4+0x8800] ;  /* 0x008800040014783b */ /* 0x000f280008000200 */
[----:B------:R-:W4:Y:S04]  /*2cc20*/  LDSM.16.M88.4 R24, [R0+UR4+0x8a00] ;  /* 0x008a00040018783b */ /* 0x000f280008000200 */
[----:B------:R-:W4:Y:S04]  /*2cc30*/  LDSM.16.M88.4 R28, [R0+UR4+0x8c00] ;  /* 0x008c0004001c783b */ /* 0x000f280008000200 */
[----:B------:R-:W4:Y:S04]  /*2cc40*/  LDSM.16.M88.4 R32, [R0+UR4+0x8e00] ;  /* 0x008e00040020783b */ /* 0x000f280008000200 */
[----:B0-----:R-:W-:Y:S04]  /*2cc50*/  STL [R1+0x32e4], R6 ;  /* 0x0032e40601007387 */ /* 0x001fe80000100800 */
[----:B------:R-:W-:Y:S04]  /*2cc60*/  STL [R1+0x32e0], R7 ;  /* 0x0032e00701007387 */ /* 0x000fe80000100800 */
[----:B-1----:R-:W-:Y:S04]  /*2cc70*/  STL [R1+0x32ec], R10 ;  /* 0x0032ec0a01007387 */ /* 0x002fe80000100800 */
[----:B------:R-:W-:Y:S04]  /*2cc80*/  STL [R1+0x32e8], R11 ;  /* 0x0032e80b01007387 */ /* 0x000fe80000100800 */
[----:B--2---:R-:W-:Y:S04]  /*2cc90*/  STL [R1+0x32f4], R14 ;  /* 0x0032f40e01007387 */ /* 0x004fe80000100800 */
[----:B------:R-:W-:Y:S04]  /*2cca0*/  STL [R1+0x32f0], R15 ;  /* 0x0032f00f01007387 */ /* 0x000fe80000100800 */
[----:B---3--:R-:W-:Y:S04]  /*2ccb0*/  STL [R1+0x32fc], R18 ;  /* 0x0032fc1201007387 */ /* 0x008fe80000100800 */
[----:B------:R-:W-:Y:S04]  /*2ccc0*/  STL [R1+0x32f8], R19 ;  /* 0x0032f81301007387 */ /* 0x000fe80000100800 */
[----:B----4-:R-:W-:Y:S04]  /*2ccd0*/  STL [R1+0x32ac], R22 ;  /* 0x0032ac1601007387 */ /* 0x010fe80000100800 */
[----:B------:R-:W-:Y:S04]  /*2cce0*/  STL [R1+0x32a8], R23 ;  /* 0x0032a81701007387 */ /* 0x000fe80000100800 */
[----:B------:R-:W-:Y:S04]  /*2ccf0*/  STL [R1+0x32a4], R26 ;  /* 0x0032a41a01007387 */ /* 0x000fe80000100800 */
[----:B------:R-:W-:Y:S04]  /*2cd00*/  STL [R1+0x32a0], R27 ;  /* 0x0032a01b01007387 */ /* 0x000fe80000100800 */
[----:B------:R-:W-:Y:S04]  /*2cd10*/  STL.64 [R1+0x38f8], R24 ;  /* 0x0038f81801007387 */ /* 0x000fe80000100a00 */
[----:B------:R-:W-:Y:S04]  /*2cd20*/  STL.64 [R1+0x38f0], R30 ;  /* 0x0038f01e01007387 */ /* 0x000fe80000100a00 */
[----:B------:R0:W-:Y:S04]  /*2cd30*/  STL.64 [R1+0x38e8], R28 ;  /* 0x0038e81c01007387 */ /* 0x0001e80000100a00 */
[----:B------:R-:W2:Y:S04]  /*2cd40*/  LDL.LU.64 R56, [R1+0x720] ;  /* 0x0007200001387983 */ /* 0x000ea80000300a00 */
[----:B------:R-:W2:Y:S04]  /*2cd50*/  LDL.LU.64 R58, [R1+0x728] ;  /* 0x00072800013a7983 */ /* 0x000ea80000300a00 */
[----:B0-----:R-:W3:Y:S04]  /*2cd60*/  LDL.LU.64 R28, [R1+0x710] ;  /* 0x00071000011c7983 */ /* 0x001ee80000300a00 */
[----:B------:R-:W3:Y:S04]  /*2cd70*/  LDL.LU.64 R30, [R1+0x718] ;  /* 0x00071800011e7983 */ /* 0x000ee80000300a00 */
[----:B------:R-:W4:Y:S04]  /*2cd80*/  LDL.LU.64 R24, [R1+0x700] ;  /* 0x0007000001187983 */ /* 0x000f280000300a00 */
[----:B------:R-:W4:Y:S04]  /*2cd90*/  LDL.LU.64 R26, [R1+0x708] ;  /* 0x00070800011a7983 */ /* 0x000f280000300a00 */
[----:B------:R-:W-:Y:S04]  /*2cda0*/  STL.64 [R1+0x38e0], R38 ;  /* 0x0038e02601007387 */ /* 0x000fe80000100a00 */
[----:B------:R0:W-:Y:S04]  /*2cdb0*/  STL.64 [R1+0x38d8], R36 ;  /* 0x0038d82401007387 */ /* 0x0001e80000100a00 */
[----:B0-----:R-:W2:Y:S04]  /*2cdc0*/  LDL.LU.64 R36, [R1+0x730] ;  /* 0x0007300001247983 */ /* 0x001ea80000300a00 */
[----:B------:R-:W2:Y:S04]  /*2cdd0*/  LDL.LU.64 R38, [R1+0x738] ;  /* 0x0007380001267983 */ /* 0x000ea80000300a00 */
[----:B------:R-:W-:Y:S04]  /*2cde0*/  STL.64 [R1+0x38d0], R50 ;  /* 0x0038d03201007387 */ /* 0x000fe80000100a00 */
[----:B------:R-:W-:Y:S04]  /*2cdf0*/  STL.64 [R1+0x38c8], R48 ;  /* 0x0038c83001007387 */ /* 0x000fe80000100a00 */
[----:B------:R-:W-:Y:S04]  /*2ce00*/  STL.64 [R1+0x38b0], R42 ;  /* 0x0038b02a01007387 */ /* 0x000fe80000100a00 */
[----:B------:R-:W-:Y:S01]  /*2ce10*/  STL.64 [R1+0x38a8], R40 ;  /* 0x0038a82801007387 */ /* 0x000fe20000100a00 */
[C---:B----4-:R-:W-:Y:S06]  /*2ce20*/  HMMA.16816.F32 R24, R44.reuse, R16, R24 ;  /* 0x000000102c18723c */ /* 0x050fec0000001818 */
[----:B--2---:R-:W-:-:S15]  /*2ce30*/  HMMA.16816.F32 R36, R44, R4, R36 ;  /* 0x000000042c24723c */ /* 0x004fde0000001824 */
[----:B------:R-:W-:-:S03]  /*2ce40*/  NOP ;  /* 0x0000000000007918 */ /* 0x000fc60000000000 */
[----:B------:R-:W-:Y:S02]  /*2ce50*/  IMAD.MOV.U32 R54, RZ, RZ, R24 ;  /* 0x000000ffff367224 */ /* 0x000fe400078e0018 */
[----:B------:R-:W-:Y:S02]  /*2ce60*/  IMAD.MOV.U32 R55, RZ, RZ, R25 ;  /* 0x000000ffff377224 */ /* 0x000fe400078e0019 */
[----:B------:R-:W-:Y:S02]  /*2ce70*/  IMAD.MOV.U32 R3, RZ, RZ, R26 ;  /* 0x000000ffff037224 */ /* 0x000fe400078e001a */
[----:B------:R-:W-:Y:S01]  /*2ce80*/  IMAD.MOV.U32 R0, RZ, RZ, R27 ;  /* 0x000000ffff007224 */ /* 0x000fe200078e001b */
[----:B------:R0:W-:Y:S04]  /*2ce90*/  STL.64 [R1+0x730], R36 ;  /* 0x0007302401007387 */ /* 0x0001e80000100a00 */
[----:B------:R-:W2:Y:S04]  /*2cea0*/  LDL.LU.64 R24, [R1+0xed0] ;  /* 0x000ed00001187983 */ /* 0x000ea80000300a00 */
[----:B------:R-:W2:Y:S01]  /*2ceb0*/  LDL.LU.64 R26, [R1+0xed8] ;  /* 0x000ed800011a7983 */ /* 0x000ea20000300a00 */
[----:B---3--:R-:W-:Y:S01]  /*2cec0*/  HMMA.16816.F32 R28, R44, R12, R28 ;  /* 0x0000000c2c1c723c */ /* 0x008fe2000000181c */
[----:B------:R-:W-:-:S02]  /*2ced0*/  IMAD.MOV.U32 R61, RZ, RZ, R38 ;  /* 0x000000ffff3d7224 */ /* 0x000fc400078e0026 */
[----:B------:R-:W-:-:S03]  /*2cee0*/  IMAD.MOV.U32 R2, RZ, RZ, R39 ;  /* 0x000000ffff027224 */ /* 0x000fc600078e0027 */
[----:B0-----:R-:W-:-:S15]  /*2cef0*/  HMMA.16816.F32 R36, R44, R8, R56 ;  /* 0x000000082c24723c */ /* 0x001fde0000001838 */
[----:B------:R-:W-:-:S03]  /*2cf00*/  NOP ;  /* 0x0000000000007918 */ /* 0x000fc60000000000 */
[----:B------:R-:W-:Y:S02]  /*2cf10*/  IMAD.MOV.U32 R18, RZ, RZ, R28 ;  /* 0x000000ffff127224 */ /* 0x000fe400078e001c */
[----:B------:R-:W-:Y:S02]  /*2cf20*/  IMAD.MOV.U32 R19, RZ, RZ, R29 ;  /* 0x000000ffff137224 */ /* 0x000fe400078e001d */
[----:B------:R-:W-:Y:S02]  /*2cf30*/  IMAD.MOV.U32 R14, RZ, RZ, R30 ;  /* 0x000000ffff0e7224 */ /* 0x000fe400078e001e */
[----:B------:R-:W-:Y:S01]  /*2cf40*/  IMAD.MOV.U32 R15, RZ, RZ, R31 ;  /* 0x000000ffff0f7224 */ /* 0x000fe200078e001f */
[----:B------:R-:W3:Y:S04]  /*2cf50*/  LDL.LU.64 R28, [R1+0xec0] ;  /* 0x000ec000011c7983 */ /* 0x000ee80000300a00 */
[----:B------:R-:W3:Y:S04]  /*2cf60*/  LDL.LU.64 R30, [R1+0xec8] ;  /* 0x000ec800011e7983 */ /* 0x000ee80000300a00 */
[----:B------:R-:W4:Y:S01]  /*2cf70*/  LDL.LU.64 R40, [R1+0xeb0] ;  /* 0x000eb00001287983 */ /* 0x000f220000300a00 */
[----:B------:R-:W-:-:S03]  /*2cf80*/  IMAD.MOV.U32 R10, RZ, RZ, R36 ;  /* 0x000000ffff0a7224 */ /* 0x000fc600078e0024 */
[----:B------:R-:W4:Y:S01]  /*2cf90*/  LDL.LU.64 R42, [R1+0xeb8] ;  /* 0x000eb800012a7983 */ /* 0x000f220000300a00 */
[----:B------:R-:W-:Y:S02]  /*2cfa0*/  IMAD.MOV.U32 R11, RZ, RZ, R37 ;  /* 0x000000ffff0b7224 */ /* 0x000fe400078e0025 */
[----:B------:R-:W-:Y:S02]  /*2cfb0*/  IMAD.MOV.U32 R6, RZ, RZ, R38 ;  /* 0x000000ffff067224 */ /* 0x000fe400078e0026 */
[----:B------:R-:W-:Y:S01]  /*2cfc0*/  IMAD.MOV.U32 R7, RZ, RZ, R39 ;  /* 0x000000ffff077224 */ /* 0x000fe200078e0027 */
[----:B------:R-:W4:Y:S04]  /*2cfd0*/  LDL.LU.64 R36, [R1+0x6f0] ;  /* 0x0006f00001247983 */ /* 0x000f280000300a00 */
[----:B------:R-:W4:Y:S04]  /*2cfe0*/  LDL.LU.64 R38, [R1+0x6f8] ;  /* 0x0006f80001267983 */ /* 0x000f280000300a00 */
[----:B------:R-:W4:Y:S04]  /*2cff0*/  LDL.LU.64 R56, [R1+0x630] ;  /* 0x0006300001387983 */ /* 0x000f280000300a00 */
[----:B------:R-:W4:Y:S04]  /*2d000*/  LDL.LU.64 R58, [R1+0x638] ;  /* 0x00063800013a7983 */ /* 0x000f280000300a00 */
[----:B------:R-:W4:Y:S04]  /*2d010*/  LDL.LU.64 R48, [R1+0x620] ;  /* 0x0006200001307983 */ /* 0x000f280000300a00 */
[----:B------:R-:W4:Y:S04]  /*2d020*/  LDL.LU.64 R50, [R1+0x628] ;  /* 0x0006280001327983 */ /* 0x000f280000300a00 */
[----:B------:R-:W-:Y:S04]  /*2d030*/  STL.64 [R1+0x3310], R54 ;  /* 0x0033103601007387 */ /* 0x000fe80000100a00 */
[----:B------:R0:W-:Y:S04]  /*2d040*/  STL.64 [R1+0x3308], R52 ;  /* 0x0033083401007387 */ /* 0x0001e80000100a00 */
[----:B0-----:R-:W4:Y:S04]  /*2d050*/  LDL.LU.64 R52, [R1+0x640] ;  /* 0x0006400001347983 */ /* 0x001f280000300a00 */
[----:B------:R-:W4:Y:S01]  /*2d060*/  LDL.LU.64 R54, [R1+0x648] ;  /* 0x0006480001367983 */ /* 0x000f220000300a00 */
[----:B--2---:R-:W-:-:S15]  /*2d070*/  HMMA.16816.F32 R24, R44, R20, R24 ;  /* 0x000000142c18723c */ /* 0x004fde0000001818 */
[----:B------:R-:W-:-:S08]  /*2d080*/  NOP ;  /* 0x0000000000007918 */ /* 0x000fd00000000000 */
[----:B------:R0:W-:Y:S04]  /*2d090*/  STL.64 [R1+0xed0], R24 ;  /* 0x000ed01801007387 */ /* 0x0001e80000100a00 */
[----:B------:R-:W-:Y:S04]  /*2d0a0*/  STL.64 [R1+0xed8], R26 ;  /* 0x000ed81a01007387 */ /* 0x000fe80000100a00 */
[----:B0-----:R-:W3:Y:S02]  /*2d0b0*/  LDL.LU.64 R24, [R1+0x38f8] ;  /* 0x0038f80001187983 */ /* 0x001ee40000300a00 */
[----:B---3--:R-:W-:-:S15]  /*2d0c0*/  HMMA.16816.F32 R28, R44, R24, R28 ;  /* 0x000000182c1c723c */ /* 0x008fde000000181c */
[----:B------:R-:W-:-:S08]  /*2d0d0*/  NOP ;  /* 0x0000000000007918 */ /* 0x000fd00000000000 */
[----:B------:R-:W-:Y:S04]  /*2d0e0*/  STL.64 [R1+0xec0], R28 ;  /* 0x000ec01c01007387 */ /* 0x000fe80000100a00 */
[----:B------:R0:W-:Y:S04]  /*2d0f0*/  STL.64 [R1+0xec8], R30 ;  /* 0x000ec81e01007387 */ /* 0x0001e80000100a00 */
[----:B0-----:R-:W2:Y:S04]  /*2d100*/  LDL.LU.64 R30, [R1+0x38f0] ;  /* 0x0038f000011e7983 */ /* 0x001ea80000300a00 */
[----:B------:R-:W4:Y:S02]  /*2d110*/  LDL.LU.64 R28, [R1+0x38e8] ;  /* 0x0038e800011c7983 */ /* 0x000f240000300a00 */
[C---:B----4-:R-:W-:Y:S06]  /*2d120*/  HMMA.16816.F32 R40, R44.reuse, R28, R40 ;  /* 0x0000001c2c28723c */ /* 0x050fec0000001828 */
[----:B------:R-:W-:-:S15]  /*2d130*/  HMMA.16816.F32 R44, R44, R32, R36 ;  /* 0x000000202c2c723c */ /* 0x000fde0000001824 */
[----:B------:R-:W-:-:S02]  /*2d140*/  NOP ;  /* 0x0000000000007918 */ /* 0x000fc40000000000 */
[----:B------:R0:W-:Y:S04]  /*2d150*/  STL.64 [R1+0xeb0], R40 ;  /* 0x000eb02801007387 */ /* 0x0001e80000100a00 */
[----:B------:R1:W-:Y:S04]  /*2d160*/  STL.64 [R1+0xeb8], R42 ;  /* 0x000eb82a01007387 */ /* 0x0003e80000100a00 */
[----:B0-----:R-:W3:Y:S04]  /*2d170*/  LDL.LU.64 R40, [R1+0x610] ;  /* 0x0006100001287983 */ /* 0x001ee80000300a00 */
[----:B-1----:R-:W3:Y:S04]  /*2d180*/  LDL.LU.64 R42, [R1+0x618] ;  /* 0x00061800012a7983 */ /* 0x002ee80000300a00 */
[----:B------:R-:W4:Y:S04]  /*2d190*/  LDL.LU.64 R38, [R1+0x38e0] ;  /* 0x0038e00001267983 */ /* 0x000f280000300a00 */
[----:B------:R-:W4:Y:S04]  /*2d1a0*/  LDL.LU.64 R36, [R1+0x38d8] ;  /* 0x0038d80001247983 */ /* 0x000f280000300a00 */
[----:B------:R0:W-:Y:S04]  /*2d1b0*/  STL.64 [R1+0x6f0], R44 ;  /* 0x0006f02c01007387 */ /* 0x0001e80000100a00 */
[----:B------:R1:W-:Y:S04]  /*2d1c0*/  STL.64 [R1+0x6f8], R46 ;  /* 0x0006f82e01007387 */ /* 0x0003e80000100a00 */
[----:B0-----:R-:W4:Y:S04]  /*2d1d0*/  LDL.LU.64 R44, [R1+0x650] ;  /* 0x00065000012c7983 */ /* 0x001f280000300a00 */
[----:B-1----:R-:W4:Y:S02]  /*2d1e0*/  LDL.LU.64 R46, [R1+0x658] ;  /* 0x00065800012e7983 */ /* 0x002f240000300a00 */
[C---:B----4-:R-:W-:Y:S06]  /*2d1f0*/  HMMA.16816.F32 R44, R36.reuse, R4, R44 ;  /* 0x00000004242c723c */ /* 0x050fec000000182c */
[----:B------:R-:W-:-:S15]  /*2d200*/  HMMA.16816.F32 R56, R36, R12, R56 ;  /* 0x0000000c2438723c */ /* 0x000fde0000001838 */
[----:B------:R-:W-:-:S02]  /*2d210*/  NOP ;  /* 0x0000000000007918 */ /* 0x000fc40000000000 */
[----:B------:R-:W-:Y:S04]  /*2d220*/  STL.64 [R1+0x650], R44 ;  /* 0x0006502c01007387 */ /* 0x000fe80000100a00 */
[----:B------:R0:W-:Y:S02]  /*2d230*/  STL.64 [R1+0x658], R46 ;  /* 0x0006582e01007387 */ /* 0x0001e40000100a00 */
[----:B0-----:R-:W-:-:S15]  /*2d240*/  HMMA.16816.F32 R44, R36, R8, R52 ;  /* 0x00000008242c723c */ /* 0x001fde0000001834 */
[----:B------:R-:W-:-:S08]  /*2d250*/  NOP ;  /* 0x0000000000007918 */ /* 0x000fd00000000000 */
[----:B------:R0:W-:Y:S01]  /*2d260*/  STL.64 [R1+0x640], R44 ;  /* 0x0006402c01007387 */ /* 0x0001e20000100a00 */
[----:B------:R-:W-:Y:S02]  /*2d270*/  IMAD.MOV.U32 R23, RZ, RZ, R47 ;  /* 0x000000ffff177224 */ /* 0x000fe400078e002f */
[----:B------:R-:W-:Y:S01]  /*2d280*/  IMAD.MOV.U32 R22, RZ, RZ, R46 ;  /* 0x000000ffff167224 */ /* 0x000fe200078e002e */
[----:B------:R-:W4:Y:S04]  /*2d290*/  LDL.LU.64 R52, [R1+0xdc0] ;  /* 0x000dc00001347983 */ /* 0x000f280000300a00 */
[----:B------:R-:W4:Y:S04]  /*2d2a0*/  LDL.LU.64 R54, [R1+0xdc8] ;  /* 0x000dc80001367983 */ /* 0x000f280000300a00 */
[----:B------:R-:W-:Y:S04]  /*2d2b0*/  STL [R1+0x32b4], R23 ;  /* 0x0032b41701007387 */ /* 0x000fe80000100800 */
[----:B------:R-:W-:Y:S01]  /*2d2c0*/  STL [R1+0x32b0], R22 ;  /* 0x0032b01601007387 */ /* 0x000fe20000100800 */
[C---:B0-----:R-:W-:Y:S03]  /*2d2d0*/  HMMA.16816.F32 R44, R36.reuse, R16, R48 ;  /* 0x00000010242c723c */ /* 0x041fe60000001830 */
[----:B------:R-:W2:Y:S04]  /*2d2e0*/  LDL.LU.64 R48, [R1+0xdb0] ;  /* 0x000db00001307983 */ /* 0x000ea80000300a00 */
[----:B------:R-:W-:Y:S04]  /*2d2f0*/  STL.64 [R1+0x630], R56 ;  /* 0x0006303801007387 */ /* 0x000fe80000100a00 */
[----:B------:R-:W-:Y:S04]  /*2d300*/  STL.64 [R1+0x638], R58 ;  /* 0x0006383a01007387 */ /* 0x000fe80000100a00 */
[----:B------:R-:W2:Y:S08]  /*2d310*/  LDL.LU.64 R50, [R1+0xdb8] ;  /* 0x000db80001327983 */ /* 0x000eb00000300a00 */
[----:B------:R-:W-:Y:S04]  /*2d320*/  STL.64 [R1+0x620], R44 ;  /* 0x0006202c01007387 */ /* 0x000fe80000100a00 */
[----:B------:R-:W-:Y:S04]  /*2d330*/  STL.64 [R1+0x628], R46 ;  /* 0x0006282e01007387 */ /* 0x000fe80000100a00 */
[----:B------:R-:W0:Y:S01]  /*2d340*/  LDSM.16.MT88.4 R44, [R60+UR4+0x200] ;  /* 0x000200043c2c783b */ /* 0x000e220008004200 */
[C---:B---3--:R-:W-:Y:S03]  /*2d350*/  HMMA.16816.F32 R40, R36.reuse, R20, R40 ;  /* 0x000000142428723c */ /* 0x048fe60000001828 */
[----:B0-----:R-:W-:Y:S04]  /*2d360*/  STL.64 [R1+0x38a0], R46 ;  /* 0x0038a02e01007387 */ /* 0x001fe80000100a00 */
[----:B------:R-:W-:Y:S04]  /*2d370*/  STL.64 [R1+0x3898], R44 ;  /* 0x0038982c01007387 */ /* 0x000fe80000100a00 */
[----:B------:R-:W3:Y:S04]  /*2d380*/  LDL.LU.64 R56, [R1+0xce0] ;  /* 0x000ce00001387983 */ /* 0x000ee80000300a00 */
[----:B------:R-:W3:Y:S08]  /*2d390*/  LDL.LU.64 R58, [R1+0xce8] ;  /* 0x000ce800013a7983 */ /* 0x000ef00000300a00 */
[----:B------:R0:W-:Y:S04]  /*2d3a0*/  STL.64 [R1+0x610], R40 ;  /* 0x0006102801007387 */ /* 0x0001e80000100a00 */
[----:B------:R1:W-:Y:S04]  /*2d3b0*/  STL.64 [R1+0x618], R42 ;  /* 0x0006182a01007387 */ /* 0x0003e80000100a00 */
[----:B0-----:R-:W3:Y:S04]  /*2d3c0*/  LDL.LU.64 R40, [R1+0xcd0] ;  /* 0x000cd00001287983 */ /* 0x001ee80000300a00 */
[----:B-1----:R-:W3:Y:S01]  /*2d3d0*/  LDL.LU.64 R42, [R1+0xcd8] ;  /* 0x000cd800012a7983 */ /* 0x002ee20000300a00 */
[C---:B----4-:R-:W-:Y:S06]  /*2d3e0*/  HMMA.16816.F32 R44, R36.reuse, R24, R52 ;  /* 0x00000018242c723c */ /* 0x050fec0000001834 */
[----:B--2---:R-:W-:-:S15]  /*2d3f0*/  HMMA.16816.F32 R48, R36, R28, R48 ;  /* 0x0000001c2430723c */ /* 0x004fde0000001830 */
[----:B------:R-:W-:-:S02]  /*2d400*/  NOP ;  /* 0x0000000000007918 */ /* 0x000fc40000000000 */
[----:B------:R0:W-:Y:S01]  /*2d410*/  STL.64 [R1+0xdc0], R44 ;  /* 0x000dc02c01007387 */ /* 0x0001e20000100a00 */
[----:B------:R-:W-:Y:S02]  /*2d420*/  IMAD.MOV.U32 R22, RZ, RZ, R47 ;  /* 0x000000ffff167224 */ /* 0x000fe400078e002f */
[----:B------:R-:W-:Y:S01]  /*2d430*/  IMAD.MOV.U32 R23, RZ, RZ, R46 ;  /* 0x000000ffff177224 */ /* 0x000fe200078e002e */
[----:B------:R-:W2:Y:S04]  /*2d440*/  LDL.LU.64 R52, [R1+0xcc0] ;  /* 0x000cc00001347983 */ /* 0x000ea80000300a00 */
[----:B------:R-:W2:Y:S04]  /*2d450*/  LDL.LU.64 R54, [R1+0xcc8] ;  /* 0x000cc80001367983 */ /* 0x000ea80000300a00 */
[----:B0-----:R-:W4:Y:S04]  /*2d460*/  LDL.LU.64 R44, [R1+0xcb0] ;  /* 0x000cb000012c7983 */ /* 0x001f280000300a00 */
[----:B------:R-:W4:Y:S04]  /*2d470*/  LDL.LU.64 R46, [R1+0xcb8] ;  /* 0x000cb800012e7983 */ /* 0x000f280000300a00 */
[----:B------:R-:W-:Y:S04]  /*2d480*/  STL [R1+0x32bc], R22 ;  /* 0x0032bc1601007387 */ /* 0x000fe80000100800 */
[----:B------:R-:W-:Y:S04]  /*2d490*/  STL [R1+0x32b8], R23 ;  /* 0x0032b81701007387 */ /* 0x000fe80000100800 */
[----:B------:R-:W-:Y:S04]  /*2d4a0*/  STL.64 [R1+0xdb0], R48 ;  /* 0x000db03001007387 */ /* 0x000fe80000100a00 */
[----:B------:R0:W-:Y:S04]  /*2d4b0*/  STL.64 [R1+0xdb8], R50 ;  /* 0x000db83201007387 */ /* 0x0001e80000100a00 */
[----:B0-----:R-:W3:Y:S04]  /*2d4c0*/  LDL.LU.64 R50, [R1+0x38d0] ;  /* 0x0038d00001327983 */ /* 0x001ee80000300a00 */
[----:B------:R-:W3:Y:S04]  /*2d4d0*/  LDL.LU.64 R48, [R1+0x38c8] ;  /* 0x0038c80001307983 */ /* 0x000ee80000300a00 */
[----:B------:R-:W-:Y:S04]  /*2d4e0*/  STL.64 [R1+0x38c0], R30 ;  /* 0x0038c01e01007387 */ /* 0x000fe80000100a00 */
[----:B------:R0:W-:Y:S04]  /*2d4f0*/  STL.64 [R1+0x38b8], R28 ;  /* 0x0038b81c01007387 */ /* 0x0001e80000100a00 */
[----:B0-----:R-:W2:Y:S04]  /*2d500*/  LDL.LU.64 R28, [R1+0x600] ;  /* 0x00060000011c7983 */ /* 0x001ea80000300a00 */
[----:B------:R-:W2:Y:S02]  /*2d510*/  LDL.LU.64 R30, [R1+0x608] ;  /* 0x00060800011e7983 */ /* 0x000ea40000300a00 */
[----:B--2---:R-:W-:Y:S06]  /*2d520*/  HMMA.16816.F32 R36, R36, R32, R28 ;  /* 0x000000202424723c */ /* 0x004fec000000181c */
[----:B---3--:R-:W-:-:S15]  /*2d530*/  HMMA.16816.F32 R56, R48, R4, R56 ;  /* 0x000000043038723c */ /* 0x008fde0000001838 */
[----:B------:R-:W-:-:S02]  /*2d540*/  NOP ;  /* 0x0000000000007918 */ /* 0x000fc40000000000 */
[----:B------:R0:W-:Y:S01]  /*2d550*/  STL.64 [R1+0x600], R36 ;  /* 0x0006002401007387 */ /* 0x0001e20000100a00 */
[----:B------:R-:W-:Y:S02]  /*2d560*/  IMAD.MOV.U32 R22, RZ, RZ, R38 ;  /* 0x000000ffff167224 */ /* 0x000fe400078e0026 */
[----:B------:R-:W-:Y:S01]  /*2d570*/  IMAD.MOV.U32 R23, RZ, RZ, R39 ;  /* 0x000000ffff177224 */ /* 0x000fe200078e0027 */
[----:B------:R-:W2:Y:S01]  /*2d580*/  LDL.LU.64 R28, [R1+0xc90] ;  /* 0x000c9000011c7983 */ /* 0x000ea20000300a00 */
[C---:B0-----:R-:W-:Y:S03]  /*2d590*/  HMMA.16816.F32 R36, R48.reuse, R8, R40 ;  /* 0x000000083024723c */ /* 0x041fe60000001828 */
[----:B------:R0:W-:Y:S04]  /*2d5a0*/  STL.64 [R1+0xce0], R56 ;  /* 0x000ce03801007387 */ /* 0x0001e80000100a00 */
[----:B------:R1:W-:Y:S04]  /*2d5b0*/  STL.64 [R1+0xce8], R58 ;  /* 0x000ce83a01007387 */ /* 0x0003e80000100a00 */
[----:B------:R-:W2:Y:S01]  /*2d5c0*/  LDL.LU.64 R30, [R1+0xc98] ;  /* 0x000c9800011e7983 */ /* 0x000ea20000300a00 */
[C---:B------:R-:W-:Y:S11]  /*2d5d0*/  HMMA.16816.F32 R52, R48.reuse, R12, R52 ;  /* 0x0000000c3034723c */ /* 0x040ff60000001834 */
[----:B------:R-:W-:Y:S04]  /*2d5e0*/  STL.64 [R1+0xcd0], R36 ;  /* 0x000cd02401007387 */ /* 0x000fe80000100a00 */
[----:B------:R4:W-:Y:S04]  /*2d5f0*/  STL.64 [R1+0xcd8], R38 ;  /* 0x000cd82601007387 */ /* 0x0009e80000100a00 */
[----:B------:R-:W3:Y:S04]  /*2d600*/  LDL.LU.64 R40, [R1+0xc80] ;  /* 0x000c800001287983 */ /* 0x000ee80000300a00 */
[----:B------:R-:W3:Y:S04]  /*2d610*/  LDL.LU.64 R42, [R1+0xc88] ;  /* 0x000c8800012a7983 */ /* 0x000ee80000300a00 */
[----:B0-----:R-:W3:Y:S04]  /*2d620*/  LDL.LU.64 R56, [R1+0x550] ;  /* 0x0005500001387983 */ /* 0x001ee80000300a00 */
[----:B-1----:R-:W3:Y:S01]  /*2d630*/  LDL.LU.64 R58, [R1+0x558] ;  /* 0x00055800013a7983 */ /* 0x002ee20000300a00 */
[C---:B----4-:R-:W-:Y:S03]  /*2d640*/  HMMA.16816.F32 R36, R48.reuse, R16, R44 ;  /* 0x000000103024723c */ /* 0x050fe6000000182c */
[----:B------:R-:W4:Y:S04]  /*2d650*/  LDL.LU.64 R44, [R1+0xbc0] ;  /* 0x000bc000012c7983 */ /* 0x000f280000300a00 */
[----:B------:R0:W-:Y:S04]  /*2d660*/  STL.64 [R1+0xcc0], R52 ;  /* 0x000cc03401007387 */ /* 0x0001e80000100a00 */
[----:B------:R1:W-:Y:S04]  /*2d670*/  STL.64 [R1+0xcc8], R54 ;  /* 0x000cc83601007387 */ /* 0x0003e80000100a00 */
[----:B------:R-:W4:Y:S08]  /*2d680*/  LDL.LU.64 R46, [R1+0xbc8] ;  /* 0x000bc800012e7983 */ /* 0x000f300000300a00 */
[----:B------:R-:W-:Y:S04]  /*2d690*/  STL.64 [R1+0xcb0], R36 ;  /* 0x000cb02401007387 */ /* 0x000fe80000100a00 */
[----:B------:R-:W-:Y:S04]  /*2d6a0*/  STL.64 [R1+0xcb8], R38 ;  /* 0x000cb82601007387 */ /* 0x000fe80000100a00 */
[----:B------:R-:W1:Y:S04]  /*2d6b0*/  LDSM.16.MT88.4 R36, [R60+UR4+0x280] ;  /* 0x000280043c24783b */ /* 0x000e680008004200 */
[----:B0-----:R-:W4:Y:S04]  /*2d6c0*/  LDL.LU.64 R52, [R1+0xbb0] ;  /* 0x000bb00001347983 */ /* 0x001f280000300a00 */
[----:B-1----:R-:W4:Y:S04]  /*2d6d0*/  LDL.LU.64 R54, [R1+0xbb8] ;  /* 0x000bb80001367983 */ /* 0x002f280000300a00 */
[----:B------:R-:W-:Y:S04]  /*2d6e0*/  STL.64 [R1+0x3870], R38 ;  /* 0x0038702601007387 */ /* 0x000fe80000100a00 */
[----:B------:R0:W-:Y:S04]  /*2d6f0*/  STL.64 [R1+0x3868], R36 ;  /* 0x0038682401007387 */ /* 0x0001e80000100a00 */
[----:B0-----:R-:W3:Y:S04]  /*2d700*/  LDL.LU.64 R36, [R1+0xca0] ;  /* 0x000ca00001247983 */ /* 0x001ee80000300a00 */
[----:B------:R-:W3:Y:S01]  /*2d710*/  LDL.LU.64 R38, [R1+0xca8] ;  /* 0x000ca80001267983 */ /* 0x000ee20000300a00 */
[C---:B--2---:R-:W-:Y:S06]  /*2d720*/  HMMA.16816.F32 R28, R48.reuse, R24, R28 ;  /* 0x00000018301c723c */ /* 0x044fec000000181c */
[----:B---3--:R-:W-:-:S15]  /*2d730*/  HMMA.16816.F32 R36, R48, R20, R36 ;  /* 0x000000143024723c */ /* 0x008fde0000001824 */
[----:B------:R-:W-:-:S08]  /*2d740*/  NOP ;  /* 0x0000000000007918 */ /* 0x000fd00000000000 */
[----:B------:R0:W-:Y:S01]  /*2d750*/  STL [R1+0xca0], R36 ;  /* 0x000ca02401007387 */ /* 0x0001e20000100800 */
[----:B------:R-:W-:-:S03]  /*2d760*/  IMAD.MOV.U32 R26, RZ, RZ, R37 ;  /* 0x000000ffff1a7224 */ /* 0x000fc600078e0025 */
[----:B------:R1:W-:Y:S01]  /*2d770*/  STL [R1+0xcac], R39 ;  /* 0x000cac2701007387 */ /* 0x0003e20000100800 */
[----:B------:R-:W-:-:S03]  /*2d780*/  IMAD.MOV.U32 R27, RZ, RZ, R38 ;  /* 0x000000ffff1b7224 */ /* 0x000fc600078e0026 */
[----:B0-----:R-:W2:Y:S04]  /*2d790*/  LDL.LU.64 R36, [R1+0xba0] ;  /* 0x000ba00001247983 */ /* 0x001ea80000300a00 */
[----:B-1----:R-:W2:Y:S04]  /*2d7a0*/  LDL.LU.64 R38, [R1+0xba8] ;  /* 0x000ba80001267983 */ /* 0x002ea80000300a00 */
[----:B------:R-:W-:Y:S04]  /*2d7b0*/  STL.64 [R1+0xc90], R28 ;  /* 0x000c901c01007387 */ /* 0x000fe80000100a00 */
[----:B------:R0:W-:Y:S04]  /*2d7c0*/  STL.64 [R1+0xc98], R30 ;  /* 0x000c981e01007387 */ /* 0x0001e80000100a00 */
[----:B0-----:R-:W3:Y:S04]  /*2d7d0*/  LDL.LU.64 R30, [R1+0x38c0] ;  /* 0x0038c000011e7983 */ /* 0x001ee80000300a00 */
[----:B------:R-:W4:Y:S02]  /*2d7e0*/  LDL.LU.64 R28, [R1+0x38b8] ;  /* 0x0038b800011c7983 */ /* 0x000f240000300a00 */
[----:B----4-:R-:W-:-:S15]  /*2d7f0*/  HMMA.16816.F32 R40, R48, R28, R40 ;  /* 0x0000001c3028723c */ /* 0x010fde0000001828 */
[----:B------:R-:W-:-:S08]  /*2d800*/  NOP ;  /* 0x0000000000007918 */ /* 0x000fd00000000000 */
[----:B------:R-:W-:Y:S04]  /*2d810*/  STL.64 [R1+0xc80], R40 ;  /* 0x000c802801007387 */ /* 0x000fe80000100a00 */
[----:B------:R0:W-:Y:S04]  /*2d820*/  STL.64 [R1+0xc88], R42 ;  /* 0x000c882a01007387 */ /* 0x0001e80000100a00 */
[----:B0-----:R-:W4:Y:S04]  /*2d830*/  LDL.LU.64 R42, [R1+0x38b0] ;  /* 0x0038b000012a7983 */ /* 0x001f280000300a00 */
[----:B------:R-:W4:Y:S01]  /*2d840*/  LDL.LU.64 R40, [R1+0x38a8] ;  /* 0x0038a80001287983 */ /* 0x000f220000300a00 */
[----:B------:R-:W-:Y:S03]  /*2d850*/  HMMA.16816.F32 R56, R48, R32, R56 ;  /* 0x000000203038723c */ /* 0x000fe60000001838 */
[----:B------:R-:W3:Y:S04]  /*2d860*/  LDL.LU.64 R48, [R1+0xb80] ;  /* 0x000b800001307983 */ /* 0x000ee80000300a00 */
[----:B------:R-:W3:-:S15]  /*2d870*/  LDL.LU.64 R50, [R1+0xb88] ;  /* 0x000b880001327983 */ /* 0x000ede0000300a00 */
[----:B------:R-:W-:-:S01]  /*2d880*/  NOP ;  /* 0x0000000000007918 */ /* 0x000fc20000000000 */
[----:B------:R0:W-:Y:S04]  /*2d890*/  STL.64 [R1+0x550], R56 ;  /* 0x0005503801007387 */ /* 0x0001e80000100a00 */
[----:B------:R1:W-:Y:S04]  /*2d8a0*/  STL.64 [R1+0x558], R58 ;  /* 0x0005583a01007387 */ /* 0x0003e80000100a00 */
[----:B0-----:R-:W3:Y:S04]  /*2d8b0*/  LDL.LU.64 R56, [R1+0xb70] ;  /* 0x000b700001387983 */ /* 0x001ee80000300a00 */
[----:B-1----:R-:W3:Y:S01]  /*2d8c0*/  LDL.LU.64 R58, [R1+0xb78] ;  /* 0x000b7800013a7983 */ /* 0x002ee20000300a00 */
[C---:B----4-:R-:W-:Y:S06]  /*2d8d0*/  HMMA.16816.F32 R44, R40.reuse, R4, R44 ;  /* 0x00000004282c723c */ /* 0x050fec000000182c */
[----:B------:R-:W-:-:S15]  /*2d8e0*/  HMMA.16816.F32 R52, R40, R8, R52 ;  /* 0x000000082834723c */ /* 0x000fde0000001834 */
[----:B------:R-:W-:-:S02]  /*2d8f0*/  NOP ;  /* 0x0000000000007918 */ /* 0x000fc40000000000 */
[----:B------:R-:W-:Y:S04]  /*2d900*/  STL.64 [R1+0xbc0], R44 ;  /* 0x000bc02c01007387 */ /* 0x000fe80000100a00 */
[----:B------:R0:W-:Y:S04]  /*2d910*/  STL.64 [R1+0xbc8], R46 ;  /* 0x000bc82e01007387 */ /* 0x0001e80000100a00 */
[----:B0-----:R-:W4:Y:S04]  /*2d920*/  LDL.LU.64 R46, [R1+0x38a0] ;  /* 0x0038a000012e7983 */ /* 0x001f280000300a00 */
[----:B------:R-:W4:Y:S04]  /*2d930*/  LDL.LU.64 R44, [R1+0x3898] ;  /* 0x00389800012c7983 */ /* 0x000f280000300a00 */
[----:B------:R0:W-:Y:S04]  /*2d940*/  STL.64 [R1+0xbb0], R52 ;  /* 0x000bb03401007387 */ /* 0x0001e80000100a00 */
[----:B------:R1:W-:Y:S04]  /*2d950*/  STL.64 [R1+0xbb8], R54 ;  /* 0x000bb83601007387 */ /* 0x0003e80000100a00 */
[----:B0-----:R-:W4:Y:S04]  /*2d960*/  LDL.LU.64 R52, [R1+0xb60] ;  /* 0x000b600001347983 */ /* 0x001f280000300a00 */
[----:B-1----:R-:W4:Y:S04]  /*2d970*/  LDL.LU.64 R54, [R1+0xb68] ;  /* 0x000b680001367983 */ /* 0x002f280000300a00 */
[----:B------:R-:W-:Y:S04]  /*2d980*/  STL.64 [R1+0x3890], R10 ;  /* 0x0038900a01007387 */ /* 0x000fe80000100a00 */
[----:B------:R0:W-:Y:S04]  /*2d990*/  STL.64 [R1+0x3888], R8 ;  /* 0x0038880801007387 */ /* 0x0001e80000100a00 */
[----:B0-----:R-:W3:Y:S04]  /*2d9a0*/  LDL.LU.64 R8, [R1+0xb90] ;  /* 0x000b900001087983 */ /* 0x001ee80000300a00 */
[----:B------:R-:W3:Y:S01]  /*2d9b0*/  LDL.LU.64 R10, [R1+0xb98] ;  /* 0x000b9800010a7983 */ /* 0x000ee20000300a00 */
[----:B--2---:R-:W-:-:S15]  /*2d9c0*/  HMMA.16816.F32 R36, R40, R12, R36 ;  /* 0x0000000c2824723c */ /* 0x004fde0000001824 */
[----:B------:R-:W-:-:S08]  /*2d9d0*/  NOP ;  /* 0x0000000000007918 */ /* 0x000fd00000000000 */
[----:B------:R0:W-:Y:S04]  /*2d9e0*/  STL.64 [R1+0xba0], R36 ;  /* 0x000ba02401007387 */ /* 0x0001e80000100a00 */
[----:B------:R1:W-:Y:S04]  /*2d9f0*/  STL.64 [R1+0xba8], R38 ;  /* 0x000ba82601007387 */ /* 0x0003e80000100a00 */
[----:B0-----:R-:W2:Y:S04]  /*2da00*/  LDL.LU.64 R36, [R1+0x4d0] ;  /* 0x0004d00001247983 */ /* 0x001ea80000300a00 */
[----:B-1----:R-:W2:Y:S04]  /*2da10*/  LDL.LU.64 R38, [R1+0x4d8] ;  /* 0x0004d80001267983 */ /* 0x002ea80000300a00 */
[----:B------:R-:W-:Y:S04]  /*2da20*/  STL.64 [R1+0x3880], R14 ;  /* 0x0038800e01007387 */ /* 0x000fe80000100a00 */
[----:B------:R3:W-:Y:S02]  /*2da30*/  STL.64 [R1+0x3878], R12 ;  /* 0x0038780c01007387 */ /* 0x0007e40000100a00 */
[C---:B---3--:R-:W-:Y:S06]  /*2da40*/  HMMA.16816.F32 R12, R40.reuse, R16, R8 ;  /* 0x00000010280c723c */ /* 0x048fec0000001808 */
[----:B------:R-:W-:Y:S01]  /*2da50*/  HMMA.16816.F32 R8, R40, R20, R48 ;  /* 0x000000142808723c */ /* 0x000fe20000001830 */
[----:B------:R-:W0:-:S15]  /*2da60*/  LDSM.16.MT88.4 R48, [R60+UR4+0x300] ;  /* 0x000300043c30783b */ /* 0x000e1e0008004200 */
[----:B------:R-:W-:-:S01]  /*2da70*/  NOP ;  /* 0x0000000000007918 */ /* 0x000fc20000000000 */
[----:B------:R-:W-:Y:S04]  /*2da80*/  STL.64 [R1+0xb90], R12 ;  /* 0x000b900c01007387 */ /* 0x000fe80000100a00 */
[----:B------:R-:W-:Y:S04]  /*2da90*/  STL.64 [R1+0xb98], R14 ;  /* 0x000b980e01007387 */ /* 0x000fe80000100a00 */
[----:B0-----:R-:W-:Y:S04]  /*2daa0*/  STL.64 [R1+0x3840], R50 ;  /* 0x0038403201007387 */ /* 0x001fe80000100a00 */
[----:B------:R0:W-:Y:S04]  /*2dab0*/  STL.64 [R1+0xb80], R8 ;  /* 0x000b800801007387 */ /* 0x0001e80000100a00 */
[----:B------:R1:W-:Y:S04]  /*2dac0*/  STL.64 [R1+0xb88], R10 ;  /* 0x000b880a01007387 */ /* 0x0003e80000100a00 */
[----:B------:R4:W-:Y:S04]  /*2dad0*/  STL.64 [R1+0x3838], R48 ;  /* 0x0038383001007387 */ /* 0x0009e80000100a00 */
[----:B0-----:R-:W3:Y:S04]  /*2dae0*/  LDL.LU.64 R8, [R1+0xaf0] ;  /* 0x000af00001087983 */ /* 0x001ee80000300a00 */
[----:B-1----:R-:W3:Y:S01]  /*2daf0*/  LDL.LU.64 R10, [R1+0xaf8] ;  /* 0x000af800010a7983 */ /* 0x002ee20000300a00 */
[C---:B------:R-:W-:Y:S06]  /*2db00*/  HMMA.16816.F32 R12, R40.reuse, R24, R56 ;  /* 0x00000018280c723c */ /* 0x040fec0000001838 */
[C---:B----4-:R-:W-:Y:S06]  /*2db10*/  HMMA.16816.F32 R48, R40.reuse, R28, R52 ;  /* 0x0000001c2830723c */ /* 0x050fec0000001834 */
[----:B--2---:R-:W-:Y:S11]  /*2db20*/  HMMA.16816.F32 R40, R40, R32, R36 ;  /* 0x000000202828723c */ /* 0x004ff60000001824 */
[----:B------:R0:W-:Y:S04]  /*2db30*/  STL.64 [R1+0xb70], R12 ;  /* 0x000b700c01007387 */ /* 0x0001e80000100a00 */
[----:B------:R1:W-:Y:S04]  /*2db40*/  STL.64 [R1+0xb78], R14 ;  /* 0x000b780e01007387 */ /* 0x0003e80000100a00 */
[----:B0-----:R-:W2:Y:S04]  /*2db50*/  LDL.LU.64 R12, [R1+0xae0] ;  /* 0x000ae000010c7983 */ /* 0x001ea80000300a00 */
[----:B-1----:R-:W2:Y:S04]  /*2db60*/  LDL.LU.64 R14, [R1+0xae8] ;  /* 0x000ae800010e7983 */ /* 0x002ea80000300a00 */
[----:B------:R-:W4:Y:S04]  /*2db70*/  LDL.LU.64 R52, [R1+0xac0] ;  /* 0x000ac00001347983 */ /* 0x000f280000300a00 */
[----:B------:R-:W4:Y:S04]  /*2db80*/  LDL.LU.64 R54, [R1+0xac8] ;  /* 0x000ac80001367983 */ /* 0x000f280000300a00 */
[----:B------:R0:W-:Y:S04]  /*2db90*/  STL.64 [R1+0xb60], R48 ;  /* 0x000b603001007387 */ /* 0x0001e80000100a00 */
[----:B------:R1:W-:Y:S04]  /*2dba0*/  STL.64 [R1+0xb68], R50 ;  /* 0x000b683201007387 */ /* 0x0003e80000100a00 */
[----:B0-----:R-:W4:Y:S04]  /*2dbb0*/  LDL.LU.64 R48, [R1+0xab0] ;  /* 0x000ab00001307983 */ /* 0x001f280000300a00 */
[----:B-1----:R-:W4:Y:S04]  /*2dbc0*/  LDL.LU.64 R50, [R1+0xab8] ;  /* 0x000ab80001327983 */ /* 0x002f280000300a00 */
[----:B------:R-:W4:Y:S04]  /*2dbd0*/  LDL.LU.64 R36, [R1+0xaa0] ;  /* 0x000aa00001247983 */ /* 0x000f280000300a00 */
[----:B------:R-:W4:Y:S04]  /*2dbe0*/  LDL.LU.64 R38, [R1+0xaa8] ;  /* 0x000aa80001267983 */ /* 0x000f280000300a00 */
[----:B------:R-:W-:Y:S04]  /*2dbf0*/  STL.64 [R1+0x4d0], R40 ;  /* 0x0004d02801007387 */ /* 0x000fe80000100a00 */
[----:B------:R-:W-:Y:S04]  /*2dc00*/  STL.64 [R1+0x4d8], R42 ;  /* 0x0004d82a01007387 */ /* 0x000fe80000100a00 */
[----:B------:R-:W0:Y:S04]  /*2dc10*/  LDSM.16.MT88.4 R40, [R60+UR4+0x380] ;  /* 0x000380043c28783b */ /* 0x000e280008004200 */
[----:B------:R-:W4:Y:S04]  /*2dc20*/  LDL.LU.64 R56, [R1+0x410] ;  /* 0x0004100001387983 */ /* 0x000f280000300a00 */
[----:B------:R-:W4:Y:S04]  /*2dc30*/  LDL.LU.64 R58, [R1+0x418] ;  /* 0x00041800013a7983 */ /* 0x000f280000300a00 */
[----:B0-----:R-:W-:Y:S04]  /*2dc40*/  STL.64 [R1+0x3810], R42 ;  /* 0x0038102a01007387 */ /* 0x001fe80000100a00 */
[----:B------:R0:W-:Y:S04]  /*2dc50*/  STL.64 [R1+0x3808], R40 ;  /* 0x0038082801007387 */ /* 0x0001e80000100a00 */
[----:B0-----:R-:W4:Y:S04]  /*2dc60*/  LDL.LU.64 R40, [R1+0xa90] ;  /* 0x000a900001287983 */ /* 0x001f280000300a00 */
[----:B------:R-:W4:Y:S01]  /*2dc70*/  LDL.LU.64 R42, [R1+0xa98] ;  /* 0x000a9800012a7983 */ /* 0x000f220000300a00 */
[----:B---3--:R-:W-:-:S15]  /*2dc80*/  HMMA.16816.F32 R8, R44, R4, R8 ;  /* 0x000000042c08723c */ /* 0x008fde0000001808 */
[----:B------:R-:W-:-:S08]  /*2dc90*/  NOP ;  /* 0x0000000000007918 */ /* 0x000fd00000000000 */
[----:B------:R-:W-:Y:S04]  /*2dca0*/  STL.64 [R1+0xaf0], R8 ;  /* 0x000af00801007387 */ /* 0x000fe80000100a00 */
[----:B------:R0:W-:Y:S04]  /*2dcb0*/  STL.64 [R1+0xaf8], R10 ;  /* 0x000af80a01007387 */ /* 0x0001e80000100a00 */
[----:B0-----:R-:W3:Y:S04]  /*2dcc0*/  LDL.LU.64 R10, [R1+0x3890] ;  /* 0x00389000010a7983 */ /* 0x001ee80000300a00 */
[----:B------:R-:W2:Y:S02]  /*2dcd0*/  LDL.LU.64 R8, [R1+0x3888] ;  /* 0x0038880001087983 */ /* 0x000ea40000300a00 */
[----:B--2---:R-:W-:-:S15]  /*2dce0*/  HMMA.16816.F32 R12, R44, R8, R12 ;  /* 0x000000082c0c723c */ /* 0x004fde000000180c */
[----:B------:R-:W-:-:S08]  /*2dcf0*/  NOP ;  /* 0x0000000000007918 */ /* 0x000fd00000000000 */
[----:B------:R-:W-:Y:S04]  /*2dd00*/  STL.64 [R1+0xae0], R12 ;  /* 0x000ae00c01007387 */ /* 0x000fe80000100a00 */
[----:B------:R0:W-:Y:S04]  /*2dd10*/  STL.64 [R1+0xae8], R14 ;  /* 0x000ae80e01007387 */ /* 0x0001e80000100a00 */
[----:B0-----:R-:W2:Y:S04]  /*2dd20*/  LDL.LU.64 R14, [R1+0x3880] ;  /* 0x00388000010e7983 */ /* 0x001ea80000300a00 */
[----:B------:R-:W2:Y:S04]  /*2dd30*/  LDL.LU.64 R12, [R1+0x3878] ;  /* 0x00387800010c7983 */ /* 0x000ea80000300a00 */
[----:B---3--:R-:W-:Y:S04]  /*2dd40*/  STL.64 [R1+0x3860], R10 ;  /* 0x0038600a01007387 */ /* 0x008fe80000100a00 */
[----:B------:R0:W-:Y:S04]  /*2dd50*/  STL.64 [R1+0x3858], R8 ;  /* 0x0038580801007387 */ /* 0x0001e80000100a00 */
[----:B0-----:R-:W2:Y:S04]  /*2dd60*/  LDL.LU.64 R8, [R1+0xad0] ;  /* 0x000ad00001087983 */ /* 0x001ea80000300a00 */
[----:B------:R-:W2:Y:S01]  /*2dd70*/  LDL.LU.64 R10, [R1+0xad8] ;  /* 0x000ad800010a7983 */ /* 0x000ea20000300a00 */
[C---:B----4-:R-:W-:Y:S06]  /*2dd80*/  HMMA.16816.F32 R52, R44.reuse, R16, R52 ;  /* 0x000000102c34723c */ /* 0x050fec0000001834 */
[C---:B------:R-:W-:Y:S06]  /*2dd90*/  HMMA.16816.F32 R48, R44.reuse, R20, R48 ;  /* 0x000000142c30723c */ /* 0x040fec0000001830 */
[C---:B------:R-:W-:Y:S06]  /*2dda0*/  HMMA.16816.F32 R36, R44.reuse, R24, R36 ;  /* 0x000000182c24723c */ /* 0x040fec0000001824 */
[C---:B------:R-:W-:Y:S06]  /*2ddb0*/  HMMA.16816.F32 R40, R44.reuse, R28, R40 ;  /* 0x0000001c2c28723c */ /* 0x040fec0000001828 */
[----:B--2---:R-:W-:-:S15]  /*2ddc0*/  HMMA.16816.F32 R8, R44, R12, R8 ;  /* 0x0000000c2c08723c */ /* 0x004fde0000001808 */
[----:B------:R-:W-:-:S08]  /*2ddd0*/  NOP ;  /* 0x0000000000007918 */ /* 0x000fd00000000000 */
[----:B------:R0:W-:Y:S04]  /*2dde0*/  STL.64 [R1+0xad0], R8 ;  /* 0x000ad00801007387 */ /* 0x0001e80000100a00 */
[----:B------:R1:W-:Y:S04]  /*2ddf0*/  STL.64 [R1+0xad8], R10 ;  /* 0x000ad80a01007387 */ /* 0x0003e80000100a00 */
[----:B0-----:R-:W2:Y:S04]  /*2de00*/  LDL.LU.64 R8, [R1+0x390] ;  /* 0x0003900001087983 */ /* 0x001ea80000300a00 */
[----:B------:R-:W-:Y:S04]  /*2de10*/  STL.64 [R1+0xac0], R52 ;  /* 0x000ac03401007387 */ /* 0x000fe80000100a00 */
[----:B------:R-:W-:Y:S04]  /*2de20*/  STL.64 [R1+0xac8], R54 ;  /* 0x000ac83601007387 */ /* 0x000fe80000100a00 */
[----:B-1----:R-:W2:Y:S04]  /*2de30*/  LDL.LU.64 R10, [R1+0x398] ;  /* 0x00039800010a7983 */ /* 0x002ea80000300a00 */
[----:B------:R0:W-:Y:S04]  /*2de40*/  STL.64 [R1+0xab0], R48 ;  /* 0x000ab03001007387 */ /* 0x0001e80000100a00 */
[----:B------:R1:W-:Y:S04]  /*2de50*/  STL.64 [R1+0xab8], R50 ;  /* 0x000ab83201007387 */ /* 0x0003e80000100a00 */
[----:B0-----:R-:W3:Y:S04]  /*2de60*/  LDL.LU.64 R48, [R1+0x370] ;  /* 0x0003700001307983 */ /* 0x001ee80000300a00 */
[----:B-1----:R-:W3:Y:S04]  /*2de70*/  LDL.LU.64 R50, [R1+0x378] ;  /* 0x0003780001327983 */ /* 0x002ee80000300a00 */
[----:B------:R-:W-:Y:S04]  /*2de80*/  STL.64 [R1+0xaa0], R36 ;  /* 0x000aa02401007387 */ /* 0x000fe80000100a00 */
[----:B------:R0:W-:Y:S04]  /*2de90*/  STL.64 [R1+0xaa8], R38 ;  /* 0x000aa82601007387 */ /* 0x0001e80000100a00 */
[----:B0-----:R-:W2:Y:S04]  /*2dea0*/  LDL.LU.64 R38, [R1+0x3870] ;  /* 0x0038700001267983 */ /* 0x001ea80000300a00 */
[----:B------:R-:W2:Y:S01]  /*2deb0*/  LDL.LU.64 R36, [R1+0x3868] ;  /* 0x0038680001247983 */ /* 0x000ea20000300a00 */
[----:B------:R-:W-:-:S03]  /*2dec0*/  LOP3.LUT R52, R60, 0x20, RZ, 0x3c, !PT ;  /* 0x000000203c347812 */ /* 0x000fc600078e3cff */
[----:B------:R-:W-:Y:S04]  /*2ded0*/  STL.64 [R1+0xa90], R40 ;  /* 0x000a902801007387 */ /* 0x000fe80000100a00 */
[----:B------:R0:W-:Y:S02]  /*2dee0*/  STL.64 [R1+0xa98], R42 ;  /* 0x000a982a01007387 */ /* 0x0001e40000100a00 */
[----:B0-----:R-:W-:Y:S02]  /*2def0*/  HMMA.16816.F32 R40, R44, R32, R56 ;  /* 0x000000202c28723c */ /* 0x001fe40000001838 */
[----:B------:R-:W0:Y:S04]  /*2df00*/  LDSM.16.MT88.4 R44, [R52+UR4] ;  /* 0x00000004342c783b */ /* 0x000e280008004200 */
[----:B------:R-:W4:Y:S04]  /*2df10*/  LDL.LU.64 R56, [R1+0x970] ;  /* 0x0009700001387983 */ /* 0x000f280000300a00 */
[----:B------:R-:W4:-:S13]  /*2df20*/  LDL.LU.64 R58, [R1+0x978] ;  /* 0x00097800013a7983 */ /* 0x000f1a0000300a00 */
[----:B------:R1:W-:Y:S04]  /*2df30*/  STL.64 [R1+0x410], R40 ;  /* 0x0004102801007387 */ /* 0x0003e80000100a00 */
[----:B------:R0:W-:Y:S04]  /*2df40*/  STL.64 [R1+0x418], R42 ;  /* 0x0004182a01007387 */ /* 0x0001e80000100a00 */
[----:B-1----:R-:W4:Y:S04]  /*2df50*/  LDL.LU.64 R40, [R1+0x960] ;  /* 0x0009600001287983 */ /* 0x002f280000300a00 */
[----:B0-----:R-:W4:Y:S04]  /*2df60*/  LDL.LU.64 R42, [R1+0x968] ;  /* 0x00096800012a7983 */ /* 0x001f280000300a00 */
[----:B------:R-:W-:Y:S04]  /*2df70*/  STL.64 [R1+0x3850], R34 ;  /* 0x0038502201007387 */ /* 0x000fe80000100a00 */
[----:B------:R0:W-:Y:S04]  /*2df80*/  STL.64 [R1+0x3848], R32 ;  /* 0x0038482001007387 */ /* 0x0001e80000100a00 */
[----:B0-----:R-:W4:Y:S04]  /*2df90*/  LDL.LU.64 R32, [R1+0x380] ;  /* 0x0003800001207983 */ /* 0x001f280000300a00 */
[----:B------:R-:W4:Y:S04]  /*2dfa0*/  LDL.LU.64 R34, [R1+0x388] ;  /* 0x0003880001227983 */ /* 0x000f280000300a00 */
[----:B------:R-:W-:Y:S04]  /*2dfb0*/  STL.64 [R1+0x37c8], R46 ;  /* 0x0037c82e01007387 */ /* 0x000fe80000100a00 */
[----:B------:R0:W-:Y:S04]  /*2dfc0*/  STL.64 [R1+0x37c0], R44 ;  /* 0x0037c02c01007387 */ /* 0x0001e80000100a00 */
[----:B0-----:R-:W4:Y:S04]  /*2dfd0*/  LDL.LU.64 R44, [R1+0x360] ;  /* 0x00036000012c7983 */ /* 0x001f280000300a00 */
[----:B------:R-:W4:Y:S01]  /*2dfe0*/  LDL.LU.64 R46, [R1+0x368] ;  /* 0x00036800012e7983 */ /* 0x000f220000300a00 */
[----:B--2---:R-:W-:-:S15]  /*2dff0*/  HMMA.16816.F32 R8, R36, R4, R8 ;  /* 0x000000042408723c */ /* 0x004fde0000001808 */
[----:B------:R-:W-:-:S08]  /*2e000*/  NOP ;  /* 0x0000000000007918 */ /* 0x000fd00000000000 */
[----:B------:R-:W-:Y:S04]  /*2e010*/  STL.64 [R1+0x390], R8 ;  /* 0x0003900801007387 */ /* 0x000fe80000100a00 */
[----:B------:R0:W-:Y:S04]  /*2e020*/  STL.64 [R1+0x398], R10 ;  /* 0x0003980a01007387 */ /* 0x0001e80000100a00 */
[----:B0-----:R-:W2:Y:S04]  /*2e030*/  LDL.LU.64 R10, [R1+0x3860] ;  /* 0x00386000010a7983 */ /* 0x001ea80000300a00 */
[----:B------:R-:W4:Y:S01]  /*2e040*/  LDL.LU.64 R8, [R1+0x3858] ;  /* 0x0038580001087983 */ /* 0x000f220000300a00 */
[C---:B---3--:R-:W-:Y:S06]  /*2e050*/  HMMA.16816.F32 R48, R36.reuse, R12, R48 ;  /* 0x0000000c2430723c */ /* 0x048fec0000001830 */
[----:B----4-:R-:W-:-:S15]  /*2e060*/  HMMA.16816.F32 R32, R36, R8, R32 ;  /* 0x000000082420723c */ /* 0x010fde0000001820 */
[----:B------:R-:W-:-:S08]  /*2e070*/  NOP ;  /* 0x0000000000007918 */ /* 0x000fd00000000000 */
[----:B------:R0:W-:Y:S04]  /*2e080*/  STL.64 [R1+0x380], R32 ;  /* 0x0003802001007387 */ /* 0x0001e80000100a00 */
[----:B------:R1:W-:Y:S04]  /*2e090*/  STL.64 [R1+0x388], R34 ;  /* 0x0003882201007387 */ /* 0x0003e80000100a00 */
[----:B0-----:R-:W3:Y:S04]  /*2e0a0*/  LDL.LU.64 R32, [R1+0x950] ;  /* 0x0009500001207983 */ /* 0x001ee80000300a00 */
[----:B-1----:R-:W3:Y:S04]  /*2e0b0*/  LDL.LU.64 R34, [R1+0x958] ;  /* 0x0009580001227983 */ /* 0x002ee80000300a00 */
[----:B------:R0:W-:Y:S04]  /*2e0c0*/  STL.64 [R1+0x370], R48 ;  /* 0x0003703001007387 */ /* 0x0001e80000100a00 */
[----:B------:R1:W-:Y:S04]  /*2e0d0*/  STL.64 [R1+0x378], R50 ;  /* 0x0003783201007387 */ /* 0x0003e80000100a00 */
[----:B0-----:R-:W4:Y:S04]  /*2e0e0*/  LDL.LU.64 R48, [R1+0x350] ;  /* 0x0003500001307983 */ /* 0x001f280000300a00 */
[----:B-1----:R-:W4:Y:S04]  /*2e0f0*/  LDL.LU.64 R50, [R1+0x358] ;  /* 0x0003580001327983 */ /* 0x002f280000300a00 */
[----:B------:R-:W-:Y:S04]  /*2e100*/  STL.64 [R1+0x3830], R14 ;  /* 0x0038300e01007387 */ /* 0x000fe80000100a00 */
[----:B------:R0:W-:Y:S02]  /*2e110*/  STL.64 [R1+0x3828], R12 ;  /* 0x0038280c01007387 */ /* 0x0001e40000100a00 */
[C---:B0-----:R-:W-:Y:S02]  /*2e120*/  HMMA.16816.F32 R12, R36.reuse, R16, R44 ;  /* 0x00000010240c723c */ /* 0x041fe4000000182c */
[----:B------:R-:W-:Y:S04]  /*2e130*/  STL.64 [R1+0x3820], R18 ;  /* 0x0038201201007387 */ /* 0x000fe80000100a00 */
[----:B------:R0:W-:Y:S02]  /*2e140*/  STL.64 [R1+0x3818], R16 ;  /* 0x0038181001007387 */ /* 0x0001e40000100a00 */
[----:B0-----:R-:W-:-:S15]  /*2e150*/  HMMA.16816.F32 R16, R36, R20, R56 ;  /* 0x000000142410723c */ /* 0x001fde0000001838 */
[----:B------:R-:W-:Y:S04]  /*2e160*/  STL.64 [R1+0x360], R12 ;  /* 0x0003600c01007387 */ /* 0x000fe80000100a00 */
[----:B------:R0:W-:Y:S04]  /*2e170*/  STL.64 [R1+0x368], R14 ;  /* 0x0003680e01007387 */ /* 0x0001e80000100a00 */
[----:B------:R-:W2:Y:S01]  /*2e180*/  LDL.LU.64 R44, [R1+0x270] ;  /* 0x00027000012c7983 */ /* 0x000ea20000300a00 */
[----:B0-----:R-:W-:Y:S03]  /*2e190*/  HMMA.16816.F32 R12, R36, R24, R40 ;  /* 0x00000018240c723c */ /* 0x001fe60000001828 */
[----:B------:R-:W-:Y:S04]  /*2e1a0*/  STL.64 [R1+0x970], R16 ;  /* 0x0009701001007387 */ /* 0x000fe80000100a00 */
[----:B------:R-:W-:Y:S04]  /*2e1b0*/  STL.64 [R1+0x978], R18 ;  /* 0x0009781201007387 */ /* 0x000fe80000100a00 */
[----:B------:R-:W2:-:S12]  /*2e1c0*/  LDL.LU.64 R46, [R1+0x278] ;  /* 0x00027800012e7983 */ /* 0x000e980000300a00 */
[----:B------:R0:W-:Y:S04]  /*2e1d0*/  STL.64 [R1+0x960], R12 ;  /* 0x0009600c01007387 */ /* 0x0001e80000100a00 */
[----:B------:R1:W-:Y:S04]  /*2e1e0*/  STL.64 [R1+0x968], R14 ;  /* 0x0009680e01007387 */ /* 0x0003e80000100a00 */
[----:B0-----:R-:W2:Y:S04]  /*2e1f0*/  LDL.LU.64 R12, [R1+0x260] ;  /* 0x00026000010c7983 */ /* 0x001ea80000300a00 */
[----:B-1----:R-:W2:Y:S04]  /*2e200*/  LDL.LU.64 R14, [R1+0x268] ;  /* 0x00026800010e7983 */ /* 0x002ea80000300a00 */
[----:B------:R-:W2:Y:S04]  /*2e210*/  LDL.LU.64 R16, [R1+0x250] ;  /* 0x0002500001107983 */ /* 0x000ea80000300a00 */
[----:B------:R-:W2:Y:S04]  /*2e220*/  LDL.LU.64 R18, [R1+0x258] ;  /* 0x0002580001127983 */ /* 0x000ea80000300a00 */
[----:B------:R-:W2:Y:S04]  /*2e230*/  LDL.LU.64 R40, [R1+0x240] ;  /* 0x0002400001287983 */ /* 0x000ea80000300a00 */
[----:B------:R-:W2:Y:S04]  /*2e240*/  LDL.LU.64 R42, [R1+0x248] ;  /* 0x00024800012a7983 */ /* 0x000ea80000300a00 */
[----:B------:R-:W2:Y:S04]  /*2e250*/  LDL.LU.64 R56, [R1+0x8d0] ;  /* 0x0008d00001387983 */ /* 0x000ea80000300a00 */
[----:B------:R-:W2:Y:S01]  /*2e260*/  LDL.LU.64 R58, [R1+0x8d8] ;  /* 0x0008d800013a7983 */ /* 0x000ea20000300a00 */
[----:B---3--:R-:W-:-:S15]  /*2e270*/  HMMA.16816.F32 R32, R36, R28, R32 ;  /* 0x0000001c2420723c */ /* 0x008fde0000001820 */
[----:B------:R-:W-:-:S08]  /*2e280*/  NOP ;  /* 0x0000000000007918 */ /* 0x000fd00000000000 */
[----:B------:R-:W-:Y:S04]  /*2e290*/  STL.64 [R1+0x950], R32 ;  /* 0x0009502001007387 */ /* 0x000fe80000100a00 */
[----:B------:R0:W-:Y:S04]  /*2e2a0*/  STL.64 [R1+0x958], R34 ;  /* 0x0009582201007387 */ /* 0x0001e80000100a00 */
[----:B0-----:R-:W3:Y:S04]  /*2e2b0*/  LDL.LU.64 R34, [R1+0x3850] ;  /* 0x0038500001227983 */ /* 0x001ee80000300a00 */
[----:B------:R-:W4:Y:S02]  /*2e2c0*/  LDL.LU.64 R32, [R1+0x3848] ;  /* 0x0038480001207983 */ /* 0x000f240000300a00 */
[----:B----4-:R-:W-:Y:S02]  /*2e2d0*/  HMMA.16816.F32 R36, R36, R32, R48 ;  /* 0x000000202424723c */ /* 0x010fe40000001830 */
[----:B------:R-:W2:Y:S04]  /*2e2e0*/  LDL.LU.64 R50, [R1+0x3840] ;  /* 0x0038400001327983 */ /* 0x000ea80000300a00 */
[----:B------:R-:W2:-:S15]  /*2e2f0*/  LDL.LU.64 R48, [R1+0x3838] ;  /* 0x0038380001307983 */ /* 0x000e9e0000300a00 */
[----:B------:R-:W-:-:S02]  /*2e300*/  NOP ;  /* 0x0000000000007918 */ /* 0x000fc40000000000 */
[----:B------:R-:W-:Y:S04]  /*2e310*/  STL.64 [R1+0x350], R36 ;  /* 0x0003502401007387 */ /* 0x000fe80000100a00 */
[----:B------:R-:W-:Y:S04]  /*2e320*/  STL.64 [R1+0x358], R38 ;  /* 0x0003582601007387 */ /* 0x000fe80000100a00 */
[----:B------:R-:W0:Y:S04]  /*2e330*/  LDSM.16.MT88.4 R36, [R52+UR4+0x80] ;  /* 0x000080043424783b */ /* 0x000e280008004200 */
[----:B------:R1:W-:Y:S04]  /*2e340*/  STL [R1+0x3800], R52 ;  /* 0x0038003401007387 */ /* 0x0003e80000100800 */
[----:B-1----:R-:W4:Y:S04]  /*2e350*/  LDL.LU.64 R52, [R1+0x8e0] ;  /* 0x0008e00001347983 */ /* 0x002f280000300a00 */
[----:B------:R-:W4:Y:S04]  /*2e360*/  LDL.LU.64 R54, [R1+0x8e8] ;  /* 0x0008e80001367983 */ /* 0x000f280000300a00 */
[----:B0-----:R-:W-:Y:S04]  /*2e370*/  STL.64 [R1+0x37a8], R38 ;  /* 0x0037a82601007387 */ /* 0x001fe80000100a00 */
[----:B------:R0:W-:Y:S04]  /*2e380*/  STL.64 [R1+0x37a0], R36 ;  /* 0x0037a02401007387 */ /* 0x0001e80000100a00 */
[----:B0-----:R-:W3:Y:S04]  /*2e390*/  LDL.LU.64 R36, [R1+0x8f0] ;  /* 0x0008f00001247983 */ /* 0x001ee80000300a00 */
[----:B------:R-:W3:Y:S01]  /*2e3a0*/  LDL.LU.64 R38, [R1+0x8f8] ;  /* 0x0008f80001267983 */ /* 0x000ee20000300a00 */
[C---:B--2---:R-:W-:Y:S06]  /*2e3b0*/  HMMA.16816.F32 R44, R48.reuse, R4, R44 ;  /* 0x00000004302c723c */ /* 0x044fec000000182c */
[----:B------:R-:W-:-:S15]  /*2e3c0*/  HMMA.16816.F32 R12, R48, R8, R12 ;  /* 0x00000008300c723c */ /* 0x000fde000000180c */
[----:B------:R-:W-:-:S02]  /*2e3d0*/  NOP ;  /* 0x0000000000007918 */ /* 0x000fc40000000000 */
[----:B------:R0:W-:Y:S04]  /*2e3e0*/  STL.64 [R1+0x270], R44 ;  /* 0x0002702c01007387 */ /* 0x0001e80000100a00 */
[----:B------:R1:W-:Y:S04]  /*2e3f0*/  STL.64 [R1+0x278], R46 ;  /* 0x0002782e01007387 */ /* 0x0003e80000100a00 */
[----:B0-----:R-:W2:Y:S04]  /*2e400*/  LDL.LU.64 R44, [R1+0x230] ;  /* 0x00023000012c7983 */ /* 0x001ea80000300a00 */
[----:B-1----:R-:W2:Y:S04]  /*2e410*/  LDL.LU.64 R46, [R1+0x238] ;  /* 0x00023800012e7983 */ /* 0x002ea80000300a00 */
[----:B------:R-:W-:Y:S04]  /*2e420*/  STL.64 [R1+0x260], R12 ;  /* 0x0002600c01007387 */ /* 0x000fe80000100a00 */
[----:B------:R0:W-:Y:S04]  /*2e430*/  STL.64 [R1+0x268], R14 ;  /* 0x0002680e01007387 */ /* 0x0001e80000100a00 */
[----:B0-----:R-:W2:Y:S04]  /*2e440*/  LDL.LU.64 R14, [R1+0x3830] ;  /* 0x00383000010e7983 */ /* 0x001ea80000300a00 */
[----:B------:R-:W4:Y:S02]  /*2e450*/  LDL.LU.64 R12, [R1+0x3828] ;  /* 0x00382800010c7983 */ /* 0x000f240000300a00 */
[----:B----4-:R-:W-:-:S15]  /*2e460*/  HMMA.16816.F32 R16, R48, R12, R16 ;  /* 0x0000000c3010723c */ /* 0x010fde0000001810 */
[----:B------:R-:W-:-:S08]  /*2e470*/  NOP ;  /* 0x0000000000007918 */ /* 0x000fd00000000000 */
[----:B------:R-:W-:Y:S04]  /*2e480*/  STL.64 [R1+0x250], R16 ;  /* 0x0002501001007387 */ /* 0x000fe80000100a00 */
[----:B------:R0:W-:Y:S04]  /*2e490*/  STL.64 [R1+0x258], R18 ;  /* 0x0002581201007387 */ /* 0x0001e80000100a00 */
[----:B0-----:R-:W4:Y:S04]  /*2e4a0*/  LDL.LU.64 R18, [R1+0x3820] ;  /* 0x0038200001127983 */ /* 0x001f280000300a00 */
[----:B------:R-:W2:Y:S01]  /*2e4b0*/  LDL.LU.64 R16, [R1+0x3818] ;  /* 0x0038180001107983 */ /* 0x000ea20000300a00 */
[C---:B---3--:R-:W-:Y:S06]  /*2e4c0*/  HMMA.16816.F32 R36, R48.reuse, R20, R36 ;  /* 0x000000143024723c */ /* 0x048fec0000001824 */
[----:B--2---:R-:W-:-:S15]  /*2e4d0*/  HMMA.16816.F32 R40, R48, R16, R40 ;  /* 0x000000103028723c */ /* 0x004fde0000001828 */
[----:B------:R-:W-:-:S08]  /*2e4e0*/  NOP ;  /* 0x0000000000007918 */ /* 0x000fd00000000000 */
[----:B------:R-:W-:Y:S04]  /*2e4f0*/  STL.64 [R1+0x240], R40 ;  /* 0x0002402801007387 */ /* 0x000fe80000100a00 */
[----:B------:R0:W-:Y:S04]  /*2e500*/  STL.64 [R1+0x248], R42 ;  /* 0x0002482a01007387 */ /* 0x0001e80000100a00 */
[----:B0-----:R-:W2:Y:S04]  /*2e510*/  LDL.LU.64 R42, [R1+0x3810] ;  /* 0x00381000012a7983 */ /* 0x001ea80000300a00 */
[----:B------:R-:W2:Y:S04]  /*2e520*/  LDL.LU.64 R40, [R1+0x3808] ;  /* 0x0038080001287983 */ /* 0x000ea80000300a00 */
[----:B------:R-:W-:Y:S04]  /*2e530*/  STL.64 [R1+0x8f0], R36 ;  /* 0x0008f02401007387 */ /* 0x000fe80000100a00 */
[----:B------:R0:W-:Y:S02]  /*2e540*/  STL.64 [R1+0x8f8], R38 ;  /* 0x0008f82601007387 */ /* 0x0001e40000100a00 */
[----:B0-----:R-:W-:Y:S02]  /*2e550*/  HMMA.16816.F32 R36, R48, R24, R52 ;  /* 0x000000183024723c */ /* 0x001fe40000001834 */
[----:B------:R-:W-:Y:S04]  /*2e560*/  STL.64 [R1+0x37f8], R26 ;  /* 0x0037f81a01007387 */ /* 0x000fe80000100a00 */
[----:B------:R0:W-:-:S15]  /*2e570*/  STL.64 [R1+0x37f0], R24 ;  /* 0x0037f01801007387 */ /* 0x0001de0000100a00 */
[----:B------:R-:W-:-:S02]  /*2e580*/  NOP ;  /* 0x0000000000007918 */ /* 0x000fc40000000000 */
[----:B------:R1:W-:Y:S04]  /*2e590*/  STL.64 [R1+0x8e0], R36 ;  /* 0x0008e02401007387 */ /* 0x0003e80000100a00 */
[----:B------:R3:W-:Y:S04]  /*2e5a0*/  STL.64 [R1+0x8e8], R38 ;  /* 0x0008e82601007387 */ /* 0x0007e80000100a00 */
[----:B------:R-:W2:Y:S04]  /*2e5b0*/  LDL.LU.64 R52, [R1+0x200] ;  /* 0x0002000001347983 */ /* 0x000ea80000300a00 */
[----:B------:R-:W2:Y:S01]  /*2e5c0*/  LDL.LU.64 R54, [R1+0x208] ;  /* 0x0002080001367983 */ /* 0x000ea20000300a00 */
[----:B0-----:R-:W-:-:S15]  /*2e5d0*/  HMMA.16816.F32 R24, R48, R28, R56 ;  /* 0x0000001c3018723c */ /* 0x001fde0000001838 */
[----:B------:R-:W-:-:S08]  /*2e5e0*/  NOP ;  /* 0x0000000000007918 */ /* 0x000fd00000000000 */
[----:B------:R-:W-:Y:S04]  /*2e5f0*/  STL.64 [R1+0x8d0], R24 ;  /* 0x0008d01801007387 */ /* 0x000fe80000100a00 */
[----:B------:R0:W-:Y:S04]  /*2e600*/  STL.64 [R1+0x8d8], R26 ;  /* 0x0008d81a01007387 */ /* 0x0001e80000100a00 */
[----:B------:R-:W4:Y:S04]  /*2e610*/  LDL.LU.64 R56, [R1+0x1e0] ;  /* 0x0001e00001387983 */ /* 0x000f280000300a00 */
[----:B------:R-:W4:Y:S04]  /*2e620*/  LDL.LU.64 R58, [R1+0x1e8] ;  /* 0x0001e800013a7983 */ /* 0x000f280000300a00 */
[----:B-1----:R-:W4:Y:S04]  /*2e630*/  LDL.LU.64 R36, [R1+0x1d0] ;  /* 0x0001d00001247983 */ /* 0x002f280000300a00 */
[----:B---3--:R-:W3:Y:S04]  /*2e640*/  LDL.LU.64 R38, [R1+0x1d8] ;  /* 0x0001d80001267983 */ /* 0x008ee80000300a00 */
[----:B------:R-:W-:Y:S04]  /*2e650*/  STL.64 [R1+0x37e8], R30 ;  /* 0x0037e81e01007387 */ /* 0x000fe80000100a00 */
[----:B------:R-:W-:Y:S01]  /*2e660*/  STL.64 [R1+0x37e0], R28 ;  /* 0x0037e01c01007387 */ /* 0x000fe20000100a00 */
[----:B0-----:R-:W-:Y:S03]  /*2e670*/  HMMA.16816.F32 R24, R48, R32, R44 ;  /* 0x000000203018723c */ /* 0x001fe6000000182c */
[----:B------:R-:W4:Y:S04]  /*2e680*/  LDL.LU.64 R48, [R1+0x1f0] ;  /* 0x0001f00001307983 */ /* 0x000f280000300a00 */
[----:B------:R-:W4:-:S15]  /*2e690*/  LDL.LU.64 R50, [R1+0x1f8] ;  /* 0x0001f80001327983 */ /* 0x000f1e0000300a00 */
[----:B------:R-:W-:-:S01]  /*2e6a0*/  NOP ;  /* 0x0000000000007918 */ /* 0x000fc20000000000 */
[----:B------:R0:W-:Y:S04]  /*2e6b0*/  STL.64 [R1+0x230], R24 ;  /* 0x0002301801007387 */ /* 0x0001e80000100a00 */
[----:B------:R1:W-:Y:S04]  /*2e6c0*/  STL.64 [R1+0x238], R26 ;  /* 0x0002381a01007387 */ /* 0x0003e80000100a00 */
[----:B0-----:R-:W3:Y:S04]  /*2e6d0*/  LDL.LU.64 R24, [R1+0x1c0] ;  /* 0x0001c00001187983 */ /* 0x001ee80000300a00 */
[----:B-1----:R-:W3:Y:S04]  /*2e6e0*/  LDL.LU.64 R26, [R1+0x1c8] ;  /* 0x0001c800011a7983 */ /* 0x002ee80000300a00 */
[----:B------:R-:W3:Y:S04]  /*2e6f0*/  LDL.LU.64 R28, [R1+0x7e0] ;  /* 0x0007e000011c7983 */ /* 0x000ee80000300a00 */
[----:B------:R-:W3:Y:S04]  /*2e700*/  LDL.LU.64 R30, [R1+0x7e8] ;  /* 0x0007e800011e7983 */ /* 0x000ee80000300a00 */
[----:B------:R-:W-:Y:S04]  /*2e710*/  STL.64 [R1+0x37d8], R34 ;  /* 0x0037d82201007387 */ /* 0x000fe80000100a00 */
[----:B------:R0:W-:Y:S04]  /*2e720*/  STL.64 [R1+0x37d0], R32 ;  /* 0x0037d02001007387 */ /* 0x0001e80000100a00 */
[----:B0-----:R-:W3:Y:S04]  /*2e730*/  LDL.LU.64 R32, [R1+0x7d0] ;  /* 0x0007d00001207983 */ /* 0x001ee80000300a00 */
[----:B------:R-:W3:Y:S04]  /*2e740*/  LDL.LU.64 R34, [R1+0x7d8] ;  /* 0x0007d80001227983 */ /* 0x000ee80000300a00 */
[----:B------:R-:W3:Y:S04]  /*2e750*/  LDL.LU.64 R44, [R1+0x1b0] ;  /* 0x0001b000012c7983 */ /* 0x000ee80000300a00 */
[----:B------:R-:W3:Y:S01]  /*2e760*/  LDL.LU.64 R46, [R1+0x1b8] ;  /* 0x0001b800012e7983 */ /* 0x000ee20000300a00 */
[----:B--2---:R-:W-:-:S15]  /*2e770*/  HMMA.16816.F32 R52, R40, R4, R52 ;  /* 0x000000042834723c */ /* 0x004fde0000001834 */
[----:B------:R-:W-:-:S08]  /*2e780*/  NOP ;  /* 0x0000000000007918 */ /* 0x000fd00000000000 */
[----:B------:R0:W-:Y:S04]  /*2e790*/  STL.64 [R1+0x200], R52 ;  /* 0x0002003401007387 */ /* 0x0001e80000100a00 */
[----:B------:R-:W-:Y:S04]  /*2e7a0*/  STL.64 [R1+0x208], R54 ;  /* 0x0002083601007387 */ /* 0x000fe80000100a00 */
[----:B0-----:R-:W2:Y:S01]  /*2e7b0*/  LDL.LU R52, [R1+0x3800] ;  /* 0x0038000001347983 */ /* 0x001ea20000300800 */
[----:B----4-:R-:W-:-:S15]  /*2e7c0*/  HMMA.16816.F32 R48, R40, R8, R48 ;  /* 0x000000082830723c */ /* 0x010fde0000001830 */
[----:B------:R-:W-:-:S08]  /*2e7d0*/  NOP ;  /* 0x0000000000007918 */ /* 0x000fd00000000000 */
[----:B------:R-:W-:Y:S04]  /*2e7e0*/  STL.64 [R1+0x1f0], R48 ;  /* 0x0001f03001007387 */ /* 0x000fe80000100a00 */
[----:B------:R0:W-:Y:S02]  /*2e7f0*/  STL.64 [R1+0x1f8], R50 ;  /* 0x0001f83201007387 */ /* 0x0001e40000100a00 */
[----:B0-----:R-:W-:Y:S02]  /*2e800*/  HMMA.16816.F32 R48, R40, R12, R56 ;  /* 0x0000000c2830723c */ /* 0x001fe40000001838 */
[----:B------:R-:W4:Y:S04]  /*2e810*/  LDL.LU.64 R56, [R1+0xe80] ;  /* 0x000e800001387983 */ /* 0x000f280000300a00 */
[----:B------:R-:W4:-:S15]  /*2e820*/  LDL.LU.64 R58, [R1+0xe88] ;  /* 0x000e8800013a7983 */ /* 0x000f1e0000300a00 */
[----:B------:R-:W-:-:S02]  /*2e830*/  NOP ;  /* 0x0000000000007918 */ /* 0x000fc40000000000 */
[----:B------:R-:W-:Y:S04]  /*2e840*/  STL.64 [R1+0x1e0], R48 ;  /* 0x0001e03001007387 */ /* 0x000fe80000100a00 */
[----:B------:R3:W-:Y:S02]  /*2e850*/  STL.64 [R1+0x1e8], R50 ;  /* 0x0001e83201007387 */ /* 0x0007e40000100a00 */
[----:B---3--:R-:W-:Y:S02]  /*2e860*/  HMMA.16816.F32 R48, R40, R16, R36 ;  /* 0x000000102830723c */ /* 0x008fe40000001824 */
[----:B------:R-:W3:Y:S04]  /*2e870*/  LDL.LU.64 R36, [R1+0xe70] ;  /* 0x000e700001247983 */ /* 0x000ee80000300a00 */
[----:B------:R-:W3:-:S15]  /*2e880*/  LDL.LU.64 R38, [R1+0xe78] ;  /* 0x000e780001267983 */ /* 0x000ede0000300a00 */
[----:B------:R-:W-:-:S02]  /*2e890*/  NOP ;  /* 0x0000000000007918 */ /* 0x000fc40000000000 */
[----:B------:R-:W-:Y:S04]  /*2e8a0*/  STL.64 [R1+0x1d0], R48 ;  /* 0x0001d03001007387 */ /* 0x000fe80000100a00 */
[----:B------:R-:W-:Y:S01]  /*2e8b0*/  STL.64 [R1+0x1d8], R50 ;  /* 0x0001d83201007387 */ /* 0x000fe20000100a00 */
[C---:B------:R-:W-:Y:S03]  /*2e8c0*/  HMMA.16816.F32 R24, R40.reuse, R20, R24 ;  /* 0x000000142818723c */ /* 0x040fe60000001818 */
[----:B--2---:R-:W0:Y:S04]  /*2e8d0*/  LDSM.16.MT88.4 R48, [R52+UR4+0x100] ;  /* 0x000100043430783b */ /* 0x004e280008004200 */
[----:B0-----:R-:W-:Y:S04]  /*2e8e0*/  STL.64 [R1+0x3778], R50 ;  /* 0x0037783201007387 */ /* 0x001fe80000100a00 */
[----:B------:R0:W-:Y:S04]  /*2e8f0*/  STL.64 [R1+0x3770], R48 ;  /* 0x0037703001007387 */ /* 0x0001e80000100a00 */
[----:B0-----:R-:W2:Y:S04]  /*2e900*/  LDL.LU.64 R48, [R1+0xea0] ;  /* 0x000ea00001307983 */ /* 0x001ea80000300a00 */
[----:B------:R-:W2:Y:S04]  /*2e910*/  LDL.LU.64 R50, [R1+0xea8] ;  /* 0x000ea80001327983 */ /* 0x000ea80000300a00 */
        /* <DEDUP_REMOVED lines=9> */
[----:B------:R-:W2:Y:S02]  /*2e9b0*/  LDL.LU.64 R28, [R1+0x37e0] ;  /* 0x0037e000011c7983 */ /* 0x000ea40000300a00 */
[----:B--2---:R-:W-:-:S15]  /*2e9c0*/  HMMA.16816.F32 R32, R40, R28, R32 ;  /* 0x0000001c2820723c */ /* 0x004fde0000001820 */
[----:B------:R-:W-:-:S08]  /*2e9d0*/  NOP ;  /* 0x0000000000007918 */ /* 0x000fd00000000000 */
[----:B------:R-:W-:Y:S04]  /*2e9e0*/  STL.64 [R1+0x7d0], R32 ;  /* 0x0007d02001007387 */ /* 0x000fe80000100a00 */
[----:B------:R0:W-:Y:S04]  /*2e9f0*/  STL.64 [R1+0x7d8], R34 ;  /* 0x0007d82201007387 */ /* 0x0001e80000100a00 */
[----:B0-----:R-:W2:Y:S04]  /*2ea00*/  LDL.LU.64 R34, [R1+0x37d8] ;  /* 0x0037d80001227983 */ /* 0x001ea80000300a00 */
[----:B------:R-:W3:Y:S02]  /*2ea10*/  LDL.LU.64 R32, [R1+0x37d0] ;  /* 0x0037d00001207983 */ /* 0x000ee40000300a00 */
[----:B---3--:R-:W-:Y:S02]  /*2ea20*/  HMMA.16816.F32 R40, R40, R32, R44 ;  /* 0x000000202828723c */ /* 0x008fe4000000182c */
[----:B------:R-:W3:Y:S04]  /*2ea30*/  LDL.LU.64 R46, [R1+0x37c8] ;  /* 0x0037c800012e7983 */ /* 0x000ee80000300a00 */
[----:B------:R-:W3:-:S15]  /*2ea40*/  LDL.LU.64 R44, [R1+0x37c0] ;  /* 0x0037c000012c7983 */ /* 0x000ede0000300a00 */
[----:B------:R-:W-:-:S02]  /*2ea50*/  NOP ;  /* 0x0000000000007918 */ /* 0x000fc40000000000 */
[----:B------:R0:W-:Y:S04]  /*2ea60*/  STL.64 [R1+0x1b0], R40 ;  /* 0x0001b02801007387 */ /* 0x0001e80000100a00 */
[----:B------:R1:W-:Y:S04]  /*2ea70*/  STL.64 [R1+0x1b8], R42 ;  /* 0x0001b82a01007387 */ /* 0x0003e80000100a00 */
[----:B0-----:R-:W4:Y:S04]  /*2ea80*/  LDL.LU.64 R40, [R1+0xe90] ;  /* 0x000e900001287983 */ /* 0x001f280000300a00 */
[----:B-1----:R-:W4:Y:S04]  /*2ea90*/  LDL.LU.64 R42, [R1+0xe98] ;  /* 0x000e9800012a7983 */ /* 0x002f280000300a00 */
[----:B--2---:R-:W-:Y:S04]  /*2eaa0*/  STL.64 [R1+0x37b8], R34 ;  /* 0x0037b82201007387 */ /* 0x004fe80000100a00 */
[----:B------:R3:W-:Y:S02]  /*2eab0*/  STL.64 [R1+0x37b0], R32 ;  /* 0x0037b02001007387 */ /* 0x0007e40000100a00 */
[----:B---3--:R-:W-:Y:S02]  /*2eac0*/  HMMA.16816.F32 R32, R44, R4, R48 ;  /* 0x000000042c20723c */ /* 0x008fe40000001830 */
[----:B------:R-:W2:Y:S04]  /*2ead0*/  LDL.LU.64 R48, [R1+0xe60] ;  /* 0x000e600001307983 */ /* 0x000ea80000300a00 */
[----:B------:R-:W2:-:S15]  /*2eae0*/  LDL.LU.64 R50, [R1+0xe68] ;  /* 0x000e680001327983 */ /* 0x000e9e0000300a00 */
[----:B------:R-:W-:-:S02]  /*2eaf0*/  NOP ;  /* 0x0000000000007918 */ /* 0x000fc40000000000 */
[----:B------:R-:W-:Y:S04]  /*2eb00*/  STL.64 [R1+0xea0], R32 ;  /* 0x000ea02001007387 */ /* 0x000fe80000100a00 */
[----:B------:R4:W-:Y:S02]  /*2eb10*/  STL.64 [R1+0xea8], R34 ;  /* 0x000ea82201007387 */ /* 0x0009e40000100a00 */
[C---:B----4-:R-:W-:Y:S06]  /*2eb20*/  HMMA.16816.F32 R32, R44.reuse, R8, R40 ;  /* 0x000000082c20723c */ /* 0x050fec0000001828 */
[C---:B------:R-:W-:Y:S06]  /*2eb30*/  HMMA.16816.F32 R40, R44.reuse, R12, R56 ;  /* 0x0000000c2c28723c */ /* 0x040fec0000001838 */
[C---:B------:R-:W-:Y:S11]  /*2eb40*/  HMMA.16816.F32 R56, R44.reuse, R16, R36 ;  /* 0x000000102c38723c */ /* 0x040ff60000001824 */
[----:B------:R0:W-:Y:S04]  /*2eb50*/  STL.64 [R1+0xe90], R32 ;  /* 0x000e902001007387 */ /* 0x0001e80000100a00 */
[----:B------:R1:W-:Y:S04]  /*2eb60*/  STL.64 [R1+0xe98], R34 ;  /* 0x000e982201007387 */ /* 0x0003e80000100a00 */
[----:B0-----:R-:W3:Y:S04]  /*2eb70*/  LDL.LU.64 R32, [R1+0xe40] ;  /* 0x000e400001207983 */ /* 0x001ee80000300a00 */
[----:B-1----:R-:W3:Y:S04]  /*2eb80*/  LDL.LU.64 R34, [R1+0xe48] ;  /* 0x000e480001227983 */ /* 0x002ee80000300a00 */
[----:B------:R-:W-:Y:S04]  /*2eb90*/  STL.64 [R1+0xe80], R40 ;  /* 0x000e802801007387 */ /* 0x000fe80000100a00 */
[----:B------:R-:W-:Y:S04]  /*2eba0*/  STL.64 [R1+0xe88], R42 ;  /* 0x000e882a01007387 */ /* 0x000fe80000100a00 */
[----:B------:R-:W0:Y:S04]  /*2ebb0*/  LDSM.16.MT88.4 R40, [R52+UR4+0x180] ;  /* 0x000180043428783b */ /* 0x000e280008004200 */
[----:B------:R-:W4:Y:S04]  /*2ebc0*/  LDL.LU.64 R36, [R1+0x6e0] ;  /* 0x0006e00001247983 */ /* 0x000f280000300a00 */
[----:B------:R1:W-:Y:S04]  /*2ebd0*/  STL.64 [R1+0xe70], R56 ;  /* 0x000e703801007387 */ /* 0x0003e80000100a00 */
[----:B------:R1:W-:Y:S04]  /*2ebe0*/  STL.64 [R1+0xe78], R58 ;  /* 0x000e783a01007387 */ /* 0x0003e80000100a00 */
[----:B------:R-:W4:Y:S04]  /*2ebf0*/  LDL.LU.64 R38, [R1+0x6e8] ;  /* 0x0006e80001267983 */ /* 0x000f280000300a00 */
[----:B-1----:R-:W4:Y:S04]  /*2ec00*/  LDL.LU.64 R56, [R1+0xd90] ;  /* 0x000d900001387983 */ /* 0x002f280000300a00 */
[----:B------:R-:W4:Y:S04]  /*2ec10*/  LDL.LU.64 R58, [R1+0xd98] ;  /* 0x000d9800013a7983 */ /* 0x000f280000300a00 */
[----:B------:R-:W4:Y:S04]  /*2ec20*/  LDL.LU.64 R52, [R1+0xd80] ;  /* 0x000d800001347983 */ /* 0x000f280000300a00 */
[----:B------:R-:W4:Y:S04]  /*2ec30*/  LDL.LU.64 R54, [R1+0xd88] ;  /* 0x000d880001367983 */ /* 0x000f280000300a00 */
[----:B0-----:R-:W-:Y:S04]  /*2ec40*/  STL.64 [R1+0x3738], R42 ;  /* 0x0037382a01007387 */ /* 0x001fe80000100a00 */
[----:B------:R0:W-:Y:S04]  /*2ec50*/  STL.64 [R1+0x3730], R40 ;  /* 0x0037302801007387 */ /* 0x0001e80000100a00 */
[----:B0-----:R-:W4:Y:S04]  /*2ec60*/  LDL.LU.64 R40, [R1+0xe50] ;  /* 0x000e500001287983 */ /* 0x001f280000300a00 */
[----:B------:R-:W4:Y:S01]  /*2ec70*/  LDL.LU.64 R42, [R1+0xe58] ;  /* 0x000e5800012a7983 */ /* 0x000f220000300a00 */
[----:B--2---:R-:W-:-:S15]  /*2ec80*/  HMMA.16816.F32 R48, R44, R20, R48 ;  /* 0x000000142c30723c */ /* 0x004fde0000001830 */
[----:B------:R-:W-:-:S08]  /*2ec90*/  NOP ;  /* 0x0000000000007918 */ /* 0x000fd00000000000 */
[----:B------:R0:W-:Y:S04]  /*2eca0*/  STL.64 [R1+0xe60], R48 ;  /* 0x000e603001007387 */ /* 0x0001e80000100a00 */
[----:B------:R1:W-:Y:S04]  /*2ecb0*/  STL.64 [R1+0xe68], R50 ;  /* 0x000e683201007387 */ /* 0x0003e80000100a00 */
[----:B0-----:R-:W2:Y:S04]  /*2ecc0*/  LDL.LU.64 R48, [R1+0xd70] ;  /* 0x000d700001307983 */ /* 0x001ea80000300a00 */
[----:B-1----:R-:W2:Y:S01]  /*2ecd0*/  LDL.LU.64 R50, [R1+0xd78] ;  /* 0x000d780001327983 */ /* 0x002ea20000300a00 */
[C---:B---3--:R-:W-:Y:S06]  /*2ece0*/  HMMA.16816.F32 R32, R44.reuse, R28, R32 ;  /* 0x0000001c2c20723c */ /* 0x048fec0000001820 */
[----:B----4-:R-:W-:-:S15]  /*2ecf0*/  HMMA.16816.F32 R40, R44, R24, R40 ;  /* 0x000000182c28723c */ /* 0x010fde0000001828 */
[----:B------:R-:W-:-:S08]  /*2ed00*/  NOP ;  /* 0x0000000000007918 */ /* 0x000fd00000000000 */
[----:B------:R0:W-:Y:S04]  /*2ed10*/  STL.64 [R1+0xe50], R40 ;  /* 0x000e502801007387 */ /* 0x0001e80000100a00 */
[----:B------:R1:W-:Y:S04]  /*2ed20*/  STL.64 [R1+0xe58], R42 ;  /* 0x000e582a01007387 */ /* 0x0003e80000100a00 */
[----:B0-----:R-:W3:Y:S04]  /*2ed30*/  LDL.LU.64 R40, [R1+0xd60] ;  /* 0x000d600001287983 */ /* 0x001ee80000300a00 */
[----:B-1----:R-:W3:Y:S04]  /*2ed40*/  LDL.LU.64 R42, [R1+0xd68] ;  /* 0x000d6800012a7983 */ /* 0x002ee80000300a00 */
[----:B------:R-:W-:Y:S04]  /*2ed50*/  STL.64 [R1+0xe40], R32 ;  /* 0x000e402001007387 */ /* 0x000fe80000100a00 */
[----:B------:R0:W-:Y:S04]  /*2ed60*/  STL.64 [R1+0xe48], R34 ;  /* 0x000e482201007387 */ /* 0x0001e80000100a00 */
[----:B0-----:R-:W4:Y:S04]  /*2ed70*/  LDL.LU.64 R34, [R1+0x37b8] ;  /* 0x0037b80001227983 */ /* 0x001f280000300a00 */
[----:B------:R-:W2:Y:S04]  /*2ed80*/  LDL.LU.64 R32, [R1+0x37b0] ;  /* 0x0037b00001207983 */ /* 0x000ea80000300a00 */
[----:B------:R-:W-:Y:S04]  /*2ed90*/  STL.64 [R1+0x3798], R30 ;  /* 0x0037981e01007387 */ /* 0x000fe80000100a00 */
[----:B------:R0:W-:Y:S04]  /*2eda0*/  STL.64 [R1+0x3790], R28 ;  /* 0x0037901c01007387 */ /* 0x0001e80000100a00 */
[----:B0-----:R-:W3:Y:S04]  /*2edb0*/  LDL.LU.64 R28, [R1+0xda0] ;  /* 0x000da000011c7983 */ /* 0x001ee80000300a00 */
[----:B------:R-:W3:Y:S01]  /*2edc0*/  LDL.LU.64 R30, [R1+0xda8] ;  /* 0x000da800011e7983 */ /* 0x000ee20000300a00 */
[----:B--2---:R-:W-:Y:S03]  /*2edd0*/  HMMA.16816.F32 R44, R44, R32, R36 ;  /* 0x000000202c2c723c */ /* 0x004fe60000001824 */
[----:B------:R-:W3:Y:S04]  /*2ede0*/  LDL.LU.64 R38, [R1+0x37a8] ;  /* 0x0037a80001267983 */ /* 0x000ee80000300a00 */
[----:B------:R-:W3:Y:S04]  /*2edf0*/  LDL.LU.64 R36, [R1+0x37a0] ;  /* 0x0037a00001247983 */ /* 0x000ee80000300a00 */
[----:B----4-:R-:W-:Y:S04]  /*2ee00*/  STL.64 [R1+0x3788], R34 ;  /* 0x0037882201007387 */ /* 0x010fe80000100a00 */
[----:B------:R3:W-:Y:S08]  /*2ee10*/  STL.64 [R1+0x3780], R32 ;  /* 0x0037802001007387 */ /* 0x0007f00000100a00 */
[----:B------:R-:W-:Y:S04]  /*2ee20*/  STL.64 [R1+0x6e0], R44 ;  /* 0x0006e02c01007387 */ /* 0x000fe80000100a00 */
[----:B------:R-:W-:Y:S04]  /*2ee30*/  STL.64 [R1+0x6e8], R46 ;  /* 0x0006e82e01007387 */ /* 0x000fe80000100a00 */
[----:B------:R-:W-:Y:S01]  /*2ee40*/  STL.64 [R1+0x3768], R10 ;  /* 0x0037680a01007387 */ /* 0x000fe20000100a00 */
[C---:B---3--:R-:W-:Y:S06]  /*2ee50*/  HMMA.16816.F32 R32, R36.reuse, R4, R28 ;  /* 0x000000042420723c */ /* 0x048fec000000181c */
[----:B------:R-:W-:-:S15]  /*2ee60*/  HMMA.16816.F32 R28, R36, R8, R56 ;  /* 0x00000008241c723c */ /* 0x000fde0000001838 */
[----:B------:R-:W-:-:S02]  /*2ee70*/  NOP ;  /* 0x0000000000007918 */ /* 0x000fc40000000000 */
[----:B------:R-:W-:Y:S04]  /*2ee80*/  STL.64 [R1+0xda0], R32 ;  /* 0x000da02001007387 */ /* 0x000fe80000100a00 */
[----:B------:R-:W-:Y:S04]  /*2ee90*/  STL.64 [R1+0xda8], R34 ;  /* 0x000da82201007387 */ /* 0x000fe80000100a00 */
[----:B------:R0:W-:Y:S02]  /*2eea0*/  STL.64 [R1+0x3760], R8 ;  /* 0x0037600801007387 */ /* 0x0001e40000100a00 */
[C---:B0-----:R-:W-:Y:S02]  /*2eeb0*/  HMMA.16816.F32 R8, R36.reuse, R12, R52 ;  /* 0x0000000c2408723c */ /* 0x041fe40000001834 */
[----:B------:R-:W-:Y:S04]  /*2eec0*/  STL.64 [R1+0xd90], R28 ;  /* 0x000d901c01007387 */ /* 0x000fe80000100a00 */
[----:B------:R-:W-:Y:S04]  /*2eed0*/  STL.64 [R1+0xd98], R30 ;  /* 0x000d981e01007387 */ /* 0x000fe80000100a00 */
[----:B------:R-:W-:Y:S04]  /*2eee0*/  STL.64 [R1+0x3758], R14 ;  /* 0x0037580e01007387 */ /* 0x000fe80000100a00 */
[----:B------:R-:W-:Y:S09]  /*2eef0*/  STL.64 [R1+0x3750], R12 ;  /* 0x0037500c01007387 */ /* 0x000ff20000100a00 */
[----:B------:R-:W-:Y:S04]  /*2ef00*/  STL.64 [R1+0xd80], R8 ;  /* 0x000d800801007387 */ /* 0x000fe80000100a00 */
[----:B------:R0:W-:Y:S02]  /*2ef10*/  STL.64 [R1+0xd88], R10 ;  /* 0x000d880a01007387 */ /* 0x0001e40000100a00 */
[----:B0-----:R-:W-:Y:S02]  /*2ef20*/  HMMA.16816.F32 R8, R36, R16, R48 ;  /* 0x000000102408723c */ /* 0x001fe40000001830 */
[----:B------:R-:W-:Y:S04]  /*2ef30*/  STL.64 [R1+0x3748], R18 ;  /* 0x0037481201007387 */ /* 0x000fe80000100a00 */
[----:B------:R-:W-:-:S15]  /*2ef40*/  STL.64 [R1+0x3740], R16 ;  /* 0x0037401001007387 */ /* 0x000fde0000100a00 */
[----:B------:R-:W-:-:S02]  /*2ef50*/  NOP ;  /* 0x0000000000007918 */ /* 0x000fc40000000000 */
[----:B------:R-:W-:Y:S04]  /*2ef60*/  STL.64 [R1+0xd70], R8 ;  /* 0x000d700801007387 */ /* 0x000fe80000100a00 */
[----:B------:R0:W-:Y:S04]  /*2ef70*/  STL.64 [R1+0xd78], R10 ;  /* 0x000d780a01007387 */ /* 0x0001e80000100a00 */
[----:B------:R-:W2:Y:S04]  /*2ef80*/  LDL.LU.64 R28, [R1+0xd50] ;  /* 0x000d5000011c7983 */ /* 0x000ea80000300a00 */
[----:B------:R-:W2:Y:S01]  /*2ef90*/  LDL.LU.64 R30, [R1+0xd58] ;  /* 0x000d5800011e7983 */ /* 0x000ea20000300a00 */
[----:B------:R-:W-:-:S06]  /*2efa0*/  LOP3.LUT R47, R60, 0x20, RZ, 0x3c, !PT ;  /* 0x000000203c2f7812 */ /* 0x000fcc00078e3cff */
[----:B------:R-:W1:Y:S01]  /*2efb0*/  LDSM.16.MT88.4 R44, [R47+UR4+0x200] ;  /* 0x000200042f2c783b */ /* 0x000e620008004200 */
[----:B0-----:R-:W-:-:S15]  /*2efc0*/  HMMA.16816.F32 R8, R36, R20, R40 ;  /* 0x000000142408723c */ /* 0x001fde0000001828 */
[----:B------:R-:W-:-:S08]  /*2efd0*/  NOP ;  /* 0x0000000000007918 */ /* 0x000fd00000000000 */
[----:B------:R0:W-:Y:S04]  /*2efe0*/  STL.64 [R1+0xd60], R8 ;  /* 0x000d600801007387 */ /* 0x0001e80000100a00 */
[----:B------:R3:W-:Y:S04]  /*2eff0*/  STL.64 [R1+0xd68], R10 ;  /* 0x000d680a01007387 */ /* 0x0007e80000100a00 */
[----:B------:R-:W4:Y:S04]  /*2f000*/  LDL.LU.64 R32, [R1+0xd40] ;  /* 0x000d400001207983 */ /* 0x000f280000300a00 */
[----:B------:R-:W4:Y:S04]  /*2f010*/  LDL.LU.64 R34, [R1+0xd48] ;  /* 0x000d480001227983 */ /* 0x000f280000300a00 */
[----:B------:R-:W4:Y:S04]  /*2f020*/  LDL.LU.64 R48, [R1+0x5f0] ;  /* 0x0005f00001307983 */ /* 0x000f280000300a00 */
[----:B------:R-:W4:Y:S04]  /*2f030*/  LDL.LU.64 R50, [R1+0x5f8] ;  /* 0x0005f80001327983 */ /* 0x000f280000300a00 */
[----:B0-----:R-:W4:Y:S04]  /*2f040*/  LDL.LU.64 R8, [R1+0xc70] ;  /* 0x000c700001087983 */ /* 0x001f280000300a00 */
[----:B---3--:R-:W3:Y:S04]  /*2f050*/  LDL.LU.64 R10, [R1+0xc78] ;  /* 0x000c7800010a7983 */ /* 0x008ee80000300a00 */
[----:B------:R-:W3:Y:S04]  /*2f060*/  LDL.LU.64 R12, [R1+0xc60] ;  /* 0x000c6000010c7983 */ /* 0x000ee80000300a00 */
        /* <DEDUP_REMOVED lines=9> */
[----:B-1----:R-:W-:Y:S04]  /*2f100*/  STL.64 [R1+0x3718], R46 ;  /* 0x0037182e01007387 */ /* 0x002fe80000100a00 */
[----:B------:R0:W-:Y:S04]  /*2f110*/  STL.64 [R1+0x3710], R44 ;  /* 0x0037102c01007387 */ /* 0x0001e80000100a00 */
[----:B0-----:R-:W3:Y:S04]  /*2f120*/  LDL.LU.64 R44, [R1+0xc20] ;  /* 0x000c2000012c7983 */ /* 0x001ee80000300a00 */
[----:B------:R-:W3:Y:S01]  /*2f130*/  LDL.LU.64 R46, [R1+0xc28] ;  /* 0x000c2800012e7983 */ /* 0x000ee20000300a00 */
[----:B--2---:R-:W-:-:S15]  /*2f140*/  HMMA.16816.F32 R28, R36, R24, R28 ;  /* 0x00000018241c723c */ /* 0x004fde000000181c */
[----:B------:R-:W-:-:S08]  /*2f150*/  NOP ;  /* 0x0000000000007918 */ /* 0x000fd00000000000 */
        /* <DEDUP_REMOVED lines=9> */
[----:B------:R-:W3:Y:S02]  /*2f1f0*/  LDL.LU.64 R32, [R1+0x3780] ;  /* 0x0037800001207983 */ /* 0x000ee40000300a00 */
[----:B---3--:R-:W-:Y:S02]  /*2f200*/  HMMA.16816.F32 R36, R36, R32, R48 ;  /* 0x000000202424723c */ /* 0x008fe40000001830 */
[----:B------:R-:W3:Y:S04]  /*2f210*/  LDL.LU.64 R50, [R1+0x3778] ;  /* 0x0037780001327983 */ /* 0x000ee80000300a00 */
[----:B------:R-:W3:-:S15]  /*2f220*/  LDL.LU.64 R48, [R1+0x3770] ;  /* 0x0037700001307983 */ /* 0x000ede0000300a00 */
[----:B------:R-:W-:-:S02]  /*2f230*/  NOP ;  /* 0x0000000000007918 */ /* 0x000fc40000000000 */
[----:B------:R-:W-:Y:S04]  /*2f240*/  STL.64 [R1+0x5f0], R36 ;  /* 0x0005f02401007387 */ /* 0x000fe80000100a00 */
[----:B------:R0:W-:Y:S02]  /*2f250*/  STL.64 [R1+0x5f8], R38 ;  /* 0x0005f82601007387 */ /* 0x0001e40000100a00 */
[----:B0-----:R-:W-:-:S06]  /*2f260*/  LOP3.LUT R39, R60, 0x20, RZ, 0x3c, !PT ;  /* 0x000000203c277812 */ /* 0x001fcc00078e3cff */
[----:B------:R-:W0:Y:S04]  /*2f270*/  LDSM.16.MT88.4 R36, [R39+UR4+0x280] ;  /* 0x000280042724783b */ /* 0x000e280008004200 */
[----:B0-----:R-:W-:Y:S04]  /*2f280*/  STL.64 [R1+0x36d8], R38 ;  /* 0x0036d82601007387 */ /* 0x001fe80000100a00 */
[----:B------:R0:W-:Y:S04]  /*2f290*/  STL.64 [R1+0x36d0], R36 ;  /* 0x0036d02401007387 */ /* 0x0001e80000100a00 */
[----:B0-----:R-:W2:Y:S04]  /*2f2a0*/  LDL.LU.64 R36, [R1+0xc30] ;  /* 0x000c300001247983 */ /* 0x001ea80000300a00 */
[----:B------:R-:W2:Y:S01]  /*2f2b0*/  LDL.LU.64 R38, [R1+0xc38] ;  /* 0x000c380001267983 */ /* 0x000ea20000300a00 */
[----:B---3--:R-:W-:-:S15]  /*2f2c0*/  HMMA.16816.F32 R8, R48, R4, R8 ;  /* 0x000000043008723c */ /* 0x008fde0000001808 */
[----:B------:R-:W-:-:S08]  /*2f2d0*/  NOP ;  /* 0x0000000000007918 */ /* 0x000fd00000000000 */
        /* <DEDUP_REMOVED lines=15> */
[----:B------:R-:W3:Y:S01]  /*2f3d0*/  LDL.LU.64 R16, [R1+0x3740] ;  /* 0x0037400001107983 */ /* 0x000ee20000300a00 */
[C---:B------:R-:W-:Y:S06]  /*2f3e0*/  HMMA.16816.F32 R36, R48.reuse, R20, R36 ;  /* 0x000000143024723c */ /* 0x040fec0000001824 */
[C---:B------:R-:W-:Y:S06]  /*2f3f0*/  HMMA.16816.F32 R44, R48.reuse, R24, R44 ;  /* 0x00000018302c723c */ /* 0x040fec000000182c */
[----:B---3--:R-:W-:-:S15]  /*2f400*/  HMMA.16816.F32 R40, R48, R16, R40 ;  /* 0x000000103028723c */ /* 0x008fde0000001828 */
[----:B------:R-:W-:-:S08]  /*2f410*/  NOP ;  /* 0x0000000000007918 */ /* 0x000fd00000000000 */
[----:B------:R-:W-:Y:S04]  /*2f420*/  STL.64 [R1+0xc40], R40 ;  /* 0x000c402801007387 */ /* 0x000fe80000100a00 */
[----:B------:R0:W-:Y:S04]  /*2f430*/  STL.64 [R1+0xc48], R42 ;  /* 0x000c482a01007387 */ /* 0x0001e80000100a00 */
[----:B0-----:R-:W3:Y:S04]  /*2f440*/  LDL.LU.64 R42, [R1+0x3738] ;  /* 0x00373800012a7983 */ /* 0x001ee80000300a00 */
[----:B------:R-:W3:Y:S04]  /*2f450*/  LDL.LU.64 R40, [R1+0x3730] ;  /* 0x0037300001287983 */ /* 0x000ee80000300a00 */
[----:B------:R-:W-:Y:S04]  /*2f460*/  STL.64 [R1+0xc30], R36 ;  /* 0x000c302401007387 */ /* 0x000fe80000100a00 */
[----:B------:R0:W-:Y:S02]  /*2f470*/  STL.64 [R1+0xc38], R38 ;  /* 0x000c382601007387 */ /* 0x0001e40000100a00 */
[C---:B0-----:R-:W-:Y:S02]  /*2f480*/  HMMA.16816.F32 R36, R48.reuse, R28, R56 ;  /* 0x0000001c3024723c */ /* 0x041fe40000001838 */
[----:B------:R-:W4:Y:S04]  /*2f490*/  LDL.LU.64 R56, [R1+0x4a0] ;  /* 0x0004a00001387983 */ /* 0x000f280000300a00 */
[----:B------:R-:W-:Y:S04]  /*2f4a0*/  STL.64 [R1+0xc20], R44 ;  /* 0x000c202c01007387 */ /* 0x000fe80000100a00 */
[----:B------:R-:W-:Y:S04]  /*2f4b0*/  STL.64 [R1+0xc28], R46 ;  /* 0x000c282e01007387 */ /* 0x000fe80000100a00 */
[----:B------:R-:W4:Y:S09]  /*2f4c0*/  LDL.LU.64 R58, [R1+0x4a8] ;  /* 0x0004a800013a7983 */ /* 0x000f320000300a00 */
[----:B------:R-:W-:Y:S04]  /*2f4d0*/  STL.64 [R1+0xc10], R36 ;  /* 0x000c102401007387 */ /* 0x000fe80000100a00 */
[----:B------:R0:W-:Y:S02]  /*2f4e0*/  STL.64 [R1+0xc18], R38 ;  /* 0x000c182601007387 */ /* 0x0001e40000100a00 */
[----:B0-----:R-:W-:Y:S02]  /*2f4f0*/  HMMA.16816.F32 R36, R48, R32, R52 ;  /* 0x000000203024723c */ /* 0x001fe40000001834 */
[----:B------:R-:W2:Y:S04]  /*2f500*/  LDL.LU.64 R52, [R1+0x490] ;  /* 0x0004900001347983 */ /* 0x000ea80000300a00 */
[----:B------:R-:W2:-:S15]  /*2f510*/  LDL.LU.64 R54, [R1+0x498] ;  /* 0x0004980001367983 */ /* 0x000e9e0000300a00 */
[----:B------:R-:W-:-:S02]  /*2f520*/  NOP ;  /* 0x0000000000007918 */ /* 0x000fc40000000000 */
[----:B------:R-:W-:Y:S04]  /*2f530*/  STL.64 [R1+0x540], R36 ;  /* 0x0005402401007387 */ /* 0x000fe80000100a00 */
[----:B------:R0:W-:Y:S04]  /*2f540*/  STL.64 [R1+0x548], R38 ;  /* 0x0005482601007387 */ /* 0x0001e80000100a00 */
[----:B------:R-:W2:Y:S04]  /*2f550*/  LDL.LU.64 R44, [R1+0xb50] ;  /* 0x000b5000012c7983 */ /* 0x000ea80000300a00 */
[----:B------:R-:W2:Y:S01]  /*2f560*/  LDL.LU.64 R46, [R1+0xb58] ;  /* 0x000b5800012e7983 */ /* 0x000ea20000300a00 */
[----:B0-----:R-:W-:-:S05]  /*2f570*/  LOP3.LUT R39, R60, 0x20, RZ, 0x3c, !PT ;  /* 0x000000203c277812 */ /* 0x001fca00078e3cff */
[----:B------:R-:W0:Y:S04]  /*2f580*/  LDSM.16.MT88.4 R48, [R39+UR4+0x300] ;  /* 0x000300042730783b */ /* 0x000e280008004200 */
[----:B------:R-:W-:Y:S04]  /*2f590*/  STL.64 [R1+0x3728], R34 ;  /* 0x0037282201007387 */ /* 0x000fe80000100a00 */
[----:B------:R1:W-:Y:S04]  /*2f5a0*/  STL.64 [R1+0x3720], R32 ;  /* 0x0037202001007387 */ /* 0x0003e80000100a00 */
[----:B-1----:R-:W3:Y:S04]  /*2f5b0*/  LDL.LU.64 R32, [R1+0x4b0] ;  /* 0x0004b00001207983 */ /* 0x002ee80000300a00 */
[----:B------:R-:W3:Y:S04]  /*2f5c0*/  LDL.LU.64 R34, [R1+0x4b8] ;  /* 0x0004b80001227983 */ /* 0x000ee80000300a00 */
[----:B------:R-:W2:Y:S04]  /*2f5d0*/  LDL.LU.64 R36, [R1+0xb40] ;  /* 0x000b400001247983 */ /* 0x000ea80000300a00 */
[----:B------:R-:W2:Y:S04]  /*2f5e0*/  LDL.LU.64 R38, [R1+0xb48] ;  /* 0x000b480001267983 */ /* 0x000ea80000300a00 */
[----:B0-----:R-:W-:Y:S04]  /*2f5f0*/  STL.64 [R1+0x36b8], R50 ;  /* 0x0036b83201007387 */ /* 0x001fe80000100a00 */
[----:B------:R0:W-:Y:S04]  /*2f600*/  STL.64 [R1+0x36b0], R48 ;  /* 0x0036b03001007387 */ /* 0x0001e80000100a00 */
[----:B0-----:R-:W4:Y:S04]  /*2f610*/  LDL.LU.64 R48, [R1+0x4c0] ;  /* 0x0004c00001307983 */ /* 0x001f280000300a00 */
[----:B------:R-:W4:Y:S04]  /*2f620*/  LDL.LU.64 R50, [R1+0x4c8] ;  /* 0x0004c80001327983 */ /* 0x000f280000300a00 */
[----:B------:R-:W-:Y:S01]  /*2f630*/  STL.64 [R1+0x3708], R10 ;  /* 0x0037080a01007387 */ /* 0x000fe20000100a00 */
[C---:B---3--:R-:W-:Y:S06]  /*2f640*/  HMMA.16816.F32 R32, R40.reuse, R8, R32 ;  /* 0x000000082820723c */ /* 0x048fec0000001820 */
[----:B----4-:R-:W-:-:S15]  /*2f650*/  HMMA.16816.F32 R48, R40, R4, R48 ;  /* 0x000000042830723c */ /* 0x010fde0000001830 */
[----:B------:R-:W-:-:S08]  /*2f660*/  NOP ;  /* 0x0000000000007918 */ /* 0x000fd00000000000 */
        /* <DEDUP_REMOVED lines=10> */
[----:B--2---:R-:W-:Y:S02]  /*2f710*/  HMMA.16816.F32 R8, R40, R16, R52 ;  /* 0x000000102808723c */ /* 0x004fe40000001834 */
[----:B------:R-:W-:Y:S04]  /*2f720*/  STL.64 [R1+0x36e8], R18 ;  /* 0x0036e81201007387 */ /* 0x000fe80000100a00 */
[----:B------:R-:W-:-:S15]  /*2f730*/  STL.64 [R1+0x36e0], R16 ;  /* 0x0036e01001007387 */ /* 0x000fde0000100a00 */
[----:B------:R-:W-:-:S02]  /*2f740*/  NOP ;  /* 0x0000000000007918 */ /* 0x000fc40000000000 */
[----:B------:R-:W-:Y:S04]  /*2f750*/  STL.64 [R1+0x490], R8 ;  /* 0x0004900801007387 */ /* 0x000fe80000100a00 */
[----:B------:R0:W-:Y:S04]  /*2f760*/  STL.64 [R1+0x498], R10 ;  /* 0x0004980a01007387 */ /* 0x0001e80000100a00 */
[----:B------:R-:W2:Y:S04]  /*2f770*/  LDL.LU.64 R32, [R1+0xb30] ;  /* 0x000b300001207983 */ /* 0x000ea80000300a00 */
[----:B------:R-:W2:Y:S01]  /*2f780*/  LDL.LU.64 R34, [R1+0xb38] ;  /* 0x000b380001227983 */ /* 0x000ea20000300a00 */
[C---:B------:R-:W-:Y:S06]  /*2f790*/  HMMA.16816.F32 R12, R40.reuse, R24, R36 ;  /* 0x00000018280c723c */ /* 0x040fec0000001824 */
[----:B0-----:R-:W-:-:S15]  /*2f7a0*/  HMMA.16816.F32 R8, R40, R20, R44 ;  /* 0x000000142808723c */ /* 0x001fde000000182c */
[----:B------:R-:W-:-:S08]  /*2f7b0*/  NOP ;  /* 0x0000000000007918 */ /* 0x000fd00000000000 */
[----:B------:R0:W-:Y:S04]  /*2f7c0*/  STL.64 [R1+0xb50], R8 ;  /* 0x000b500801007387 */ /* 0x0001e80000100a00 */
[----:B------:R1:W-:Y:S04]  /*2f7d0*/  STL.64 [R1+0xb58], R10 ;  /* 0x000b580a01007387 */ /* 0x0003e80000100a00 */
[----:B------:R-:W3:Y:S04]  /*2f7e0*/  LDL.LU.64 R44, [R1+0x480] ;  /* 0x00048000012c7983 */ /* 0x000ee80000300a00 */
[----:B------:R-:W3:Y:S04]  /*2f7f0*/  LDL.LU.64 R46, [R1+0x488] ;  /* 0x00048800012e7983 */ /* 0x000ee80000300a00 */
[----:B0-----:R-:W4:Y:S04]  /*2f800*/  LDL.LU.64 R8, [R1+0x400] ;  /* 0x0004000001087983 */ /* 0x001f280000300a00 */
[----:B-1----:R-:W4:Y:S04]  /*2f810*/  LDL.LU.64 R10, [R1+0x408] ;  /* 0x00040800010a7983 */ /* 0x002f280000300a00 */
[----:B------:R0:W-:Y:S04]  /*2f820*/  STL.64 [R1+0xb40], R12 ;  /* 0x000b400c01007387 */ /* 0x0001e80000100a00 */
[----:B------:R1:W-:Y:S04]  /*2f830*/  STL.64 [R1+0xb48], R14 ;  /* 0x000b480e01007387 */ /* 0x0003e80000100a00 */
[----:B0-----:R-:W4:Y:S04]  /*2f840*/  LDL.LU.64 R12, [R1+0x3f0] ;  /* 0x0003f000010c7983 */ /* 0x001f280000300a00 */
[----:B-1----:R-:W4:Y:S04]  /*2f850*/  LDL.LU.64 R14, [R1+0x3f8] ;  /* 0x0003f800010e7983 */ /* 0x002f280000300a00 */
[----:B------:R-:W4:Y:S04]  /*2f860*/  LDL.LU.64 R16, [R1+0x3e0] ;  /* 0x0003e00001107983 */ /* 0x000f280000300a00 */
        /* <DEDUP_REMOVED lines=8> */
[----:B------:R-:W4:Y:S01]  /*2f8f0*/  LDL.LU.64 R50, [R1+0x3c8] ;  /* 0x0003c80001327983 */ /* 0x000f220000300a00 */
[----:B--2---:R-:W-:-:S15]  /*2f900*/  HMMA.16816.F32 R32, R40, R28, R32 ;  /* 0x0000001c2820723c */ /* 0x004fde0000001820 */
[----:B------:R-:W-:-:S08]  /*2f910*/  NOP ;  /* 0x0000000000007918 */ /* 0x000fd00000000000 */
[----:B------:R-:W-:Y:S04]  /*2f920*/  STL.64 [R1+0xb30], R32 ;  /* 0x000b302001007387 */ /* 0x000fe80000100a00 */
[----:B------:R0:W-:Y:S04]  /*2f930*/  STL.64 [R1+0xb38], R34 ;  /* 0x000b382201007387 */ /* 0x0001e80000100a00 */
[----:B0-----:R-:W2:Y:S04]  /*2f940*/  LDL.LU.64 R34, [R1+0x3728] ;  /* 0x0037280001227983 */ /* 0x001ea80000300a00 */
[----:B------:R-:W3:Y:S02]  /*2f950*/  LDL.LU.64 R32, [R1+0x3720] ;  /* 0x0037200001207983 */ /* 0x000ee40000300a00 */
[----:B---3--:R-:W-:Y:S02]  /*2f960*/  HMMA.16816.F32 R40, R40, R32, R44 ;  /* 0x000000202828723c */ /* 0x008fe4000000182c */
[----:B------:R-:W4:Y:S04]  /*2f970*/  LDL.LU.64 R46, [R1+0x3718] ;  /* 0x00371800012e7983 */ /* 0x000f280000300a00 */
[----:B------:R-:W4:-:S15]  /*2f980*/  LDL.LU.64 R44, [R1+0x3710] ;  /* 0x00371000012c7983 */ /* 0x000f1e0000300a00 */
[----:B------:R-:W-:-:S02]  /*2f990*/  NOP ;  /* 0x0000000000007918 */ /* 0x000fc40000000000 */
[----:B------:R-:W-:Y:S04]  /*2f9a0*/  STL.64 [R1+0x480], R40 ;  /* 0x0004802801007387 */ /* 0x000fe80000100a00 */
[----:B------:R0:W-:Y:S02]  /*2f9b0*/  STL.64 [R1+0x488], R42 ;  /* 0x0004882a01007387 */ /* 0x0001e40000100a00 */
[----:B0-----:R-:W-:-:S06]  /*2f9c0*/  LOP3.LUT R43, R60, 0x20, RZ, 0x3c, !PT ;  /* 0x000000203c2b7812 */ /* 0x001fcc00078e3cff */
[----:B------:R-:W0:Y:S04]  /*2f9d0*/  LDSM.16.MT88.4 R40, [R43+UR4+0x380] ;  /* 0x000380042b28783b */ /* 0x000e280008004200 */
[----:B0-----:R-:W-:Y:S04]  /*2f9e0*/  STL.64 [R1+0x3658], R42 ;  /* 0x0036582a01007387 */ /* 0x001fe80000100a00 */
[----:B------:R0:W-:Y:S04]  /*2f9f0*/  STL.64 [R1+0x3650], R40 ;  /* 0x0036502801007387 */ /* 0x0001e80000100a00 */
[----:B0-----:R-:W3:Y:S04]  /*2fa00*/  LDL.LU.64 R40, [R1+0xa60] ;  /* 0x000a600001287983 */ /* 0x001ee80000300a00 */
[----:B------:R-:W3:Y:S01]  /*2fa10*/  LDL.LU.64 R42, [R1+0xa68] ;  /* 0x000a6800012a7983 */ /* 0x000ee20000300a00 */
        /* <DEDUP_REMOVED lines=12> */
[----:B---3--:R-:W-:-:S15]  /*2fae0*/  HMMA.16816.F32 R16, R44, R12, R16 ;  /* 0x0000000c2c10723c */ /* 0x008fde0000001810 */
[----:B------:R-:W-:-:S08]  /*2faf0*/  NOP ;  /* 0x0000000000007918 */ /* 0x000fd00000000000 */
[----:B------:R-:W-:Y:S04]  /*2fb00*/  STL.64 [R1+0x3e0], R16 ;  /* 0x0003e01001007387 */ /* 0x000fe80000100a00 */
[----:B------:R0:W-:Y:S04]  /*2fb10*/  STL.64 [R1+0x3e8], R18 ;  /* 0x0003e81201007387 */ /* 0x0001e80000100a00 */
[----:B0-----:R-:W3:Y:S04]  /*2fb20*/  LDL.LU.64 R18, [R1+0x36e8] ;  /* 0x0036e80001127983 */ /* 0x001ee80000300a00 */
[----:B------:R-:W4:Y:S01]  /*2fb30*/  LDL.LU.64 R16, [R1+0x36e0] ;  /* 0x0036e00001107983 */ /* 0x000f220000300a00 */
[C---:B------:R-:W-:Y:S06]  /*2fb40*/  HMMA.16816.F32 R36, R44.reuse, R20, R36 ;  /* 0x000000142c24723c */ /* 0x040fec0000001824 */
[C---:B------:R-:W-:Y:S06]  /*2fb50*/  HMMA.16816.F32 R56, R44.reuse, R24, R56 ;  /* 0x000000182c38723c */ /* 0x040fec0000001838 */
[C---:B------:R-:W-:Y:S06]  /*2fb60*/  HMMA.16816.F32 R40, R44.reuse, R28, R40 ;  /* 0x0000001c2c28723c */ /* 0x040fec0000001828 */
[----:B----4-:R-:W-:-:S15]  /*2fb70*/  HMMA.16816.F32 R52, R44, R16, R52 ;  /* 0x000000102c34723c */ /* 0x010fde0000001834 */
[----:B------:R-:W-:-:S08]  /*2fb80*/  NOP ;  /* 0x0000000000007918 */ /* 0x000fd00000000000 */
[----:B------:R0:W-:Y:S04]  /*2fb90*/  STL.64 [R1+0x3d0], R52 ;  /* 0x0003d03401007387 */ /* 0x0001e80000100a00 */
[----:B------:R1:W-:Y:S04]  /*2fba0*/  STL.64 [R1+0x3d8], R54 ;  /* 0x0003d83601007387 */ /* 0x0003e80000100a00 */
[----:B0-----:R-:W4:Y:S04]  /*2fbb0*/  LDL.LU.64 R52, [R1+0x340] ;  /* 0x0003400001347983 */ /* 0x001f280000300a00 */
[----:B-1----:R-:W4:Y:S04]  /*2fbc0*/  LDL.LU.64 R54, [R1+0x348] ;  /* 0x0003480001367983 */ /* 0x002f280000300a00 */
[----:B------:R-:W-:Y:S04]  /*2fbd0*/  STL.64 [R1+0xa80], R36 ;  /* 0x000a802401007387 */ /* 0x000fe80000100a00 */
[----:B------:R0:W-:Y:S04]  /*2fbe0*/  STL.64 [R1+0xa88], R38 ;  /* 0x000a882601007387 */ /* 0x0001e80000100a00 */
[----:B0-----:R-:W4:Y:S04]  /*2fbf0*/  LDL.LU.64 R38, [R1+0x36d8] ;  /* 0x0036d80001267983 */ /* 0x001f280000300a00 */
[----:B------:R-:W4:Y:S04]  /*2fc00*/  LDL.LU.64 R36, [R1+0x36d0] ;  /* 0x0036d00001247983 */ /* 0x000f280000300a00 */
[----:B------:R0:W-:Y:S04]  /*2fc10*/  STL.64 [R1+0xa70], R56 ;  /* 0x000a703801007387 */ /* 0x0001e80000100a00 */
[----:B------:R1:W-:Y:S04]  /*2fc20*/  STL.64 [R1+0xa78], R58 ;  /* 0x000a783a01007387 */ /* 0x0003e80000100a00 */
[----:B0-----:R-:W3:Y:S04]  /*2fc30*/  LDL.LU.64 R56, [R1+0x310] ;  /* 0x0003100001387983 */ /* 0x001ee80000300a00 */
[----:B-1----:R-:W3:Y:S04]  /*2fc40*/  LDL.LU.64 R58, [R1+0x318] ;  /* 0x00031800013a7983 */ /* 0x002ee80000300a00 */
[----:B------:R-:W-:Y:S04]  /*2fc50*/  STL.64 [R1+0xa60], R40 ;  /* 0x000a602801007387 */ /* 0x000fe80000100a00 */
[----:B------:R0:W-:Y:S02]  /*2fc60*/  STL.64 [R1+0xa68], R42 ;  /* 0x000a682a01007387 */ /* 0x0001e40000100a00 */
[----:B0-----:R-:W-:Y:S02]  /*2fc70*/  HMMA.16816.F32 R40, R44, R32, R48 ;  /* 0x000000202c28723c */ /* 0x001fe40000001830 */
[----:B------:R-:W2:Y:S04]  /*2fc80*/  LDL.LU.64 R44, [R1+0x320] ;  /* 0x00032000012c7983 */ /* 0x000ea80000300a00 */
[----:B------:R-:W2:-:S15]  /*2fc90*/  LDL.LU.64 R46, [R1+0x328] ;  /* 0x00032800012e7983 */ /* 0x000e9e0000300a00 */
[----:B------:R-:W-:-:S02]  /*2fca0*/  NOP ;  /* 0x0000000000007918 */ /* 0x000fc40000000000 */
[----:B------:R0:W-:Y:S04]  /*2fcb0*/  STL.64 [R1+0x3c0], R40 ;  /* 0x0003c02801007387 */ /* 0x0001e80000100a00 */
[----:B------:R1:W-:Y:S04]  /*2fcc0*/  STL.64 [R1+0x3c8], R42 ;  /* 0x0003c82a01007387 */ /* 0x0003e80000100a00 */
[----:B------:R-:W3:Y:S04]  /*2fcd0*/  LDL.LU.64 R48, [R1+0x300] ;  /* 0x0003000001307983 */ /* 0x000ee80000300a00 */
[----:B------:R-:W3:Y:S04]  /*2fce0*/  LDL.LU.64 R50, [R1+0x308] ;  /* 0x0003080001327983 */ /* 0x000ee80000300a00 */
[----:B0-----:R-:W3:Y:S04]  /*2fcf0*/  LDL.LU.64 R40, [R1+0x940] ;  /* 0x0009400001287983 */ /* 0x001ee80000300a00 */
[----:B-1----:R-:W3:Y:S04]  /*2fd00*/  LDL.LU.64 R42, [R1+0x948] ;  /* 0x00094800012a7983 */ /* 0x002ee80000300a00 */
[----:B------:R-:W-:Y:S04]  /*2fd10*/  STL.64 [R1+0x36c8], R34 ;  /* 0x0036c82201007387 */ /* 0x000fe80000100a00 */
[----:B------:R0:W-:Y:S04]  /*2fd20*/  STL.64 [R1+0x36c0], R32 ;  /* 0x0036c02001007387 */ /* 0x0001e80000100a00 */
[----:B0-----:R-:W2:Y:S04]  /*2fd30*/  LDL.LU.64 R32, [R1+0x330] ;  /* 0x0003300001207983 */ /* 0x001ea80000300a00 */
[----:B------:R-:W2:Y:S01]  /*2fd40*/  LDL.LU.64 R34, [R1+0x338] ;  /* 0x0003380001227983 */ /* 0x000ea20000300a00 */
[----:B----4-:R-:W-:-:S15]  /*2fd50*/  HMMA.16816.F32 R52, R36, R4, R52 ;  /* 0x000000042434723c */ /* 0x010fde0000001834 */
[----:B------:R-:W-:-:S08]  /*2fd60*/  NOP ;  /* 0x0000000000007918 */ /* 0x000fd00000000000 */
[----:B------:R0:W-:Y:S04]  /*2fd70*/  STL.64 [R1+0x340], R52 ;  /* 0x0003403401007387 */ /* 0x0001e80000100a00 */
[----:B------:R-:W-:Y:S04]  /*2fd80*/  STL.64 [R1+0x348], R54 ;  /* 0x0003483601007387 */ /* 0x000fe80000100a00 */
[----:B------:R-:W-:Y:S04]  /*2fd90*/  STL.64 [R1+0x36a8], R10 ;  /* 0x0036a80a01007387 */ /* 0x000fe80000100a00 */
[----:B------:R1:W-:Y:S01]  /*2fda0*/  STL.64 [R1+0x36a0], R8 ;  /* 0x0036a00801007387 */ /* 0x0003e20000100a00 */
[----:B0-----:R-:W-:Y:S01]  /*2fdb0*/  LOP3.LUT R52, R60, 0x40, RZ, 0x3c, !PT ;  /* 0x000000403c347812 */ /* 0x001fe200078e3cff */
[C---:B--2---:R-:W-:Y:S06]  /*2fdc0*/  HMMA.16816.F32 R32, R36.reuse, R8, R32 ;  /* 0x000000082420723c */ /* 0x044fec0000001820 */
[----:B-1----:R-:W-:Y:S01]  /*2fdd0*/  HMMA.16816.F32 R8, R36, R12, R44 ;  /* 0x0000000c2408723c */ /* 0x002fe2000000182c */
[----:B------:R-:W0:-:S15]  /*2fde0*/  LDSM.16.MT88.4 R44, [R52+UR4] ;  /* 0x00000004342c783b */ /* 0x000e1e0008004200 */
[----:B------:R-:W-:-:S01]  /*2fdf0*/  NOP ;  /* 0x0000000000007918 */ /* 0x000fc20000000000 */
[----:B------:R-:W-:Y:S04]  /*2fe00*/  STL.64 [R1+0x330], R32 ;  /* 0x0003302001007387 */ /* 0x000fe80000100a00 */
[----:B------:R-:W-:Y:S04]  /*2fe10*/  STL.64 [R1+0x338], R34 ;  /* 0x0003382201007387 */ /* 0x000fe80000100a00 */
[----:B------:R-:W-:Y:S04]  /*2fe20*/  STL.64 [R1+0x3698], R14 ;  /* 0x0036980e01007387 */ /* 0x000fe80000100a00 */
[----:B------:R-:W-:Y:S04]  /*2fe30*/  STL.64 [R1+0x3690], R12 ;  /* 0x0036900c01007387 */ /* 0x000fe80000100a00 */
[----:B------:R-:W-:Y:S04]  /*2fe40*/  STL.64 [R1+0x320], R8 ;  /* 0x0003200801007387 */ /* 0x000fe80000100a00 */
[----:B------:R3:W-:Y:S02]  /*2fe50*/  STL.64 [R1+0x328], R10 ;  /* 0x0003280a01007387 */ /* 0x0007e40000100a00 */
[C---:B---3--:R-:W-:Y:S06]  /*2fe60*/  HMMA.16816.F32 R8, R36.reuse, R16, R56 ;  /* 0x000000102408723c */ /* 0x048fec0000001838 */
[----:B------:R-:W-:Y:S01]  /*2fe70*/  HMMA.16816.F32 R12, R36, R20, R48 ;  /* 0x00000014240c723c */ /* 0x000fe20000001830 */
[----:B------:R-:W-:Y:S04]  /*2fe80*/  STL.64 [R1+0x3688], R18 ;  /* 0x0036881201007387 */ /* 0x000fe80000100a00 */
[----:B------:R-:W-:-:S12]  /*2fe90*/  STL.64 [R1+0x3680], R16 ;  /* 0x0036801001007387 */ /* 0x000fd80000100a00 */
[----:B------:R-:W-:Y:S04]  /*2fea0*/  STL.64 [R1+0x310], R8 ;  /* 0x0003100801007387 */ /* 0x000fe80000100a00 */
[----:B------:R1:W-:Y:S04]  /*2feb0*/  STL.64 [R1+0x318], R10 ;  /* 0x0003180a01007387 */ /* 0x0003e80000100a00 */
[----:B0-----:R-:W-:Y:S04]  /*2fec0*/  STL.64 [R1+0x3668], R46 ;  /* 0x0036682e01007387 */ /* 0x001fe80000100a00 */
[----:B------:R-:W-:Y:S04]  /*2fed0*/  STL.64 [R1+0x3660], R44 ;  /* 0x0036602c01007387 */ /* 0x000fe80000100a00 */
[----:B------:R-:W2:Y:S04]  /*2fee0*/  LDL.LU.64 R32, [R1+0x930] ;  /* 0x0009300001207983 */ /* 0x000ea80000300a00 */
[----:B------:R-:W-:Y:S04]  /*2fef0*/  STL.64 [R1+0x300], R12 ;  /* 0x0003000c01007387 */ /* 0x000fe80000100a00 */
[----:B------:R-:W-:Y:S04]  /*2ff00*/  STL.64 [R1+0x308], R14 ;  /* 0x0003080e01007387 */ /* 0x000fe80000100a00 */
[----:B------:R-:W2:Y:S01]  /*2ff10*/  LDL.LU.64 R34, [R1+0x938] ;  /* 0x0009380001227983 */ /* 0x000ea20000300a00 */
[----:B-1----:R-:W-:-:S15]  /*2ff20*/  HMMA.16816.F32 R8, R36, R24, R40 ;  /* 0x000000182408723c */ /* 0x002fde0000001828 */
[----:B------:R-:W-:-:S08]  /*2ff30*/  NOP ;  /* 0x0000000000007918 */ /* 0x000fd00000000000 */
[----:B------:R0:W-:Y:S04]  /*2ff40*/  STL.64 [R1+0x940], R8 ;  /* 0x0009400801007387 */ /* 0x0001e80000100a00 */
[----:B------:R1:W-:Y:S04]  /*2ff50*/  STL.64 [R1+0x948], R10 ;  /* 0x0009480a01007387 */ /* 0x0003e80000100a00 */
[----:B------:R-:W3:Y:S04]  /*2ff60*/  LDL.LU.64 R48, [R1+0x2f0] ;  /* 0x0002f00001307983 */ /* 0x000ee80000300a00 */
[----:B------:R-:W3:Y:S04]  /*2ff70*/  LDL.LU.64 R50, [R1+0x2f8] ;  /* 0x0002f80001327983 */ /* 0x000ee80000300a00 */
[----:B0-----:R-:W4:Y:S04]  /*2ff80*/  LDL.LU.64 R8, [R1+0x8c0] ;  /* 0x0008c00001087983 */ /* 0x001f280000300a00 */
[----:B-1----:R-:W4:Y:S04]  /*2ff90*/  LDL.LU.64 R10, [R1+0x8c8] ;  /* 0x0008c800010a7983 */ /* 0x002f280000300a00 */
[----:B------:R-:W4:Y:S04]  /*2ffa0*/  LDL.LU.64 R12, [R1+0x8b0] ;  /* 0x0008b000010c7983 */ /* 0x000f280000300a00 */
[----:B------:R-:W4:Y:S04]  /*2ffb0*/  LDL.LU.64 R14, [R1+0x8b8] ;  /* 0x0008b800010e7983 */ /* 0x000f280000300a00 */
[----:B------:R-:W4:Y:S04]  /*2ffc0*/  LDL.LU.64 R16, [R1+0x8a0] ;  /* 0x0008a00001107983 */ /* 0x000f280000300a00 */
[----:B------:R-:W4:Y:S04]  /*2ffd0*/  LDL.LU.64 R18, [R1+0x8a8] ;  /* 0x0008a80001127983 */ /* 0x000f280000300a00 */
[----:B------:R-:W-:Y:S04]  /*2ffe0*/  STL.64 [R1+0x3678], R26 ;  /* 0x0036781a01007387 */ /* 0x000fe80000100a00 */
[----:B------:R0:W-:Y:S04]  /*2fff0*/  STL.64 [R1+0x3670], R24 ;  /* 0x0036701801007387 */ /* 0x0001e80000100a00 */
[----:B0-----:R-:W4:Y:S04]  /*30000*/  LDL.LU.64 R24, [R1+0x880] ;  /* 0x0008800001187983 */ /* 0x001f280000300a00 */
        /* <DEDUP_REMOVED lines=17> */
[----:B------:R0:W-:Y:S04]  /*30120*/  STL.64 [R1+0x2f0], R36 ;  /* 0x0002f02401007387 */ /* 0x0001e80000100a00 */
[----:B------:R1:W-:Y:S04]  /*30130*/  STL.64 [R1+0x2f8], R38 ;  /* 0x0002f82601007387 */ /* 0x0003e80000100a00 */
[----:B0-----:R-:W3:Y:S04]  /*30140*/  LDL.LU.64 R36, [R1+0x890] ;  /* 0x0008900001247983 */ /* 0x001ee80000300a00 */
[----:B-1----:R-:W3:Y:S01]  /*30150*/  LDL.LU.64 R38, [R1+0x898] ;  /* 0x0008980001267983 */ /* 0x002ee20000300a00 */
        /* <DEDUP_REMOVED lines=19> */
[----:B----4-:R-:W-:-:S15]  /*30290*/  HMMA.16816.F32 R36, R48, R16, R36 ;  /* 0x000000103024723c */ /* 0x010fde0000001824 */
[----:B------:R-:W-:-:S08]  /*302a0*/  NOP ;  /* 0x0000000000007918 */ /* 0x000fd00000000000 */
[----:B------:R-:W-:Y:S04]  /*302b0*/  STL.64 [R1+0x890], R36 ;  /* 0x0008902401007387 */ /* 0x000fe80000100a00 */
[----:B------:R-:W-:Y:S04]  /*302c0*/  STL.64 [R1+0x898], R38 ;  /* 0x0008982601007387 */ /* 0x000fe80000100a00 */
[----:B------:R0:W1:Y:S04]  /*302d0*/  LDSM.16.MT88.4 R36, [R52+UR4+0x80] ;  /* 0x000080043424783b */ /* 0x0000680008004200 */
[----:B0-----:R-:W4:Y:S04]  /*302e0*/  LDL.LU.64 R52, [R1+0x7a0] ;  /* 0x0007a00001347983 */ /* 0x001f280000300a00 */
[----:B------:R-:W4:Y:S04]  /*302f0*/  LDL.LU.64 R54, [R1+0x7a8] ;  /* 0x0007a80001367983 */ /* 0x000f280000300a00 */
[----:B-1----:R-:W-:Y:S04]  /*30300*/  STL.64 [R1+0x3628], R38 ;  /* 0x0036282601007387 */ /* 0x002fe80000100a00 */
[----:B------:R0:W-:Y:S04]  /*30310*/  STL.64 [R1+0x3620], R36 ;  /* 0x0036202401007387 */ /* 0x0001e80000100a00 */
[----:B0-----:R-:W2:Y:S04]  /*30320*/  LDL.LU.64 R36, [R1+0x7b0] ;  /* 0x0007b00001247983 */ /* 0x001ea80000300a00 */
[----:B------:R-:W2:Y:S04]  /*30330*/  LDL.LU.64 R38, [R1+0x7b8] ;  /* 0x0007b80001267983 */ /* 0x000ea80000300a00 */
[----:B------:R-:W-:Y:S04]  /*30340*/  STL.64 [R1+0x880], R24 ;  /* 0x0008801801007387 */ /* 0x000fe80000100a00 */
[----:B------:R0:W-:Y:S04]  /*30350*/  STL.64 [R1+0x888], R26 ;  /* 0x0008881a01007387 */ /* 0x0001e80000100a00 */
[----:B0-----:R-:W3:Y:S04]  /*30360*/  LDL.LU.64 R26, [R1+0x3678] ;  /* 0x00367800011a7983 */ /* 0x001ee80000300a00 */
[----:B------:R-:W4:Y:S01]  /*30370*/  LDL.LU.64 R24, [R1+0x3670] ;  /* 0x0036700001187983 */ /* 0x000f220000300a00 */
[C---:B------:R-:W-:Y:S06]  /*30380*/  HMMA.16816.F32 R40, R48.reuse, R28, R40 ;  /* 0x0000001c3028723c */ /* 0x040fec0000001828 */
[C---:B------:R-:W-:Y:S06]  /*30390*/  HMMA.16816.F32 R56, R48.reuse, R32, R56 ;  /* 0x000000203038723c */ /* 0x040fec0000001838 */
[----:B----4-:R-:W-:-:S15]  /*303a0*/  HMMA.16816.F32 R44, R48, R24, R44 ;  /* 0x00000018302c723c */ /* 0x010fde000000182c */
[----:B------:R-:W-:-:S08]  /*303b0*/  NOP ;  /* 0x0000000000007918 */ /* 0x000fd00000000000 */
[----:B------:R-:W-:Y:S04]  /*303c0*/  STL.64 [R1+0x870], R44 ;  /* 0x0008702c01007387 */ /* 0x000fe80000100a00 */
[----:B------:R0:W-:Y:S04]  /*303d0*/  STL.64 [R1+0x878], R46 ;  /* 0x0008782e01007387 */ /* 0x0001e80000100a00 */
[----:B0-----:R-:W4:Y:S04]  /*303e0*/  LDL.LU.64 R46, [R1+0x3668] ;  /* 0x00366800012e7983 */ /* 0x001f280000300a00 */
[----:B------:R-:W4:Y:S04]  /*303f0*/  LDL.LU.64 R44, [R1+0x3660] ;  /* 0x00366000012c7983 */ /* 0x000f280000300a00 */
[----:B------:R-:W-:Y:S04]  /*30400*/  STL.64 [R1+0x860], R40 ;  /* 0x0008602801007387 */ /* 0x000fe80000100a00 */
[----:B------:R0:W-:Y:S04]  /*30410*/  STL.64 [R1+0x868], R42 ;  /* 0x0008682a01007387 */ /* 0x0001e80000100a00 */
[----:B0-----:R-:W2:Y:S04]  /*30420*/  LDL.LU.64 R42, [R1+0x3658] ;  /* 0x00365800012a7983 */ /* 0x001ea80000300a00 */
[----:B------:R-:W2:Y:S04]  /*30430*/  LDL.LU.64 R40, [R1+0x3650] ;  /* 0x0036500001287983 */ /* 0x000ea80000300a00 */
[----:B------:R-:W2:Y:S04]  /*30440*/  LDL.LU.64 R48, [R1+0x7c0] ;  /* 0x0007c00001307983 */ /* 0x000ea80000300a00 */
[----:B------:R-:W2:Y:S04]  /*30450*/  LDL.LU.64 R50, [R1+0x7c8] ;  /* 0x0007c80001327983 */ /* 0x000ea80000300a00 */
[----:B------:R0:W-:Y:S04]  /*30460*/  STL.64 [R1+0x220], R56 ;  /* 0x0002203801007387 */ /* 0x0001e80000100a00 */
[----:B------:R1:W-:Y:S04]  /*30470*/  STL.64 [R1+0x228], R58 ;  /* 0x0002283a01007387 */ /* 0x0003e80000100a00 */
[----:B0-----:R-:W3:Y:S04]  /*30480*/  LDL.LU.64 R56, [R1+0x770] ;  /* 0x0007700001387983 */ /* 0x001ee80000300a00 */
[----:B-1----:R-:W3:Y:S01]  /*30490*/  LDL.LU.64 R58, [R1+0x778] ;  /* 0x00077800013a7983 */ /* 0x002ee20000300a00 */
[----:B--2---:R-:W-:-:S15]  /*304a0*/  HMMA.16816.F32 R48, R40, R4, R48 ;  /* 0x000000042830723c */ /* 0x004fde0000001830 */
[----:B------:R-:W-:-:S08]  /*304b0*/  NOP ;  /* 0x0000000000007918 */ /* 0x000fd00000000000 */
[----:B------:R-:W-:Y:S04]  /*304c0*/  STL.64 [R1+0x7c0], R48 ;  /* 0x0007c03001007387 */ /* 0x000fe80000100a00 */
[----:B------:R0:W-:Y:S02]  /*304d0*/  STL.64 [R1+0x7c8], R50 ;  /* 0x0007c83201007387 */ /* 0x0001e40000100a00 */
[----:B0-----:R-:W-:Y:S02]  /*304e0*/  HMMA.16816.F32 R48, R40, R8, R36 ;  /* 0x000000082830723c */ /* 0x001fe40000001824 */
[----:B------:R-:W2:Y:S04]  /*304f0*/  LDL.LU.64 R36, [R1+0x760] ;  /* 0x0007600001247983 */ /* 0x000ea80000300a00 */
[----:B------:R-:W2:-:S15]  /*30500*/  LDL.LU.64 R38, [R1+0x768] ;  /* 0x0007680001267983 */ /* 0x000e9e0000300a00 */
[----:B------:R-:W-:-:S02]  /*30510*/  NOP ;  /* 0x0000000000007918 */ /* 0x000fc40000000000 */
[----:B------:R-:W-:Y:S04]  /*30520*/  STL.64 [R1+0x7b0], R48 ;  /* 0x0007b03001007387 */ /* 0x000fe80000100a00 */
[----:B------:R0:W-:Y:S02]  /*30530*/  STL.64 [R1+0x7b8], R50 ;  /* 0x0007b83201007387 */ /* 0x0001e40000100a00 */
[----:B0-----:R-:W-:Y:S02]  /*30540*/  HMMA.16816.F32 R48, R40, R12, R52 ;  /* 0x0000000c2830723c */ /* 0x001fe40000001834 */
[----:B------:R-:W-:Y:S04]  /*30550*/  STL.64 [R1+0x3648], R10 ;  /* 0x0036480a01007387 */ /* 0x000fe80000100a00 */
[----:B------:R0:W-:Y:S04]  /*30560*/  STL.64 [R1+0x3640], R8 ;  /* 0x0036400801007387 */ /* 0x0001e80000100a00 */
[----:B0-----:R-:W4:Y:S04]  /*30570*/  LDL.LU.64 R8, [R1+0x780] ;  /* 0x0007800001087983 */ /* 0x001f280000300a00 */
[----:B------:R-:W4:Y:S04]  /*30580*/  LDL.LU.64 R10, [R1+0x788] ;  /* 0x00078800010a7983 */ /* 0x000f280000300a00 */
[----:B------:R-:W2:Y:S04]  /*30590*/  LDL.LU.64 R52, [R1+0x1a0] ;  /* 0x0001a00001347983 */ /* 0x000ea80000300a00 */
[----:B------:R-:W2:Y:S04]  /*305a0*/  LDL.LU.64 R54, [R1+0x1a8] ;  /* 0x0001a80001367983 */ /* 0x000ea80000300a00 */
[----:B------:R-:W-:Y:S04]  /*305b0*/  STL.64 [R1+0x7a0], R48 ;  /* 0x0007a03001007387 */ /* 0x000fe80000100a00 */
[----:B------:R-:W-:Y:S04]  /*305c0*/  STL.64 [R1+0x7a8], R50 ;  /* 0x0007a83201007387 */ /* 0x000fe80000100a00 */
[----:B------:R-:W-:Y:S04]  /*305d0*/  STL.64 [R1+0x3638], R14 ;  /* 0x0036380e01007387 */ /* 0x000fe80000100a00 */
[----:B------:R0:W-:Y:S04]  /*305e0*/  STL.64 [R1+0x3630], R12 ;  /* 0x0036300c01007387 */ /* 0x0001e80000100a00 */
[----:B0-----:R-:W3:Y:S04]  /*305f0*/  LDL.LU.64 R12, [R1+0x790] ;  /* 0x00079000010c7983 */ /* 0x001ee80000300a00 */
[----:B------:R-:W3:Y:S01]  /*30600*/  LDL.LU.64 R14, [R1+0x798] ;  /* 0x00079800010e7983 */ /* 0x000ee20000300a00 */
[----:B------:R-:W-:-:S06]  /*30610*/  LOP3.LUT R51, R60, 0x40, RZ, 0x3c, !PT ;  /* 0x000000403c337812 */ /* 0x000fcc00078e3cff */
[----:B------:R-:W0:Y:S01]  /*30620*/  LDSM.16.MT88.4 R48, [R51+UR4+0x100] ;  /* 0x000100043330783b */ /* 0x000e220008004200 */
[C---:B----4-:R-:W-:Y:S06]  /*30630*/  HMMA.16816.F32 R8, R40.reuse, R20, R8 ;  /* 0x000000142808723c */ /* 0x050fec0000001808 */
[----:B---3--:R-:W-:-:S15]  /*30640*/  HMMA.16816.F32 R12, R40, R16, R12 ;  /* 0x00000010280c723c */ /* 0x008fde000000180c */
[----:B------:R-:W-:-:S08]  /*30650*/  NOP ;  /* 0x0000000000007918 */ /* 0x000fd00000000000 */
        /* <DEDUP_REMOVED lines=9> */
[C---:B--2---:R-:W-:Y:S06]  /*306f0*/  HMMA.16816.F32 R48, R40.reuse, R28, R36 ;  /* 0x0000001c2830723c */ /* 0x044fec0000001824 */
[----:B------:R-:W-:Y:S11]  /*30700*/  HMMA.16816.F32 R40, R40, R32, R52 ;  /* 0x000000202828723c */ /* 0x000ff60000001834 */
        /* <DEDUP_REMOVED lines=8> */
[----:B------:R-:W4:Y:S04]  /*30790*/  LDL.LU.64 R56, [R1+0xde0] ;  /* 0x000de00001387983 */ /* 0x000f280000300a00 */
[----:B------:R-:W4:Y:S04]  /*307a0*/  LDL.LU.64 R58, [R1+0xde8] ;  /* 0x000de800013a7983 */ /* 0x000f280000300a00 */
[----:B------:R-:W4:Y:S04]  /*307b0*/  LDL.LU.64 R52, [R1+0xdd0] ;  /* 0x000dd00001347983 */ /* 0x000f280000300a00 */
[----:B------:R-:W4:Y:S04]  /*307c0*/  LDL.LU.64 R54, [R1+0xdd8] ;  /* 0x000dd80001367983 */ /* 0x000f280000300a00 */
[----:B------:R-:W-:Y:S04]  /*307d0*/  STL.64 [R1+0x1a0], R40 ;  /* 0x0001a02801007387 */ /* 0x000fe80000100a00 */
[----:B------:R-:W-:Y:S04]  /*307e0*/  STL.64 [R1+0x1a8], R42 ;  /* 0x0001a82a01007387 */ /* 0x000fe80000100a00 */
[----:B0-----:R-:W4:Y:S01]  /*307f0*/  LDL.LU.64 R48, [R1+0x6d0] ;  /* 0x0006d00001307983 */ /* 0x001f220000300a00 */
[----:B-1----:R-:W-:-:S05]  /*30800*/  LOP3.LUT R51, R60, 0x40, RZ, 0x3c, !PT ;  /* 0x000000403c337812 */ /* 0x002fca00078e3cff */
[----:B------:R0:W1:Y:S04]  /*30810*/  LDSM.16.MT88.4 R40, [R51+UR4+0x180] ;  /* 0x000180043328783b */ /* 0x0000680008004200 */
[----:B0-----:R-:W4:Y:S04]  /*30820*/  LDL.LU.64 R50, [R1+0x6d8] ;  /* 0x0006d80001327983 */ /* 0x001f280000300a00 */
[----:B-1----:R-:W-:Y:S04]  /*30830*/  STL.64 [R1+0x35c8], R42 ;  /* 0x0035c82a01007387 */ /* 0x002fe80000100a00 */
        /* <DEDUP_REMOVED lines=14> */
[----:B------:R-:W4:Y:S04]  /*30920*/  LDL.LU.64 R12, [R1+0x3630] ;  /* 0x00363000010c7983 */ /* 0x000f280000300a00 */
[----:B---3--:R-:W-:Y:S04]  /*30930*/  STL.64 [R1+0x3618], R10 ;  /* 0x0036180a01007387 */ /* 0x008fe80000100a00 */
[----:B------:R0:W-:Y:S04]  /*30940*/  STL.64 [R1+0x3610], R8 ;  /* 0x0036100801007387 */ /* 0x0001e80000100a00 */
[----:B0-----:R-:W3:Y:S04]  /*30950*/  LDL.LU.64 R8, [R1+0xe00] ;  /* 0x000e000001087983 */ /* 0x001ee80000300a00 */
[----:B------:R-:W3:Y:S01]  /*30960*/  LDL.LU.64 R10, [R1+0xe08] ;  /* 0x000e0800010a7983 */ /* 0x000ee20000300a00 */
[C---:B----4-:R-:W-:Y:S06]  /*30970*/  HMMA.16816.F32 R36, R44.reuse, R12, R36 ;  /* 0x0000000c2c24723c */ /* 0x050fec0000001824 */
[----:B---3--:R-:W-:-:S15]  /*30980*/  HMMA.16816.F32 R8, R44, R16, R8 ;  /* 0x000000102c08723c */ /* 0x008fde0000001808 */
[----:B------:R-:W-:-:S02]  /*30990*/  NOP ;  /* 0x0000000000007918 */ /* 0x000fc40000000000 */
[----:B------:R-:W-:Y:S04]  /*309a0*/  STL.64 [R1+0xe10], R36 ;  /* 0x000e102401007387 */ /* 0x000fe80000100a00 */
[----:B------:R0:W-:Y:S04]  /*309b0*/  STL.64 [R1+0xe18], R38 ;  /* 0x000e182601007387 */ /* 0x0001e80000100a00 */
[----:B0-----:R-:W3:Y:S04]  /*309c0*/  LDL.LU.64 R38, [R1+0x3628] ;  /* 0x0036280001267983 */ /* 0x001ee80000300a00 */
[----:B------:R-:W3:Y:S04]  /*309d0*/  LDL.LU.64 R36, [R1+0x3620] ;  /* 0x0036200001247983 */ /* 0x000ee80000300a00 */
[----:B------:R-:W-:Y:S04]  /*309e0*/  STL.64 [R1+0xe00], R8 ;  /* 0x000e000801007387 */ /* 0x000fe80000100a00 */
[----:B------:R0:W-:Y:S02]  /*309f0*/  STL.64 [R1+0xe08], R10 ;  /* 0x000e080a01007387 */ /* 0x0001e40000100a00 */
[----:B0-----:R-:W-:-:S15]  /*30a00*/  HMMA.16816.F32 R8, R44, R20, R40 ;  /* 0x000000142c08723c */ /* 0x001fde0000001828 */
[----:B------:R-:W-:-:S08]  /*30a10*/  NOP ;  /* 0x0000000000007918 */ /* 0x000fd00000000000 */
[----:B------:R-:W-:Y:S04]  /*30a20*/  STL.64 [R1+0xdf0], R8 ;  /* 0x000df00801007387 */ /* 0x000fe80000100a00 */
[----:B------:R0:W-:Y:S02]  /*30a30*/  STL.64 [R1+0xdf8], R10 ;  /* 0x000df80a01007387 */ /* 0x0001e40000100a00 */
[----:B0-----:R-:W-:Y:S02]  /*30a40*/  HMMA.16816.F32 R8, R44, R24, R56 ;  /* 0x000000182c08723c */ /* 0x001fe40000001838 */
[----:B------:R-:W-:Y:S04]  /*30a50*/  STL.64 [R1+0x3608], R26 ;  /* 0x0036081a01007387 */ /* 0x000fe80000100a00 */
[----:B------:R-:W-:-:S15]  /*30a60*/  STL.64 [R1+0x3600], R24 ;  /* 0x0036001801007387 */ /* 0x000fde0000100a00 */
[----:B------:R-:W-:-:S02]  /*30a70*/  NOP ;  /* 0x0000000000007918 */ /* 0x000fc40000000000 */
[----:B------:R-:W-:Y:S04]  /*30a80*/  STL.64 [R1+0xde0], R8 ;  /* 0x000de00801007387 */ /* 0x000fe80000100a00 */
[----:B------:R0:W-:Y:S02]  /*30a90*/  STL.64 [R1+0xde8], R10 ;  /* 0x000de80a01007387 */ /* 0x0001e40000100a00 */
[----:B0-----:R-:W-:Y:S02]  /*30aa0*/  HMMA.16816.F32 R8, R44, R28, R52 ;  /* 0x0000001c2c08723c */ /* 0x001fe40000001834 */
[----:B------:R-:W-:Y:S04]  /*30ab0*/  STL.64 [R1+0x35f8], R30 ;  /* 0x0035f81e01007387 */ /* 0x000fe80000100a00 */
[----:B------:R-:W-:-:S15]  /*30ac0*/  STL.64 [R1+0x35f0], R28 ;  /* 0x0035f01c01007387 */ /* 0x000fde0000100a00 */
[----:B------:R-:W-:-:S02]  /*30ad0*/  NOP ;  /* 0x0000000000007918 */ /* 0x000fc40000000000 */
[----:B------:R0:W-:Y:S04]  /*30ae0*/  STL.64 [R1+0xdd0], R8 ;  /* 0x000dd00801007387 */ /* 0x0001e80000100a00 */
[----:B------:R1:W-:Y:S04]  /*30af0*/  STL.64 [R1+0xdd8], R10 ;  /* 0x000dd80a01007387 */ /* 0x0003e80000100a00 */
[----:B0-----:R-:W3:Y:S04]  /*30b00*/  LDL.LU.64 R8, [R1+0x5e0] ;  /* 0x0005e00001087983 */ /* 0x001ee80000300a00 */
[----:B-1----:R-:W3:Y:S01]  /*30b10*/  LDL.LU.64 R10, [R1+0x5e8] ;  /* 0x0005e800010a7983 */ /* 0x002ee20000300a00 */
[----:B------:R-:W-:Y:S01]  /*30b20*/  LOP3.LUT R43, R60, 0x40, RZ, 0x3c, !PT ;  /* 0x000000403c2b7812 */ /* 0x000fe200078e3cff */
[----:B------:R-:W-:Y:S04]  /*30b30*/  HMMA.16816.F32 R24, R44, R32, R48 ;  /* 0x000000202c18723c */ /* 0x000fe80000001830 */
[----:B------:R-:W0:-:S15]  /*30b40*/  LDSM.16.MT88.4 R44, [R43+UR4+0x200] ;  /* 0x000200042b2c783b */ /* 0x000e1e0008004200 */
[----:B------:R-:W-:-:S04]  /*30b50*/  NOP ;  /* 0x0000000000007918 */ /* 0x000fc80000000000 */
[----:B------:R1:W-:Y:S04]  /*30b60*/  STL.64 [R1+0x6d0], R24 ;  /* 0x0006d01801007387 */ /* 0x0003e80000100a00 */
[----:B------:R4:W-:Y:S04]  /*30b70*/  STL.64 [R1+0x6d8], R26 ;  /* 0x0006d81a01007387 */ /* 0x0009e80000100a00 */
[----:B------:R-:W2:Y:S04]  /*30b80*/  LDL.LU.64 R56, [R1+0x5d0] ;  /* 0x0005d00001387983 */ /* 0x000ea80000300a00 */
[----:B------:R-:W2:Y:S04]  /*30b90*/  LDL.LU.64 R58, [R1+0x5d8] ;  /* 0x0005d800013a7983 */ /* 0x000ea80000300a00 */
[----:B------:R-:W2:Y:S04]  /*30ba0*/  LDL.LU.64 R52, [R1+0x5c0] ;  /* 0x0005c00001347983 */ /* 0x000ea80000300a00 */
[----:B------:R-:W2:Y:S04]  /*30bb0*/  LDL.LU.64 R54, [R1+0x5c8] ;  /* 0x0005c80001367983 */ /* 0x000ea80000300a00 */
[----:B-1----:R-:W2:Y:S04]  /*30bc0*/  LDL.LU.64 R24, [R1+0xd30] ;  /* 0x000d300001187983 */ /* 0x002ea80000300a00 */
[----:B----4-:R-:W4:Y:S04]  /*30bd0*/  LDL.LU.64 R26, [R1+0xd38] ;  /* 0x000d3800011a7983 */ /* 0x010f280000300a00 */
[----:B------:R-:W4:Y:S04]  /*30be0*/  LDL.LU.64 R28, [R1+0xd20] ;  /* 0x000d2000011c7983 */ /* 0x000f280000300a00 */
[----:B------:R-:W4:Y:S04]  /*30bf0*/  LDL.LU.64 R30, [R1+0xd28] ;  /* 0x000d2800011e7983 */ /* 0x000f280000300a00 */
[----:B------:R-:W-:Y:S04]  /*30c00*/  STL.64 [R1+0x35e8], R34 ;  /* 0x0035e82201007387 */ /* 0x000fe80000100a00 */
[----:B------:R1:W-:Y:S04]  /*30c10*/  STL.64 [R1+0x35e0], R32 ;  /* 0x0035e02001007387 */ /* 0x0003e80000100a00 */
        /* <DEDUP_REMOVED lines=13> */
[----:B------:R-:W3:Y:S01]  /*30cf0*/  LDL.LU.64 R8, [R1+0x3610] ;  /* 0x0036100001087983 */ /* 0x000ee20000300a00 */
[C---:B--2---:R-:W-:Y:S06]  /*30d00*/  HMMA.16816.F32 R52, R36.reuse, R12, R52 ;  /* 0x0000000c2434723c */ /* 0x044fec0000001834 */
[C---:B----4-:R-:W-:Y:S06]  /*30d10*/  HMMA.16816.F32 R24, R36.reuse, R20, R24 ;  /* 0x000000142418723c */ /* 0x050fec0000001818 */
[C---:B------:R-:W-:Y:S06]  /*30d20*/  HMMA.16816.F32 R44, R36.reuse, R16, R44 ;  /* 0x00000010242c723c */ /* 0x040fec000000182c */
[----:B---3--:R-:W-:-:S15]  /*30d30*/  HMMA.16816.F32 R56, R36, R8, R56 ;  /* 0x000000082438723c */ /* 0x008fde0000001838 */
[----:B------:R-:W-:-:S08]  /*30d40*/  NOP ;  /* 0x0000000000007918 */ /* 0x000fd00000000000 */
[----:B------:R0:W-:Y:S04]  /*30d50*/  STL.64 [R1+0x5d0], R56 ;  /* 0x0005d03801007387 */ /* 0x0001e80000100a00 */
[----:B------:R1:W-:Y:S04]  /*30d60*/  STL.64 [R1+0x5d8], R58 ;  /* 0x0005d83a01007387 */ /* 0x0003e80000100a00 */
[----:B0-----:R-:W2:Y:S04]  /*30d70*/  LDL.LU.64 R56, [R1+0x520] ;  /* 0x0005200001387983 */ /* 0x001ea80000300a00 */
[----:B-1----:R-:W2:Y:S04]  /*30d80*/  LDL.LU.64 R58, [R1+0x528] ;  /* 0x00052800013a7983 */ /* 0x002ea80000300a00 */
        /* <DEDUP_REMOVED lines=23> */
[----:B------:R-:W4:Y:S02]  /*30f00*/  LDL.LU.64 R32, [R1+0x35e0] ;  /* 0x0035e00001207983 */ /* 0x000f240000300a00 */
[----:B----4-:R-:W-:Y:S02]  /*30f10*/  HMMA.16816.F32 R36, R36, R32, R48 ;  /* 0x000000202424723c */ /* 0x010fe40000001830 */
[----:B------:R-:W4:Y:S04]  /*30f20*/  LDL.LU.64 R50, [R1+0x35d8] ;  /* 0x0035d80001327983 */ /* 0x000f280000300a00 */
[----:B------:R-:W4:-:S15]  /*30f30*/  LDL.LU.64 R48, [R1+0x35d0] ;  /* 0x0035d00001307983 */ /* 0x000f1e0000300a00 */
[----:B------:R-:W-:-:S02]  /*30f40*/  NOP ;  /* 0x0000000000007918 */ /* 0x000fc40000000000 */
[----:B------:R-:W-:Y:S04]  /*30f50*/  STL.64 [R1+0x5a0], R36 ;  /* 0x0005a02401007387 */ /* 0x000fe80000100a00 */
[----:B------:R-:W-:Y:S04]  /*30f60*/  STL.64 [R1+0x5a8], R38 ;  /* 0x0005a82601007387 */ /* 0x000fe80000100a00 */
[----:B------:R0:W1:Y:S04]  /*30f70*/  LDSM.16.MT88.4 R36, [R43+UR4+0x280] ;  /* 0x000280042b24783b */ /* 0x0000680008004200 */
[----:B------:R-:W2:Y:S04]  /*30f80*/  LDL.LU.64 R40, [R1+0x4f0] ;  /* 0x0004f00001287983 */ /* 0x000ea80000300a00 */
[----:B0-----:R-:W2:Y:S04]  /*30f90*/  LDL.LU.64 R42, [R1+0x4f8] ;  /* 0x0004f800012a7983 */ /* 0x001ea80000300a00 */
[----:B-1----:R-:W-:Y:S04]  /*30fa0*/  STL.64 [R1+0x3548], R38 ;  /* 0x0035482601007387 */ /* 0x002fe80000100a00 */
[----:B------:R0:W-:Y:S04]  /*30fb0*/  STL.64 [R1+0x3540], R36 ;  /* 0x0035402401007387 */ /* 0x0001e80000100a00 */
[----:B0-----:R-:W4:Y:S04]  /*30fc0*/  LDL.LU.64 R36, [R1+0x530] ;  /* 0x0005300001247983 */ /* 0x001f280000300a00 */
[----:B------:R-:W4:Y:S02]  /*30fd0*/  LDL.LU.64 R38, [R1+0x538] ;  /* 0x0005380001267983 */ /* 0x000f240000300a00 */
        /* <DEDUP_REMOVED lines=10> */
[----:B0-----:R-:W-:Y:S02]  /*31080*/  HMMA.16816.F32 R36, R48, R12, R52 ;  /* 0x0000000c3024723c */ /* 0x001fe40000001834 */
[----:B------:R-:W3:Y:S04]  /*31090*/  LDL.LU.64 R52, [R1+0x4e0] ;  /* 0x0004e00001347983 */ /* 0x000ee80000300a00 */
[----:B------:R-:W3:-:S15]  /*310a0*/  LDL.LU.64 R54, [R1+0x4e8] ;  /* 0x0004e80001367983 */ /* 0x000ede0000300a00 */
[----:B------:R-:W-:-:S02]  /*310b0*/  NOP ;  /* 0x0000000000007918 */ /* 0x000fc40000000000 */
[----:B------:R-:W-:Y:S04]  /*310c0*/  STL.64 [R1+0x510], R36 ;  /* 0x0005102401007387 */ /* 0x000fe80000100a00 */
[----:B------:R0:W-:Y:S02]  /*310d0*/  STL.64 [R1+0x518], R38 ;  /* 0x0005182601007387 */ /* 0x0001e40000100a00 */
[----:B0-----:R-:W-:Y:S02]  /*310e0*/  HMMA.16816.F32 R36, R48, R16, R44 ;  /* 0x000000103024723c */ /* 0x001fe4000000182c */
[----:B------:R-:W3:Y:S04]  /*310f0*/  LDL.LU.64 R44, [R1+0x470] ;  /* 0x00047000012c7983 */ /* 0x000ee80000300a00 */
[----:B------:R-:W3:-:S15]  /*31100*/  LDL.LU.64 R46, [R1+0x478] ;  /* 0x00047800012e7983 */ /* 0x000ede0000300a00 */
[----:B------:R-:W-:-:S02]  /*31110*/  NOP ;  /* 0x0000000000007918 */ /* 0x000fc40000000000 */
[----:B------:R0:W-:Y:S04]  /*31120*/  STL.64 [R1+0x500], R36 ;  /* 0x0005002401007387 */ /* 0x0001e80000100a00 */
[----:B------:R1:W-:Y:S04]  /*31130*/  STL.64 [R1+0x508], R38 ;  /* 0x0005082601007387 */ /* 0x0003e80000100a00 */
[----:B0-----:R-:W3:Y:S04]  /*31140*/  LDL.LU.64 R36, [R1+0x460] ;  /* 0x0004600001247983 */ /* 0x001ee80000300a00 */
[----:B-1----:R-:W3:Y:S04]  /*31150*/  LDL.LU.64 R38, [R1+0x468] ;  /* 0x0004680001267983 */ /* 0x002ee80000300a00 */
        /* <DEDUP_REMOVED lines=14> */
[----:B----4-:R-:W-:-:S15]  /*31240*/  HMMA.16816.F32 R16, R48, R24, R16 ;  /* 0x000000183010723c */ /* 0x010fde0000001810 */
[----:B------:R-:W-:-:S08]  /*31250*/  NOP ;  /* 0x0000000000007918 */ /* 0x000fd00000000000 */
        /* <DEDUP_REMOVED lines=8> */
[----:B0-----:R-:W4:Y:S04]  /*312e0*/  LDL.LU.64 R16, [R1+0x450] ;  /* 0x0004500001107983 */ /* 0x001f280000300a00 */
[----:B-1----:R-:W4:Y:S01]  /*312f0*/  LDL.LU.64 R18, [R1+0x458] ;  /* 0x0004580001127983 */ /* 0x002f220000300a00 */
[----:B---3--:R-:W-:Y:S06]  /*31300*/  HMMA.16816.F32 R20, R48, R32, R52 ;  /* 0x000000203014723c */ /* 0x008fec0000001834 */
[C---:B--2---:R-:W-:Y:S06]  /*31310*/  HMMA.16816.F32 R44, R40.reuse, R4, R44 ;  /* 0x00000004282c723c */ /* 0x044fec000000182c */
[C---:B------:R-:W-:Y:S11]  /*31320*/  HMMA.16816.F32 R28, R40.reuse, R8, R36 ;  /* 0x00000008281c723c */ /* 0x040ff60000001824 */
[----:B------:R0:W-:Y:S04]  /*31330*/  STL.64 [R1+0x4e0], R20 ;  /* 0x0004e01401007387 */ /* 0x0001e80000100a00 */
[----:B------:R1:W-:Y:S04]  /*31340*/  STL.64 [R1+0x4e8], R22 ;  /* 0x0004e81601007387 */ /* 0x0003e80000100a00 */
[----:B0-----:R-:W2:Y:S04]  /*31350*/  LDL.LU.64 R20, [R1+0x440] ;  /* 0x0004400001147983 */ /* 0x001ea80000300a00 */
[----:B-1----:R-:W2:Y:S04]  /*31360*/  LDL.LU.64 R22, [R1+0x448] ;  /* 0x0004480001167983 */ /* 0x002ea80000300a00 */
[----:B------:R-:W3:Y:S04]  /*31370*/  LDL.LU.64 R24, [R1+0x430] ;  /* 0x0004300001187983 */ /* 0x000ee80000300a00 */
[----:B------:R-:W-:Y:S04]  /*31380*/  STL.64 [R1+0x470], R44 ;  /* 0x0004702c01007387 */ /* 0x000fe80000100a00 */
[----:B------:R-:W-:Y:S04]  /*31390*/  STL.64 [R1+0x478], R46 ;  /* 0x0004782e01007387 */ /* 0x000fe80000100a00 */
[----:B------:R-:W3:Y:S04]  /*313a0*/  LDL.LU.64 R26, [R1+0x438] ;  /* 0x00043800011a7983 */ /* 0x000ee80000300a00 */
[----:B------:R0:W-:Y:S04]  /*313b0*/  STL.64 [R1+0x460], R28 ;  /* 0x0004601c01007387 */ /* 0x0001e80000100a00 */
[----:B------:R1:W-:Y:S04]  /*313c0*/  STL.64 [R1+0x468], R30 ;  /* 0x0004681e01007387 */ /* 0x0003e80000100a00 */
[----:B0-----:R-:W3:Y:S04]  /*313d0*/  LDL.LU.64 R28, [R1+0xb20] ;  /* 0x000b2000011c7983 */ /* 0x001ee80000300a00 */
[----:B-1----:R-:W3:Y:S04]  /*313e0*/  LDL.LU.64 R30, [R1+0xb28] ;  /* 0x000b2800011e7983 */ /* 0x002ee80000300a00 */
[----:B------:R-:W3:Y:S04]  /*313f0*/  LDL.LU.64 R44, [R1+0xb10] ;  /* 0x000b1000012c7983 */ /* 0x000ee80000300a00 */
[----:B------:R-:W3:Y:S04]  /*31400*/  LDL.LU.64 R46, [R1+0xb18] ;  /* 0x000b1800012e7983 */ /* 0x000ee80000300a00 */
[----:B------:R-:W3:Y:S04]  /*31410*/  LDL.LU.64 R56, [R1+0xa40] ;  /* 0x000a400001387983 */ /* 0x000ee80000300a00 */
[----:B------:R-:W3:Y:S04]  /*31420*/  LDL.LU.64 R58, [R1+0xa48] ;  /* 0x000a4800013a7983 */ /* 0x000ee80000300a00 */
[----:B------:R-:W3:Y:S04]  /*31430*/  LDL.LU.64 R52, [R1+0xa30] ;  /* 0x000a300001347983 */ /* 0x000ee80000300a00 */
[----:B------:R-:W3:Y:S04]  /*31440*/  LDL.LU.64 R54, [R1+0xa38] ;  /* 0x000a380001367983 */ /* 0x000ee80000300a00 */
[----:B------:R-:W3:Y:S04]  /*31450*/  LDL.LU.64 R36, [R1+0xa20] ;  /* 0x000a200001247983 */ /* 0x000ee80000300a00 */
[----:B------:R-:W3:Y:S01]  /*31460*/  LDL.LU.64 R38, [R1+0xa28] ;  /* 0x000a280001267983 */ /* 0x000ee20000300a00 */
[----:B----4-:R-:W-:-:S15]  /*31470*/  HMMA.16816.F32 R16, R40, R12, R16 ;  /* 0x0000000c2810723c */ /* 0x010fde0000001810 */
[----:B------:R-:W-:-:S08]  /*31480*/  NOP ;  /* 0x0000000000007918 */ /* 0x000fd00000000000 */
[----:B------:R-:W-:Y:S04]  /*31490*/  STL.64 [R1+0x450], R16 ;  /* 0x0004501001007387 */ /* 0x000fe80000100a00 */
[----:B------:R0:W-:Y:S04]  /*314a0*/  STL.64 [R1+0x458], R18 ;  /* 0x0004581201007387 */ /* 0x0001e80000100a00 */
[----:B0-----:R-:W4:Y:S04]  /*314b0*/  LDL.LU.64 R18, [R1+0x35b8] ;  /* 0x0035b80001127983 */ /* 0x001f280000300a00 */
[----:B------:R-:W2:Y:S01]  /*314c0*/  LDL.LU.64 R16, [R1+0x35b0] ;  /* 0x0035b00001107983 */ /* 0x000ea20000300a00 */
[----:B------:R-:W-:-:S06]  /*314d0*/  LOP3.LUT R51, R60, 0x40, RZ, 0x3c, !PT ;  /* 0x000000403c337812 */ /* 0x000fcc00078e3cff */
[----:B------:R-:W0:Y:S01]  /*314e0*/  LDSM.16.MT88.4 R48, [R51+UR4+0x300] ;  /* 0x000300043330783b */ /* 0x000e220008004200 */
[----:B--2---:R-:W-:-:S15]  /*314f0*/  HMMA.16816.F32 R20, R40, R16, R20 ;  /* 0x000000102814723c */ /* 0x004fde0000001814 */
[----:B------:R-:W-:-:S08]  /*31500*/  NOP ;  /* 0x0000000000007918 */ /* 0x000fd00000000000 */
[----:B------:R-:W-:Y:S04]  /*31510*/  STL.64 [R1+0x440], R20 ;  /* 0x0004401401007387 */ /* 0x000fe80000100a00 */
[----:B------:R1:W-:Y:S04]  /*31520*/  STL.64 [R1+0x448], R22 ;  /* 0x0004481601007387 */ /* 0x0003e80000100a00 */
[----:B-1----:R-:W2:Y:S04]  /*31530*/  LDL.LU.64 R22, [R1+0x35a8] ;  /* 0x0035a80001167983 */ /* 0x002ea80000300a00 */
[----:B------:R-:W3:Y:S04]  /*31540*/  LDL.LU.64 R20, [R1+0x35a0] ;  /* 0x0035a00001147983 */ /* 0x000ee80000300a00 */
        /* <DEDUP_REMOVED lines=25> */
[----:B------:R-:W4:Y:S01]  /*316e0*/  LDL.LU.64 R44, [R1+0x3570] ;  /* 0x00357000012c7983 */ /* 0x000f220000300a00 */
[----:B---3--:R-:W-:Y:S03]  /*316f0*/  HMMA.16816.F32 R40, R40, R32, R24 ;  /* 0x000000202828723c */ /* 0x008fe60000001818 */
[----:B--2---:R-:W-:Y:S04]  /*31700*/  STL.64 [R1+0x3558], R30 ;  /* 0x0035581e01007387 */ /* 0x004fe80000100a00 */
[----:B------:R4:W-:-:S15]  /*31710*/  STL.64 [R1+0x3550], R28 ;  /* 0x0035501c01007387 */ /* 0x0009de0000100a00 */
[----:B------:R-:W-:-:S01]  /*31720*/  NOP ;  /* 0x0000000000007918 */ /* 0x000fc20000000000 */
[----:B------:R-:W-:Y:S04]  /*31730*/  STL.64 [R1+0x420], R40 ;  /* 0x0004202801007387 */ /* 0x000fe80000100a00 */
[----:B------:R0:W-:Y:S01]  /*31740*/  STL.64 [R1+0x428], R42 ;  /* 0x0004282a01007387 */ /* 0x0001e20000100a00 */
[C---:B----4-:R-:W-:Y:S06]  /*31750*/  HMMA.16816.F32 R28, R44.reuse, R4, R48 ;  /* 0x000000042c1c723c */ /* 0x050fec0000001830 */
[C---:B------:R-:W-:Y:S06]  /*31760*/  HMMA.16816.F32 R24, R44.reuse, R8, R56 ;  /* 0x000000082c18723c */ /* 0x040fec0000001838 */
[C---:B0-----:R-:W-:Y:S11]  /*31770*/  HMMA.16816.F32 R40, R44.reuse, R12, R52 ;  /* 0x0000000c2c28723c */ /* 0x041ff60000001834 */
[----:B------:R-:W-:Y:S04]  /*31780*/  STL.64 [R1+0xa50], R28 ;  /* 0x000a501c01007387 */ /* 0x000fe80000100a00 */
[----:B------:R-:W-:Y:S04]  /*31790*/  STL.64 [R1+0xa58], R30 ;  /* 0x000a581e01007387 */ /* 0x000fe80000100a00 */
[----:B------:R0:W-:Y:S04]  /*317a0*/  STL.64 [R1+0xa40], R24 ;  /* 0x000a401801007387 */ /* 0x0001e80000100a00 */
[----:B------:R1:W-:Y:S04]  /*317b0*/  STL.64 [R1+0xa48], R26 ;  /* 0x000a481a01007387 */ /* 0x0003e80000100a00 */
[----:B0-----:R-:W2:Y:S04]  /*317c0*/  LDL.LU.64 R24, [R1+0xa10] ;  /* 0x000a100001187983 */ /* 0x001ea80000300a00 */
[----:B------:R-:W-:Y:S04]  /*317d0*/  STL.64 [R1+0xa30], R40 ;  /* 0x000a302801007387 */ /* 0x000fe80000100a00 */
[----:B------:R-:W-:Y:S04]  /*317e0*/  STL.64 [R1+0xa38], R42 ;  /* 0x000a382a01007387 */ /* 0x000fe80000100a00 */
[----:B-1----:R-:W2:Y:S01]  /*317f0*/  LDL.LU.64 R26, [R1+0xa18] ;  /* 0x000a1800011a7983 */ /* 0x002ea20000300a00 */
[----:B------:R-:W-:Y:S01]  /*31800*/  LOP3.LUT R51, R60, 0x40, RZ, 0x3c, !PT ;  /* 0x000000403c337812 */ /* 0x000fe200078e3cff */
[----:B------:R-:W-:Y:S04]  /*31810*/  HMMA.16816.F32 R28, R44, R16, R36 ;  /* 0x000000102c1c723c */ /* 0x000fe80000001824 */
[----:B------:R-:W0:-:S15]  /*31820*/  LDSM.16.MT88.4 R40, [R51+UR4+0x380] ;  /* 0x000380043328783b */ /* 0x000e1e0008004200 */
[----:B------:R-:W-:-:S04]  /*31830*/  NOP ;  /* 0x0000000000007918 */ /* 0x000fc80000000000 */
[----:B------:R1:W-:Y:S04]  /*31840*/  STL.64 [R1+0xa20], R28 ;  /* 0x000a201c01007387 */ /* 0x0003e80000100a00 */
[----:B------:R3:W-:Y:S04]  /*31850*/  STL.64 [R1+0xa28], R30 ;  /* 0x000a281e01007387 */ /* 0x0007e80000100a00 */
[----:B-1----:R-:W4:Y:S04]  /*31860*/  LDL.LU.64 R28, [R1+0xa00] ;  /* 0x000a0000011c7983 */ /* 0x002f280000300a00 */
[----:B---3--:R-:W4:Y:S04]  /*31870*/  LDL.LU.64 R30, [R1+0xa08] ;  /* 0x000a0800011e7983 */ /* 0x008f280000300a00 */
[----:B------:R-:W3:Y:S04]  /*31880*/  LDL.LU.64 R36, [R1+0x9f0] ;  /* 0x0009f00001247983 */ /* 0x000ee80000300a00 */
[----:B------:R-:W3:Y:S04]  /*31890*/  LDL.LU.64 R38, [R1+0x9f8] ;  /* 0x0009f80001267983 */ /* 0x000ee80000300a00 */
[----:B------:R-:W3:Y:S04]  /*318a0*/  LDL.LU.64 R56, [R1+0x920] ;  /* 0x0009200001387983 */ /* 0x000ee80000300a00 */
[----:B------:R-:W3:Y:S04]  /*318b0*/  LDL.LU.64 R58, [R1+0x928] ;  /* 0x00092800013a7983 */ /* 0x000ee80000300a00 */
[----:B------:R-:W3:Y:S04]  /*318c0*/  LDL.LU.64 R52, [R1+0x910] ;  /* 0x0009100001347983 */ /* 0x000ee80000300a00 */
[----:B------:R-:W3:Y:S04]  /*318d0*/  LDL.LU.64 R54, [R1+0x918] ;  /* 0x0009180001367983 */ /* 0x000ee80000300a00 */
[----:B------:R-:W-:Y:S04]  /*318e0*/  STL.64 [R1+0x3538], R18 ;  /* 0x0035381201007387 */ /* 0x000fe80000100a00 */
[----:B------:R1:W-:Y:S04]  /*318f0*/  STL.64 [R1+0x3530], R16 ;  /* 0x0035301001007387 */ /* 0x0003e80000100a00 */
[----:B-1----:R-:W3:Y:S04]  /*31900*/  LDL.LU.64 R16, [R1+0xf20] ;  /* 0x000f200001107983 */ /* 0x002ee80000300a00 */
[----:B------:R-:W3:Y:S04]  /*31910*/  LDL.LU.64 R18, [R1+0xf28] ;  /* 0x000f280001127983 */ /* 0x000ee80000300a00 */
[----:B------:R-:W3:Y:S04]  /*31920*/  LDL.LU.64 R48, [R1+0xf10] ;  /* 0x000f100001307983 */ /* 0x000ee80000300a00 */
[----:B------:R-:W3:Y:S04]  /*31930*/  LDL.LU.64 R50, [R1+0xf18] ;  /* 0x000f180001327983 */ /* 0x000ee80000300a00 */
[----:B0-----:R-:W-:Y:S04]  /*31940*/  STL.64 [R1+0x34d8], R42 ;  /* 0x0034d82a01007387 */ /* 0x001fe80000100a00 */
        /* <DEDUP_REMOVED lines=15> */
[----:B---3--:R-:W-:-:S15]  /*31a40*/  HMMA.16816.F32 R36, R44, R28, R36 ;  /* 0x0000001c2c24723c */ /* 0x008fde0000001824 */
[----:B------:R-:W-:-:S08]  /*31a50*/  NOP ;  /* 0x0000000000007918 */ /* 0x000fd00000000000 */
[----:B------:R-:W-:Y:S04]  /*31a60*/  STL.64 [R1+0x9f0], R36 ;  /* 0x0009f02401007387 */ /* 0x000fe80000100a00 */
[----:B------:R0:W-:Y:S04]  /*31a70*/  STL.64 [R1+0x9f8], R38 ;  /* 0x0009f82601007387 */ /* 0x0001e80000100a00 */
[----:B0-----:R-:W3:Y:S04]  /*31a80*/  LDL.LU.64 R38, [R1+0x3548] ;  /* 0x0035480001267983 */ /* 0x001ee80000300a00 */
[----:B------:R-:W3:Y:S01]  /*31a90*/  LDL.LU.64 R36, [R1+0x3540] ;  /* 0x0035400001247983 */ /* 0x000ee20000300a00 */
[----:B------:R-:W-:Y:S03]  /*31aa0*/  HMMA.16816.F32 R40, R44, R32, R40 ;  /* 0x000000202c28723c */ /* 0x000fe60000001828 */
[----:B------:R-:W2:Y:S04]  /*31ab0*/  LDL.LU.64 R44, [R1+0xf00] ;  /* 0x000f0000012c7983 */ /* 0x000ea80000300a00 */
[----:B------:R-:W2:-:S15]  /*31ac0*/  LDL.LU.64 R46, [R1+0xf08] ;  /* 0x000f0800012e7983 */ /* 0x000e9e0000300a00 */
[----:B------:R-:W-:-:S01]  /*31ad0*/  NOP ;  /* 0x0000000000007918 */ /* 0x000fc20000000000 */
[----:B------:R-:W-:Y:S04]  /*31ae0*/  STL.64 [R1+0x3b0], R40 ;  /* 0x0003b02801007387 */ /* 0x000fe80000100a00 */
[----:B------:R0:W-:Y:S01]  /*31af0*/  STL.64 [R1+0x3b8], R42 ;  /* 0x0003b82a01007387 */ /* 0x0001e20000100a00 */
[C---:B---3--:R-:W-:Y:S06]  /*31b00*/  HMMA.16816.F32 R56, R36.reuse, R4, R56 ;  /* 0x000000042438723c */ /* 0x048fec0000001838 */
[C---:B0-----:R-:W-:Y:S06]  /*31b10*/  HMMA.16816.F32 R40, R36.reuse, R8, R52 ;  /* 0x000000082428723c */ /* 0x041fec0000001834 */
[C---:B------:R-:W-:Y:S11]  /*31b20*/  HMMA.16816.F32 R16, R36.reuse, R12, R16 ;  /* 0x0000000c2410723c */ /* 0x040ff60000001810 */
        /* <DEDUP_REMOVED lines=10> */
[----:B0-----:R-:W3:Y:S04]  /*31bd0*/  LDL.LU.64 R18, [R1+0x3538] ;  /* 0x0035380001127983 */ /* 0x001ee80000300a00 */
[----:B------:R-:W4:Y:S01]  /*31be0*/  LDL.LU.64 R16, [R1+0x3530] ;  /* 0x0035300001107983 */ /* 0x000f220000300a00 */
[C---:B--2---:R-:W-:Y:S06]  /*31bf0*/  HMMA.16816.F32 R44, R36.reuse, R20, R44 ;  /* 0x00000014242c723c */ /* 0x044fec000000182c */
[----:B----4-:R-:W-:-:S15]  /*31c00*/  HMMA.16816.F32 R48, R36, R16, R48 ;  /* 0x000000102430723c */ /* 0x010fde0000001830 */
[----:B------:R-:W-:-:S08]  /*31c10*/  NOP ;  /* 0x0000000000007918 */ /* 0x000fd00000000000 */
[----:B------:R-:W-:Y:S04]  /*31c20*/  STL.64 [R1+0xf10], R48 ;  /* 0x000f103001007387 */ /* 0x000fe80000100a00 */
[----:B------:R0:W-:Y:S04]  /*31c30*/  STL.64 [R1+0xf18], R50 ;  /* 0x000f183201007387 */ /* 0x0001e80000100a00 */
[----:B0-----:R-:W2:Y:S04]  /*31c40*/  LDL.LU.64 R50, [R1+0x3528] ;  /* 0x0035280001327983 */ /* 0x001ea80000300a00 */
[----:B------:R-:W2:Y:S04]  /*31c50*/  LDL.LU.64 R48, [R1+0x3520] ;  /* 0x0035200001307983 */ /* 0x000ea80000300a00 */
[----:B---3--:R-:W-:Y:S04]  /*31c60*/  STL.64 [R1+0x3518], R18 ;  /* 0x0035181201007387 */ /* 0x008fe80000100a00 */
[----:B------:R0:W-:Y:S04]  /*31c70*/  STL.64 [R1+0x3510], R16 ;  /* 0x0035101001007387 */ /* 0x0001e80000100a00 */
[----:B0-----:R-:W3:Y:S04]  /*31c80*/  LDL.LU.64 R16, [R1+0xef0] ;  /* 0x000ef00001107983 */ /* 0x001ee80000300a00 */
[----:B------:R-:W3:Y:S01]  /*31c90*/  LDL.LU.64 R18, [R1+0xef8] ;  /* 0x000ef80001127983 */ /* 0x000ee20000300a00 */
[----:B------:R-:W-:-:S03]  /*31ca0*/  LOP3.LUT R52, R60, 0x60, RZ, 0x3c, !PT ;  /* 0x000000603c347812 */ /* 0x000fc600078e3cff */
[----:B------:R-:W-:Y:S04]  /*31cb0*/  STL.64 [R1+0x3508], R22 ;  /* 0x0035081601007387 */ /* 0x000fe80000100a00 */
[----:B------:R-:W-:Y:S04]  /*31cc0*/  STL.64 [R1+0x3500], R20 ;  /* 0x0035001401007387 */ /* 0x000fe80000100a00 */
[----:B------:R-:W-:Y:S04]  /*31cd0*/  STL.64 [R1+0xf00], R44 ;  /* 0x000f002c01007387 */ /* 0x000fe80000100a00 */
[----:B------:R-:W-:Y:S04]  /*31ce0*/  STL.64 [R1+0xf08], R46 ;  /* 0x000f082e01007387 */ /* 0x000fe80000100a00 */
[----:B------:R-:W0:Y:S04]  /*31cf0*/  LDSM.16.MT88.4 R44, [R52+UR4] ;  /* 0x00000004342c783b */ /* 0x000e280008004200 */
[----:B0-----:R-:W-:Y:S04]  /*31d00*/  STL.64 [R1+0x34b8], R46 ;  /* 0x0034b82e01007387 */ /* 0x001fe80000100a00 */
[----:B------:R-:W-:Y:S04]  /*31d10*/  STL.64 [R1+0x34b0], R44 ;  /* 0x0034b02c01007387 */ /* 0x000fe80000100a00 */
[----:B------:R-:W-:Y:S04]  /*31d20*/  STL.64 [R1+0x34f8], R26 ;  /* 0x0034f81a01007387 */ /* 0x000fe80000100a00 */
[----:B------:R-:W-:Y:S01]  /*31d30*/  STL.64 [R1+0x34f0], R24 ;  /* 0x0034f01801007387 */ /* 0x000fe20000100a00 */
[----:B---3--:R-:W-:-:S15]  /*31d40*/  HMMA.16816.F32 R16, R36, R24, R16 ;  /* 0x000000182410723c */ /* 0x008fde0000001810 */
        /* <DEDUP_REMOVED lines=11> */
[----:B0-----:R-:W-:Y:S03]  /*31e00*/  HMMA.16816.F32 R16, R36, R32, R40 ;  /* 0x000000202410723c */ /* 0x001fe60000001828 */
[----:B------:R-:W0:-:S15]  /*31e10*/  LDSM.16.MT88.4 R36, [R52+UR4+0x80] ;  /* 0x000080043424783b */ /* 0x000e1e0008004200 */
[----:B------:R-:W-:-:S05]  /*31e20*/  NOP ;  /* 0x0000000000007918 */ /* 0x000fca0000000000 */
        /* <DEDUP_REMOVED lines=23> */
[----:B-1----:R-:W2:Y:S01]  /*31fa0*/  LDL.LU.64 R58, [R1+0x178] ;  /* 0x00017800013a7983 */ /* 0x002ea20000300a00 */
[C---:B----4-:R-:W-:Y:S06]  /*31fb0*/  HMMA.16816.F32 R16, R48.reuse, R12, R16 ;  /* 0x0000000c3010723c */ /* 0x050fec0000001810 */
[C---:B---3--:R-:W-:Y:S01]  /*31fc0*/  HMMA.16816.F32 R36, R48.reuse, R8, R36 ;  /* 0x000000083024723c */ /* 0x048fe20000001824 */
[----:B--2---:R-:W-:Y:S04]  /*31fd0*/  STL.64 [R1+0x34c8], R58 ;  /* 0x0034c83a01007387 */ /* 0x004fe80000100a00 */
[----:B------:R0:W-:Y:S04]  /*31fe0*/  STL.64 [R1+0x34c0], R56 ;  /* 0x0034c03801007387 */ /* 0x0001e80000100a00 */
[----:B0-----:R-:W2:Y:S04]  /*31ff0*/  LDL.LU.64 R56, [R1+0x1090] ;  /* 0x0010900001387983 */ /* 0x001ea80000300a00 */
[----:B------:R-:W2:Y:S10]  /*32000*/  LDL.LU.64 R58, [R1+0x1098] ;  /* 0x00109800013a7983 */ /* 0x000eb40000300a00 */
[----:B------:R0:W-:Y:S04]  /*32010*/  STL.64 [R1+0x840], R36 ;  /* 0x0008402401007387 */ /* 0x0001e80000100a00 */
[----:B------:R1:W-:Y:S04]  /*32020*/  STL.64 [R1+0x848], R38 ;  /* 0x0008482601007387 */ /* 0x0003e80000100a00 */
[----:B0-----:R-:W3:Y:S04]  /*32030*/  LDL.LU.64 R36, [R1+0x160] ;  /* 0x0001600001247983 */ /* 0x001ee80000300a00 */
[----:B-1----:R-:W3:Y:S04]  /*32040*/  LDL.LU.64 R38, [R1+0x168] ;  /* 0x0001680001267983 */ /* 0x002ee80000300a00 */
        /* <DEDUP_REMOVED lines=27> */
[----:B------:R-:W2:Y:S01]  /*32200*/  LDL.LU.64 R40, [R1+0x34d0] ;  /* 0x0034d00001287983 */ /* 0x000ea20000300a00 */
[----:B------:R-:W-:Y:S03]  /*32210*/  HMMA.16816.F32 R48, R48, R32, R44 ;  /* 0x000000203030723c */ /* 0x000fe6000000182c */
[----:B------:R-:W3:Y:S04]  /*32220*/  LDL.LU.64 R44, [R1+0x150] ;  /* 0x00015000012c7983 */ /* 0x000ee80000300a00 */
[----:B------:R-:W3:-:S15]  /*32230*/  LDL.LU.64 R46, [R1+0x158] ;  /* 0x00015800012e7983 */ /* 0x000ede0000300a00 */
[----:B------:R-:W-:-:S01]  /*32240*/  NOP ;  /* 0x0000000000007918 */ /* 0x000fc20000000000 */
[----:B------:R-:W-:Y:S04]  /*32250*/  STL.64 [R1+0x210], R48 ;  /* 0x0002103001007387 */ /* 0x000fe80000100a00 */
[----:B------:R-:W-:Y:S04]  /*32260*/  STL.64 [R1+0x218], R50 ;  /* 0x0002183201007387 */ /* 0x000fe80000100a00 */
[----:B------:R-:W0:Y:S04]  /*32270*/  LDSM.16.MT88.4 R48, [R52+UR4+0x100] ;  /* 0x000100043430783b */ /* 0x000e280008004200 */
[----:B0-----:R-:W-:Y:S04]  /*32280*/  STL.64 [R1+0x3430], R50 ;  /* 0x0034303201007387 */ /* 0x001fe80000100a00 */
        /* <DEDUP_REMOVED lines=8> */
[----:B------:R-:W2:Y:S01]  /*32310*/  LDL.LU.64 R56, [R1+0x34c0] ;  /* 0x0034c00001387983 */ /* 0x000ea20000300a00 */
[C---:B------:R-:W-:Y:S06]  /*32320*/  HMMA.16816.F32 R36, R40.reuse, R16, R36 ;  /* 0x000000102824723c */ /* 0x040fec0000001824 */
[C---:B---3--:R-:W-:Y:S06]  /*32330*/  HMMA.16816.F32 R44, R40.reuse, R20, R44 ;  /* 0x00000014282c723c */ /* 0x048fec000000182c */
[----:B----4-:R-:W-:-:S15]  /*32340*/  HMMA.16816.F32 R48, R40, R8, R48 ;  /* 0x000000082830723c */ /* 0x010fde0000001830 */
[----:B------:R-:W-:-:S08]  /*32350*/  NOP ;  /* 0x0000000000007918 */ /* 0x000fd00000000000 */
[----:B------:R-:W-:Y:S04]  /*32360*/  STL.64 [R1+0x180], R48 ;  /* 0x0001803001007387 */ /* 0x000fe80000100a00 */
[----:B------:R2:W-:Y:S02]  /*32370*/  STL.64 [R1+0x188], R50 ;  /* 0x0001883201007387 */ /* 0x0005e40000100a00 */
[----:B--2---:R-:W-:Y:S02]  /*32380*/  HMMA.16816.F32 R48, R40, R12, R56 ;  /* 0x0000000c2830723c */ /* 0x004fe40000001838 */
[----:B------:R-:W2:Y:S04]  /*32390*/  LDL.LU.64 R56, [R1+0x40] ;  /* 0x0000400001387983 */ /* 0x000ea80000300a00 */
[----:B------:R-:W2:-:S15]  /*323a0*/  LDL.LU.64 R58, [R1+0x48] ;  /* 0x00004800013a7983 */ /* 0x000e9e0000300a00 */
[----:B------:R-:W-:-:S02]  /*323b0*/  NOP ;  /* 0x0000000000007918 */ /* 0x000fc40000000000 */
        /* <DEDUP_REMOVED lines=10> */
[----:B0-----:R-:W2:Y:S04]  /*32460*/  LDL.LU.64 R16, [R1+0x740] ;  /* 0x0007400001107983 */ /* 0x001ea80000300a00 */
[----:B------:R-:W2:Y:S04]  /*32470*/  LDL.LU.64 R18, [R1+0x748] ;  /* 0x0007480001127983 */ /* 0x000ea80000300a00 */
[----:B------:R-:W-:Y:S04]  /*32480*/  STL.64 [R1+0x150], R44 ;  /* 0x0001502c01007387 */ /* 0x000fe80000100a00 */
[----:B------:R0:W-:Y:S04]  /*32490*/  STL.64 [R1+0x158], R46 ;  /* 0x0001582e01007387 */ /* 0x0001e80000100a00 */
[----:B0-----:R-:W3:Y:S04]  /*324a0*/  LDL.LU.64 R46, [R1+0x34b8] ;  /* 0x0034b800012e7983 */ /* 0x001ee80000300a00 */
[----:B------:R-:W3:Y:S04]  /*324b0*/  LDL.LU.64 R44, [R1+0x34b0] ;  /* 0x0034b000012c7983 */ /* 0x000ee80000300a00 */
[----:B------:R-:W-:Y:S04]  /*324c0*/  STL.64 [R1+0x3498], R22 ;  /* 0x0034981601007387 */ /* 0x000fe80000100a00 */
[----:B------:R0:W-:Y:S04]  /*324d0*/  STL.64 [R1+0x3490], R20 ;  /* 0x0034901401007387 */ /* 0x0001e80000100a00 */
[----:B0-----:R-:W4:Y:S04]  /*324e0*/  LDL.LU.64 R20, [R1+0x750] ;  /* 0x0007500001147983 */ /* 0x001f280000300a00 */
[----:B------:R-:W4:Y:S04]  /*324f0*/  LDL.LU.64 R22, [R1+0x758] ;  /* 0x0007580001167983 */ /* 0x000f280000300a00 */
[----:B------:R-:W-:Y:S04]  /*32500*/  STL.64 [R1+0x3488], R26 ;  /* 0x0034881a01007387 */ /* 0x000fe80000100a00 */
[----:B------:R-:W-:Y:S01]  /*32510*/  STL.64 [R1+0x3480], R24 ;  /* 0x0034801801007387 */ /* 0x000fe20000100a00 */
[C---:B--2---:R-:W-:Y:S06]  /*32520*/  HMMA.16816.F32 R16, R40.reuse, R28, R16 ;  /* 0x0000001c2810723c */ /* 0x044fec0000001810 */
[----:B----4-:R-:W-:-:S15]  /*32530*/  HMMA.16816.F32 R20, R40, R24, R20 ;  /* 0x000000182814723c */ /* 0x010fde0000001814 */
[----:B------:R-:W-:-:S08]  /*32540*/  NOP ;  /* 0x0000000000007918 */ /* 0x000fd00000000000 */
[----:B------:R-:W-:Y:S04]  /*32550*/  STL.64 [R1+0x750], R20 ;  /* 0x0007501401007387 */ /* 0x000fe80000100a00 */
[----:B------:R-:W-:Y:S04]  /*32560*/  STL.64 [R1+0x758], R22 ;  /* 0x0007581601007387 */ /* 0x000fe80000100a00 */
[----:B------:R-:W-:Y:S04]  /*32570*/  STL.64 [R1+0x3478], R30 ;  /* 0x0034781e01007387 */ /* 0x000fe80000100a00 */
[----:B------:R-:W-:Y:S04]  /*32580*/  STL.64 [R1+0x3470], R28 ;  /* 0x0034701c01007387 */ /* 0x000fe80000100a00 */
[----:B------:R-:W-:Y:S04]  /*32590*/  STL.64 [R1+0x740], R16 ;  /* 0x0007401001007387 */ /* 0x000fe80000100a00 */
[----:B------:R0:W-:Y:S02]  /*325a0*/  STL.64 [R1+0x748], R18 ;  /* 0x0007481201007387 */ /* 0x0001e40000100a00 */
[----:B0-----:R-:W-:Y:S02]  /*325b0*/  HMMA.16816.F32 R16, R40, R32, R56 ;  /* 0x000000202810723c */ /* 0x001fe40000001838 */
[----:B------:R-:W0:Y:S04]  /*325c0*/  LDSM.16.MT88.4 R40, [R52+UR4+0x180] ;  /* 0x000180043428783b */ /* 0x000e280008004200 */
[----:B---3--:R-:W-:Y:S01]  /*325d0*/  HMMA.16816.F32 R24, R44, R4, R48 ;  /* 0x000000042c18723c */ /* 0x008fe20000001830 */
[----:B------:R-:W-:-:S15]  /*325e0*/  STL [R1+0x3448], R52 ;  /* 0x0034483401007387 */ /* 0x000fde0000100800 */
[----:B------:R-:W-:-:S01]  /*325f0*/  NOP ;  /* 0x0000000000007918 */ /* 0x000fc20000000000 */
[----:B------:R1:W-:Y:S04]  /*32600*/  STL.64 [R1+0x40], R16 ;  /* 0x0000401001007387 */ /* 0x0003e80000100a00 */
[----:B------:R2:W-:Y:S04]  /*32610*/  STL.64 [R1+0x48], R18 ;  /* 0x0000481201007387 */ /* 0x0005e80000100a00 */
[----:B0-----:R-:W-:Y:S04]  /*32620*/  STL.64 [R1+0x3400], R42 ;  /* 0x0034002a01007387 */ /* 0x001fe80000100a00 */
[----:B------:R-:W-:Y:S04]  /*32630*/  STL.64 [R1+0x33f8], R40 ;  /* 0x0033f82801007387 */ /* 0x000fe80000100a00 */
[----:B-1----:R-:W3:Y:S04]  /*32640*/  LDL.LU.64 R16, [R1+0x6a0] ;  /* 0x0006a00001107983 */ /* 0x002ee80000300a00 */
[----:B------:R-:W-:Y:S04]  /*32650*/  STL.64 [R1+0x6c0], R24 ;  /* 0x0006c01801007387 */ /* 0x000fe80000100a00 */
[----:B------:R-:W-:Y:S04]  /*32660*/  STL.64 [R1+0x6c8], R26 ;  /* 0x0006c81a01007387 */ /* 0x000fe80000100a00 */
[----:B--2---:R-:W3:Y:S01]  /*32670*/  LDL.LU.64 R18, [R1+0x6a8] ;  /* 0x0006a80001127983 */ /* 0x004ee20000300a00 */
[----:B------:R-:W-:-:S15]  /*32680*/  HMMA.16816.F32 R20, R44, R8, R36 ;  /* 0x000000082c14723c */ /* 0x000fde0000001824 */
[----:B------:R-:W-:-:S08]  /*32690*/  NOP ;  /* 0x0000000000007918 */ /* 0x000fd00000000000 */
[----:B------:R0:W-:Y:S04]  /*326a0*/  STL.64 [R1+0x6b0], R20 ;  /* 0x0006b01401007387 */ /* 0x0001e80000100a00 */
[----:B------:R1:W-:Y:S04]  /*326b0*/  STL.64 [R1+0x6b8], R22 ;  /* 0x0006b81601007387 */ /* 0x0003e80000100a00 */
[----:B0-----:R-:W2:Y:S04]  /*326c0*/  LDL.LU.64 R20, [R1+0x690] ;  /* 0x0006900001147983 */ /* 0x001ea80000300a00 */
[----:B-1----:R-:W2:Y:S04]  /*326d0*/  LDL.LU.64 R22, [R1+0x698] ;  /* 0x0006980001167983 */ /* 0x002ea80000300a00 */
        /* <DEDUP_REMOVED lines=41> */
[----:B------:R-:W2:Y:S02]  /*32970*/  LDL.LU.64 R28, [R1+0x3470] ;  /* 0x00347000011c7983 */ /* 0x000ea40000300a00 */
[C---:B--2---:R-:W-:Y:S02]  /*32980*/  HMMA.16816.F32 R48, R44.reuse, R28, R48 ;  /* 0x0000001c2c30723c */ /* 0x044fe40000001830 */
[----:B---3--:R-:W-:Y:S04]  /*32990*/  STL.64 [R1+0x3440], R30 ;  /* 0x0034401e01007387 */ /* 0x008fe80000100a00 */
[----:B------:R0:W-:Y:S01]  /*329a0*/  STL.64 [R1+0x3438], R28 ;  /* 0x0034381c01007387 */ /* 0x0001e20000100a00 */
[----:B------:R-:W-:-:S15]  /*329b0*/  HMMA.16816.F32 R44, R44, R32, R36 ;  /* 0x000000202c2c723c */ /* 0x000fde0000001824 */
[----:B------:R-:W-:-:S01]  /*329c0*/  NOP ;  /* 0x0000000000007918 */ /* 0x000fc20000000000 */
[----:B------:R1:W-:Y:S04]  /*329d0*/  STL.64 [R1+0x660], R48 ;  /* 0x0006603001007387 */ /* 0x0003e80000100a00 */
[----:B------:R2:W-:Y:S04]  /*329e0*/  STL.64 [R1+0x668], R50 ;  /* 0x0006683201007387 */ /* 0x0005e80000100a00 */
[----:B0-----:R-:W3:Y:S04]  /*329f0*/  LDL.LU.64 R28, [R1+0xd00] ;  /* 0x000d0000011c7983 */ /* 0x001ee80000300a00 */
[----:B------:R-:W3:Y:S04]  /*32a00*/  LDL.LU.64 R30, [R1+0xd08] ;  /* 0x000d0800011e7983 */ /* 0x000ee80000300a00 */
[----:B-1----:R-:W4:Y:S04]  /*32a10*/  LDL.LU.64 R48, [R1+0xcf0] ;  /* 0x000cf00001307983 */ /* 0x002f280000300a00 */
[----:B--2---:R-:W4:Y:S04]  /*32a20*/  LDL.LU.64 R50, [R1+0xcf8] ;  /* 0x000cf80001327983 */ /* 0x004f280000300a00 */
        /* <DEDUP_REMOVED lines=16> */
[----:B------:R-:W-:Y:S04]  /*32b30*/  STL.64 [R1+0x128], R54 ;  /* 0x0001283601007387 */ /* 0x000fe80000100a00 */
[----:B0-----:R-:W3:Y:S04]  /*32b40*/  LDL.LU R52, [R1+0x3448] ;  /* 0x0034480001347983 */ /* 0x001ee80000300800 */
[----:B------:R-:W-:Y:S04]  /*32b50*/  STL.64 [R1+0x590], R44 ;  /* 0x0005902c01007387 */ /* 0x000fe80000100a00 */
[----:B------:R0:W-:Y:S02]  /*32b60*/  STL.64 [R1+0x598], R46 ;  /* 0x0005982e01007387 */ /* 0x0001e40000100a00 */
[C---:B0-----:R-:W-:Y:S02]  /*32b70*/  HMMA.16816.F32 R44, R36.reuse, R16, R56 ;  /* 0x00000010242c723c */ /* 0x041fe40000001838 */
[----:B------:R-:W4:Y:S04]  /*32b80*/  LDL.LU.64 R56, [R1+0xbd0] ;  /* 0x000bd00001387983 */ /* 0x000f280000300a00 */
[----:B------:R-:W-:-:S15]  /*32b90*/  HMMA.16816.F32 R40, R36, R20, R40 ;  /* 0x000000142428723c */ /* 0x000fde0000001828 */
[----:B------:R-:W-:-:S02]  /*32ba0*/  NOP ;  /* 0x0000000000007918 */ /* 0x000fc40000000000 */
[----:B------:R-:W-:Y:S04]  /*32bb0*/  STL.64 [R1+0x580], R44 ;  /* 0x0005802c01007387 */ /* 0x000fe80000100a00 */
[----:B------:R-:W-:Y:S01]  /*32bc0*/  STL.64 [R1+0x588], R46 ;  /* 0x0005882e01007387 */ /* 0x000fe20000100a00 */
[C---:B------:R-:W-:Y:S03]  /*32bd0*/  HMMA.16816.F32 R28, R36.reuse, R24, R28 ;  /* 0x00000018241c723c */ /* 0x040fe6000000181c */
[----:B------:R-:W4:Y:S04]  /*32be0*/  LDL.LU.64 R58, [R1+0xbd8] ;  /* 0x000bd800013a7983 */ /* 0x000f280000300a00 */
[----:B------:R0:W-:Y:S04]  /*32bf0*/  STL.64 [R1+0x570], R40 ;  /* 0x0005702801007387 */ /* 0x0001e80000100a00 */
[----:B------:R1:W-:Y:S04]  /*32c00*/  STL.64 [R1+0x578], R42 ;  /* 0x0005782a01007387 */ /* 0x0003e80000100a00 */
[----:B0-----:R-:W2:Y:S04]  /*32c10*/  LDL.LU.64 R40, [R1+0xfd0] ;  /* 0x000fd00001287983 */ /* 0x001ea80000300a00 */
[----:B-1----:R-:W2:Y:S04]  /*32c20*/  LDL.LU.64 R42, [R1+0xfd8] ;  /* 0x000fd800012a7983 */ /* 0x002ea80000300a00 */
[----:B---3--:R-:W0:Y:S04]  /*32c30*/  LDSM.16.MT88.4 R44, [R52+UR4+0x200] ;  /* 0x00020004342c783b */ /* 0x008e280008004200 */
[----:B0-----:R-:W-:Y:S04]  /*32c40*/  STL.64 [R1+0x33e0], R46 ;  /* 0x0033e02e01007387 */ /* 0x001fe80000100a00 */
[----:B------:R0:W-:Y:S04]  /*32c50*/  STL.64 [R1+0x33d8], R44 ;  /* 0x0033d82c01007387 */ /* 0x0001e80000100a00 */
[----:B0-----:R-:W3:Y:S04]  /*32c60*/  LDL.LU.64 R44, [R1+0x560] ;  /* 0x00056000012c7983 */ /* 0x001ee80000300a00 */
[----:B------:R-:W3:Y:S04]  /*32c70*/  LDL.LU.64 R46, [R1+0x568] ;  /* 0x00056800012e7983 */ /* 0x000ee80000300a00 */
        /* <DEDUP_REMOVED lines=9> */
[----:B------:R-:W2:Y:S04]  /*32d10*/  LDL.LU.64 R48, [R1+0x3428] ;  /* 0x0034280001307983 */ /* 0x000ea80000300a00 */
[----:B----4-:R-:W-:Y:S04]  /*32d20*/  STL.64 [R1+0x3420], R30 ;  /* 0x0034201e01007387 */ /* 0x010fe80000100a00 */
[----:B------:R0:W-:Y:S04]  /*32d30*/  STL.64 [R1+0x3418], R28 ;  /* 0x0034181c01007387 */ /* 0x0001e80000100a00 */
[----:B0-----:R-:W4:Y:S04]  /*32d40*/  LDL.LU.64 R28, [R1+0xbe0] ;  /* 0x000be000011c7983 */ /* 0x001f280000300a00 */
[----:B------:R-:W4:Y:S01]  /*32d50*/  LDL.LU.64 R30, [R1+0xbe8] ;  /* 0x000be800011e7983 */ /* 0x000f220000300a00 */
[----:B---3--:R-:W-:Y:S03]  /*32d60*/  HMMA.16816.F32 R44, R36, R32, R44 ;  /* 0x00000020242c723c */ /* 0x008fe6000000182c */
[----:B------:R-:W3:Y:S04]  /*32d70*/  LDL.LU.64 R36, [R1+0xfc0] ;  /* 0x000fc00001247983 */ /* 0x000ee80000300a00 */
[----:B------:R-:W3:-:S15]  /*32d80*/  LDL.LU.64 R38, [R1+0xfc8] ;  /* 0x000fc80001267983 */ /* 0x000ede0000300a00 */
[----:B------:R-:W-:-:S01]  /*32d90*/  NOP ;  /* 0x0000000000007918 */ /* 0x000fc20000000000 */
[----:B------:R0:W-:Y:S04]  /*32da0*/  STL.64 [R1+0x560], R44 ;  /* 0x0005602c01007387 */ /* 0x0001e80000100a00 */
[----:B------:R1:W-:Y:S04]  /*32db0*/  STL.64 [R1+0x568], R46 ;  /* 0x0005682e01007387 */ /* 0x0003e80000100a00 */
[----:B0-----:R-:W3:Y:S04]  /*32dc0*/  LDL.LU.64 R44, [R1+0xfb0] ;  /* 0x000fb000012c7983 */ /* 0x001ee80000300a00 */
[----:B-1----:R-:W3:Y:S04]  /*32dd0*/  LDL.LU.64 R46, [R1+0xfb8] ;  /* 0x000fb800012e7983 */ /* 0x002ee80000300a00 */
[----:B------:R-:W-:Y:S04]  /*32de0*/  STL.64 [R1+0x3410], R34 ;  /* 0x0034102201007387 */ /* 0x000fe80000100a00 */
[----:B------:R-:W-:Y:S01]  /*32df0*/  STL.64 [R1+0x3408], R32 ;  /* 0x0034082001007387 */ /* 0x000fe20000100a00 */
[C---:B--2---:R-:W-:Y:S06]  /*32e00*/  HMMA.16816.F32 R56, R48.reuse, R8, R56 ;  /* 0x000000083038723c */ /* 0x044fec0000001838 */
[----:B----4-:R-:W-:-:S15]  /*32e10*/  HMMA.16816.F32 R28, R48, R4, R28 ;  /* 0x00000004301c723c */ /* 0x010fde000000181c */
[----:B------:R-:W-:-:S08]  /*32e20*/  NOP ;  /* 0x0000000000007918 */ /* 0x000fd00000000000 */
[----:B------:R0:W-:Y:S04]  /*32e30*/  STL.64 [R1+0xbe0], R28 ;  /* 0x000be01c01007387 */ /* 0x0001e80000100a00 */
[----:B------:R1:W-:Y:S04]  /*32e40*/  STL.64 [R1+0xbe8], R30 ;  /* 0x000be81e01007387 */ /* 0x0003e80000100a00 */
[----:B0-----:R-:W2:Y:S04]  /*32e50*/  LDL.LU.64 R28, [R1+0xff0] ;  /* 0x000ff000011c7983 */ /* 0x001ea80000300a00 */
[----:B------:R-:W-:Y:S04]  /*32e60*/  STL.64 [R1+0xbd0], R56 ;  /* 0x000bd03801007387 */ /* 0x000fe80000100a00 */
[----:B------:R-:W-:Y:S04]  /*32e70*/  STL.64 [R1+0xbd8], R58 ;  /* 0x000bd83a01007387 */ /* 0x000fe80000100a00 */
[----:B-1----:R-:W2:Y:S01]  /*32e80*/  LDL.LU.64 R30, [R1+0xff8] ;  /* 0x000ff800011e7983 */ /* 0x002ea20000300a00 */
[C---:B------:R-:W-:Y:S06]  /*32e90*/  HMMA.16816.F32 R32, R48.reuse, R12, R40 ;  /* 0x0000000c3020723c */ /* 0x040fec0000001828 */
[----:B---3--:R-:W-:-:S15]  /*32ea0*/  HMMA.16816.F32 R36, R48, R16, R36 ;  /* 0x000000103024723c */ /* 0x008fde0000001824 */
[----:B------:R-:W-:-:S02]  /*32eb0*/  NOP ;  /* 0x0000000000007918 */ /* 0x000fc40000000000 */
[----:B------:R0:W-:Y:S04]  /*32ec0*/  STL.64 [R1+0xfd0], R32 ;  /* 0x000fd02001007387 */ /* 0x0001e80000100a00 */
[----:B------:R1:W-:Y:S04]  /*32ed0*/  STL.64 [R1+0xfd8], R34 ;  /* 0x000fd82201007387 */ /* 0x0003e80000100a00 */
[----:B0-----:R-:W3:Y:S04]  /*32ee0*/  LDL.LU.64 R32, [R1+0xfe0] ;  /* 0x000fe00001207983 */ /* 0x001ee80000300a00 */
[----:B-1----:R-:W3:Y:S04]  /*32ef0*/  LDL.LU.64 R34, [R1+0xfe8] ;  /* 0x000fe80001227983 */ /* 0x002ee80000300a00 */
        /* <DEDUP_REMOVED lines=8> */
[----:B------:R-:W-:Y:S04]  /*32f80*/  STL.64 [R1+0xfc0], R36 ;  /* 0x000fc02401007387 */ /* 0x000fe80000100a00 */
[----:B------:R0:W-:Y:S02]  /*32f90*/  STL.64 [R1+0xfc8], R38 ;  /* 0x000fc82601007387 */ /* 0x0001e40000100a00 */
[----:B0-----:R-:W-:Y:S02]  /*32fa0*/  HMMA.16816.F32 R36, R48, R20, R44 ;  /* 0x000000143024723c */ /* 0x001fe4000000182c */
[----:B------:R-:W4:Y:S04]  /*32fb0*/  LDL.LU.64 R44, [R1+0xf70] ;  /* 0x000f7000012c7983 */ /* 0x000f280000300a00 */
[----:B------:R-:W4:-:S15]  /*32fc0*/  LDL.LU.64 R46, [R1+0xf78] ;  /* 0x000f7800012e7983 */ /* 0x000f1e0000300a00 */
[----:B------:R-:W-:-:S02]  /*32fd0*/  NOP ;  /* 0x0000000000007918 */ /* 0x000fc40000000000 */
        /* <DEDUP_REMOVED lines=23> */
[----:B------:R0:W-:Y:S04]  /*33150*/  STL.64 [R1+0xfa0], R48 ;  /* 0x000fa03001007387 */ /* 0x0001e80000100a00 */
[----:B------:R1:W-:Y:S04]  /*33160*/  STL.64 [R1+0xfa8], R50 ;  /* 0x000fa83201007387 */ /* 0x0003e80000100a00 */
[----:B0-----:R-:W2:Y:S04]  /*33170*/  LDL.LU.64 R48, [R1+0xf50] ;  /* 0x000f500001307983 */ /* 0x001ea80000300a00 */
[----:B-1----:R-:W2:Y:S01]  /*33180*/  LDL.LU.64 R50, [R1+0xf58] ;  /* 0x000f580001327983 */ /* 0x002ea20000300a00 */
[C---:B----4-:R-:W-:Y:S06]  /*33190*/  HMMA.16816.F32 R56, R40.reuse, R4, R56 ;  /* 0x000000042838723c */ /* 0x050fec0000001838 */
[----:B------:R-:W-:-:S15]  /*331a0*/  HMMA.16816.F32 R12, R40, R8, R12 ;  /* 0x00000008280c723c */ /* 0x000fde000000180c */
[----:B------:R-:W-:-:S02]  /*331b0*/  NOP ;  /* 0x0000000000007918 */ /* 0x000fc40000000000 */
[----:B------:R0:W-:Y:S04]  /*331c0*/  STL.64 [R1+0xf90], R56 ;  /* 0x000f903801007387 */ /* 0x0001e80000100a00 */
[----:B------:R1:W-:Y:S04]  /*331d0*/  STL.64 [R1+0xf98], R58 ;  /* 0x000f983a01007387 */ /* 0x0003e80000100a00 */
[----:B0-----:R-:W4:Y:S04]  /*331e0*/  LDL.LU.64 R56, [R1+0xf30] ;  /* 0x000f300001387983 */ /* 0x001f280000300a00 */
[----:B-1----:R-:W4:Y:S04]  /*331f0*/  LDL.LU.64 R58, [R1+0xf38] ;  /* 0x000f3800013a7983 */ /* 0x002f280000300a00 */
[----:B------:R-:W-:Y:S04]  /*33200*/  STL.64 [R1+0xf80], R12 ;  /* 0x000f800c01007387 */ /* 0x000fe80000100a00 */
[----:B------:R0:W-:Y:S04]  /*33210*/  STL.64 [R1+0xf88], R14 ;  /* 0x000f880e01007387 */ /* 0x0001e80000100a00 */
[----:B0-----:R-:W3:Y:S04]  /*33220*/  LDL.LU.64 R14, [R1+0x33f0] ;  /* 0x0033f000010e7983 */ /* 0x001ee80000300a00 */
[----:B------:R-:W2:Y:S04]  /*33230*/  LDL.LU.64 R12, [R1+0x33e8] ;  /* 0x0033e800010c7983 */ /* 0x000ea80000300a00 */
        /* <DEDUP_REMOVED lines=10> */
[----:B---3--:R-:W-:Y:S04]  /*332e0*/  STL.64 [R1+0x33c0], R14 ;  /* 0x0033c00e01007387 */ /* 0x008fe80000100a00 */
[----:B------:R0:W-:Y:S02]  /*332f0*/  STL.64 [R1+0x33b8], R12 ;  /* 0x0033b80c01007387 */ /* 0x0001e40000100a00 */
[----:B0-----:R-:W-:Y:S02]  /*33300*/  HMMA.16816.F32 R12, R40, R16, R36 ;  /* 0x00000010280c723c */ /* 0x001fe40000001824 */
[----:B------:R-:W3:Y:S04]  /*33310*/  LDL.LU.64 R36, [R1+0xb00] ;  /* 0x000b000001247983 */ /* 0x000ee80000300a00 */
[----:B------:R-:W3:-:S15]  /*33320*/  LDL.LU.64 R38, [R1+0xb08] ;  /* 0x000b080001267983 */ /* 0x000ede0000300a00 */
[----:B------:R-:W-:-:S02]  /*33330*/  NOP ;  /* 0x0000000000007918 */ /* 0x000fc40000000000 */
[----:B------:R-:W-:Y:S04]  /*33340*/  STL.64 [R1+0xf60], R12 ;  /* 0x000f600c01007387 */ /* 0x000fe80000100a00 */
[----:B------:R0:W-:Y:S02]  /*33350*/  STL.64 [R1+0xf68], R14 ;  /* 0x000f680e01007387 */ /* 0x0001e40000100a00 */
[C---:B0-----:R-:W-:Y:S02]  /*33360*/  HMMA.16816.F32 R12, R40.reuse, R20, R48 ;  /* 0x00000014280c723c */ /* 0x041fe40000001830 */
[----:B------:R-:W0:Y:S04]  /*33370*/  LDSM.16.MT88.4 R48, [R52+UR4+0x300] ;  /* 0x000300043430783b */ /* 0x000e280008004200 */
[----:B------:R-:W-:Y:S04]  /*33380*/  STL.64 [R1+0x33b0], R18 ;  /* 0x0033b01201007387 */ /* 0x000fe80000100a00 */
[----:B------:R4:W-:Y:S02]  /*33390*/  STL.64 [R1+0x33a8], R16 ;  /* 0x0033a81001007387 */ /* 0x0009e40000100a00 */
[C---:B----4-:R-:W-:Y:S02]  /*333a0*/  HMMA.16816.F32 R16, R40.reuse, R24, R8 ;  /* 0x000000182810723c */ /* 0x050fe40000001808 */
[----:B0-----:R-:W-:Y:S09]  /*333b0*/  STL.64 [R1+0x3380], R50 ;  /* 0x0033803201007387 */ /* 0x001ff20000100a00 */
[----:B------:R-:W-:Y:S04]  /*333c0*/  STL.64 [R1+0xf50], R12 ;  /* 0x000f500c01007387 */ /* 0x000fe80000100a00 */
[----:B------:R0:W-:Y:S04]  /*333d0*/  STL.64 [R1+0xf58], R14 ;  /* 0x000f580e01007387 */ /* 0x0001e80000100a00 */
[----:B------:R-:W-:Y:S04]  /*333e0*/  STL.64 [R1+0x3378], R48 ;  /* 0x0033783001007387 */ /* 0x000fe80000100a00 */
[----:B------:R-:W2:Y:S04]  /*333f0*/  LDL.LU.64 R8, [R1+0x9e0] ;  /* 0x0009e00001087983 */ /* 0x000ea80000300a00 */
[----:B------:R-:W-:Y:S04]  /*33400*/  STL.64 [R1+0xf40], R16 ;  /* 0x000f401001007387 */ /* 0x000fe80000100a00 */
[----:B------:R-:W-:Y:S04]  /*33410*/  STL.64 [R1+0xf48], R18 ;  /* 0x000f481201007387 */ /* 0x000fe80000100a00 */
[----:B------:R-:W2:Y:S01]  /*33420*/  LDL.LU.64 R10, [R1+0x9e8] ;  /* 0x0009e800010a7983 */ /* 0x000ea20000300a00 */
[----:B0-----:R-:W-:-:S15]  /*33430*/  HMMA.16816.F32 R12, R40, R28, R56 ;  /* 0x0000001c280c723c */ /* 0x001fde0000001838 */
[----:B------:R-:W-:-:S08]  /*33440*/  NOP ;  /* 0x0000000000007918 */ /* 0x000fd00000000000 */
[----:B------:R0:W-:Y:S04]  /*33450*/  STL.64 [R1+0xf30], R12 ;  /* 0x000f300c01007387 */ /* 0x0001e80000100a00 */
[----:B------:R1:W-:Y:S04]  /*33460*/  STL.64 [R1+0xf38], R14 ;  /* 0x000f380e01007387 */ /* 0x0003e80000100a00 */
[----:B0-----:R-:W4:Y:S04]  /*33470*/  LDL.LU.64 R12, [R1+0x9d0] ;  /* 0x0009d000010c7983 */ /* 0x001f280000300a00 */
[----:B-1----:R-:W4:Y:S04]  /*33480*/  LDL.LU.64 R14, [R1+0x9d8] ;  /* 0x0009d800010e7983 */ /* 0x002f280000300a00 */
[----:B------:R-:W4:Y:S04]  /*33490*/  LDL.LU.64 R16, [R1+0x9c0] ;  /* 0x0009c00001107983 */ /* 0x000f280000300a00 */
[----:B------:R-:W4:Y:S04]  /*334a0*/  LDL.LU.64 R18, [R1+0x9c8] ;  /* 0x0009c80001127983 */ /* 0x000f280000300a00 */
[----:B------:R-:W4:Y:S04]  /*334b0*/  LDL.LU.64 R48, [R1+0x9a0] ;  /* 0x0009a00001307983 */ /* 0x000f280000300a00 */
[----:B------:R-:W4:Y:S01]  /*334c0*/  LDL.LU.64 R50, [R1+0x9a8] ;  /* 0x0009a80001327983 */ /* 0x000f220000300a00 */
[----:B---3--:R-:W-:Y:S03]  /*334d0*/  HMMA.16816.F32 R56, R40, R32, R36 ;  /* 0x000000202838723c */ /* 0x008fe60000001824 */
[----:B------:R-:W0:Y:S04]  /*334e0*/  LDSM.16.MT88.4 R40, [R52+UR4+0x380] ;  /* 0x000380043428783b */ /* 0x000e280008004200 */
[----:B------:R-:W3:-:S15]  /*334f0*/  LDL.LU.64 R36, [R1+0x990] ;  /* 0x0009900001247983 */ /* 0x000ede0000300a00 */
[----:B------:R-:W-:-:S01]  /*33500*/  NOP ;  /* 0x0000000000007918 */ /* 0x000fc20000000000 */
[----:B------:R1:W-:Y:S04]  /*33510*/  STL.64 [R1+0xb00], R56 ;  /* 0x000b003801007387 */ /* 0x0003e80000100a00 */
[----:B------:R0:W-:Y:S04]  /*33520*/  STL.64 [R1+0xb08], R58 ;  /* 0x000b083a01007387 */ /* 0x0001e80000100a00 */
[----:B------:R-:W3:Y:S04]  /*33530*/  LDL.LU.64 R38, [R1+0x998] ;  /* 0x0009980001267983 */ /* 0x000ee80000300a00 */
[----:B-1----:R-:W3:Y:S04]  /*33540*/  LDL.LU.64 R56, [R1+0x980] ;  /* 0x0009800001387983 */ /* 0x002ee80000300a00 */
[----:B0-----:R-:W3:Y:S04]  /*33550*/  LDL.LU.64 R58, [R1+0x988] ;  /* 0x00098800013a7983 */ /* 0x001ee80000300a00 */
[----:B------:R-:W3:Y:S04]  /*33560*/  LDL.LU.64 R52, [R1+0x3a0] ;  /* 0x0003a00001347983 */ /* 0x000ee80000300a00 */
[----:B------:R-:W3:Y:S04]  /*33570*/  LDL.LU.64 R54, [R1+0x3a8] ;  /* 0x0003a80001367983 */ /* 0x000ee80000300a00 */
[----:B------:R-:W-:Y:S04]  /*33580*/  STL.64 [R1+0x3320], R42 ;  /* 0x0033202a01007387 */ /* 0x000fe80000100a00 */
        /* <DEDUP_REMOVED lines=20> */
[----:B------:R-:W2:Y:S04]  /*336d0*/  LDL.LU.64 R16, [R1+0x33a8] ;  /* 0x0033a80001107983 */ /* 0x000ea80000300a00 */
[----:B----4-:R-:W-:Y:S04]  /*336e0*/  STL.64 [R1+0x3390], R14 ;  /* 0x0033900e01007387 */ /* 0x010fe80000100a00 */
[----:B------:R0:W-:Y:S01]  /*336f0*/  STL.64 [R1+0x3388], R12 ;  /* 0x0033880c01007387 */ /* 0x0001e20000100a00 */
[C---:B------:R-:W-:Y:S06]  /*33700*/  HMMA.16816.F32 R36, R44.reuse, R24, R36 ;  /* 0x000000182c24723c */ /* 0x040fec0000001824 */
[C---:B0-----:R-:W-:Y:S06]  /*33710*/  HMMA.16816.F32 R12, R44.reuse, R20, R48 ;  /* 0x000000142c0c723c */ /* 0x041fec0000001830 */
[----:B--2---:R-:W-:-:S15]  /*33720*/  HMMA.16816.F32 R40, R44, R16, R40 ;  /* 0x000000102c28723c */ /* 0x004fde0000001828 */
[----:B------:R-:W-:-:S08]  /*33730*/  NOP ;  /* 0x0000000000007918 */ /* 0x000fd00000000000 */
[----:B------:R0:W-:Y:S04]  /*33740*/  STL.64 [R1+0x9b0], R40 ;  /* 0x0009b02801007387 */ /* 0x0001e80000100a00 */
[----:B------:R1:W-:Y:S04]  /*33750*/  STL.64 [R1+0x9b8], R42 ;  /* 0x0009b82a01007387 */ /* 0x0003e80000100a00 */
[----:B0-----:R-:W2:Y:S04]  /*33760*/  LDL.LU.64 R40, [R1+0x2e0] ;  /* 0x0002e00001287983 */ /* 0x001ea80000300a00 */
[----:B-1----:R-:W2:Y:S04]  /*33770*/  LDL.LU.64 R42, [R1+0x2e8] ;  /* 0x0002e800012a7983 */ /* 0x002ea80000300a00 */
[----:B------:R0:W-:Y:S04]  /*33780*/  STL.64 [R1+0x9a0], R12 ;  /* 0x0009a00c01007387 */ /* 0x0001e80000100a00 */
[----:B------:R1:W-:Y:S04]  /*33790*/  STL.64 [R1+0x9a8], R14 ;  /* 0x0009a80e01007387 */ /* 0x0003e80000100a00 */
[----:B0-----:R-:W4:Y:S04]  /*337a0*/  LDL.LU.64 R12, [R1+0x2d0] ;  /* 0x0002d000010c7983 */ /* 0x001f280000300a00 */
[----:B-1----:R-:W4:Y:S04]  /*337b0*/  LDL.LU.64 R14, [R1+0x2d8] ;  /* 0x0002d800010e7983 */ /* 0x002f280000300a00 */
[----:B------:R-:W3:Y:S04]  /*337c0*/  LDL.LU.64 R48, [R1+0x2c0] ;  /* 0x0002c00001307983 */ /* 0x000ee80000300a00 */
[----:B------:R-:W3:Y:S04]  /*337d0*/  LDL.LU.64 R50, [R1+0x2c8] ;  /* 0x0002c80001327983 */ /* 0x000ee80000300a00 */
[----:B------:R-:W-:Y:S04]  /*337e0*/  STL.64 [R1+0x990], R36 ;  /* 0x0009902401007387 */ /* 0x000fe80000100a00 */
[----:B------:R0:W-:Y:S04]  /*337f0*/  STL.64 [R1+0x998], R38 ;  /* 0x0009982601007387 */ /* 0x0001e80000100a00 */
[----:B0-----:R-:W2:Y:S04]  /*33800*/  LDL.LU.64 R38, [R1+0x33a0] ;  /* 0x0033a00001267983 */ /* 0x001ea80000300a00 */
[----:B------:R-:W2:Y:S01]  /*33810*/  LDL.LU.64 R36, [R1+0x3398] ;  /* 0x0033980001247983 */ /* 0x000ea20000300a00 */
[C---:B------:R-:W-:Y:S06]  /*33820*/  HMMA.16816.F32 R56, R44.reuse, R28, R56 ;  /* 0x0000001c2c38723c */ /* 0x040fec0000001838 */
[----:B------:R-:W-:-:S15]  /*33830*/  HMMA.16816.F32 R44, R44, R32, R52 ;  /* 0x000000202c2c723c */ /* 0x000fde0000001834 */
[----:B------:R-:W-:-:S02]  /*33840*/  NOP ;  /* 0x0000000000007918 */ /* 0x000fc40000000000 */
[----:B------:R0:W-:Y:S04]  /*33850*/  STL.64 [R1+0x980], R56 ;  /* 0x0009803801007387 */ /* 0x0001e80000100a00 */
[----:B------:R1:W-:Y:S04]  /*33860*/  STL.64 [R1+0x988], R58 ;  /* 0x0009883a01007387 */ /* 0x0003e80000100a00 */
[----:B0-----:R-:W3:Y:S04]  /*33870*/  LDL.LU.64 R56, [R1+0x290] ;  /* 0x0002900001387983 */ /* 0x001ee80000300a00 */
[----:B-1----:R-:W3:Y:S04]  /*33880*/  LDL.LU.64 R58, [R1+0x298] ;  /* 0x00029800013a7983 */ /* 0x002ee80000300a00 */
[----:B------:R-:W-:Y:S04]  /*33890*/  STL.64 [R1+0x3a0], R44 ;  /* 0x0003a02c01007387 */ /* 0x000fe80000100a00 */
[----:B------:R-:W-:Y:S04]  /*338a0*/  STL.64 [R1+0x3a8], R46 ;  /* 0x0003a82e01007387 */ /* 0x000fe80000100a00 */
[----:B------:R-:W0:Y:S04]  /*338b0*/  LDSM.16.MT88.4 R44, [R60+UR4+0x4000] ;  /* 0x004000043c2c783b */ /* 0x000e280008004200 */
[----:B------:R-:W3:Y:S04]  /*338c0*/  LDL.LU.64 R52, [R1+0x280] ;  /* 0x0002800001347983 */ /* 0x000ee80000300a00 */
[----:B------:R-:W3:Y:S04]  /*338d0*/  LDL.LU.64 R54, [R1+0x288] ;  /* 0x0002880001367983 */ /* 0x000ee80000300a00 */
[----:B0-----:R-:W-:Y:S04]  /*338e0*/  STL.64 [R1+0x32d8], R46 ;  /* 0x0032d82e01007387 */ /* 0x001fe80000100a00 */
[----:B------:R0:W-:Y:S04]  /*338f0*/  STL.64 [R1+0x32d0], R44 ;  /* 0x0032d02c01007387 */ /* 0x0001e80000100a00 */
[----:B0-----:R-:W3:Y:S04]  /*33900*/  LDL.LU.64 R44, [R1+0x2a0] ;  /* 0x0002a000012c7983 */ /* 0x001ee80000300a00 */
[----:B------:R-:W3:Y:S01]  /*33910*/  LDL.LU.64 R46, [R1+0x2a8] ;  /* 0x0002a800012e7983 */ /* 0x000ee20000300a00 */
[C---:B--2---:R-:W-:Y:S06]  /*33920*/  HMMA.16816.F32 R40, R36.reuse, R4, R40 ;  /* 0x000000042428723c */ /* 0x044fec0000001828 */
[----:B----4-:R-:W-:-:S15]  /*33930*/  HMMA.16816.F32 R12, R36, R8, R12 ;  /* 0x00000008240c723c */ /* 0x010fde000000180c */
[----:B------:R-:W-:-:S02]  /*33940*/  NOP ;  /* 0x0000000000007918 */ /* 0x000fc40000000000 */
[----:B------:R0:W-:Y:S04]  /*33950*/  STL.64 [R1+0x2e0], R40 ;  /* 0x0002e02801007387 */ /* 0x0001e80000100a00 */
[----:B------:R1:W-:Y:S04]  /*33960*/  STL.64 [R1+0x2e8], R42 ;  /* 0x0002e82a01007387 */ /* 0x0003e80000100a00 */
[----:B0-----:R-:W2:Y:S04]  /*33970*/  LDL.LU.64 R40, [R1+0x110] ;  /* 0x0001100001287983 */ /* 0x001ea80000300a00 */
[----:B-1----:R-:W2:Y:S04]  /*33980*/  LDL.LU.64 R42, [R1+0x118] ;  /* 0x00011800012a7983 */ /* 0x002ea80000300a00 */
        /* <DEDUP_REMOVED lines=9> */
[----:B------:R-:W3:Y:S04]  /*33a20*/  LDL.LU.64 R48, [R1+0x3378] ;  /* 0x0033780001307983 */ /* 0x000ee80000300a00 */
[----:B----4-:R-:W-:Y:S04]  /*33a30*/  STL.64 [R1+0x3370], R14 ;  /* 0x0033700e01007387 */ /* 0x010fe80000100a00 */
[----:B------:R0:W-:Y:S04]  /*33a40*/  STL.64 [R1+0x3368], R12 ;  /* 0x0033680c01007387 */ /* 0x0001e80000100a00 */
[----:B0-----:R-:W4:Y:S04]  /*33a50*/  LDL.LU.64 R12, [R1+0x2b0] ;  /* 0x0002b000010c7983 */ /* 0x001f280000300a00 */
[----:B------:R-:W4:Y:S04]  /*33a60*/  LDL.LU.64 R14, [R1+0x2b8] ;  /* 0x0002b800010e7983 */ /* 0x000f280000300a00 */
        /* <DEDUP_REMOVED lines=24> */
[----:B------:R-:W3:Y:S04]  /*33bf0*/  LDL.LU.64 R44, [R1+0x10a0] ;  /* 0x0010a000012c7983 */ /* 0x000ee80000300a00 */
[----:B------:R-:W3:Y:S01]  /*33c00*/  LDL.LU.64 R46, [R1+0x10a8] ;  /* 0x0010a800012e7983 */ /* 0x000ee20000300a00 */
[----:B--2---:R-:W-:Y:S03]  /*33c10*/  HMMA.16816.F32 R12, R36, R32, R40 ;  /* 0x00000020240c723c */ /* 0x004fe60000001828 */
[----:B------:R-:W0:-:S15]  /*33c20*/  LDSM.16.MT88.4 R36, [R60+UR4+0x4080] ;  /* 0x004080043c24783b */ /* 0x000e1e0008004200 */
[----:B------:R-:W-:-:S05]  /*33c30*/  NOP ;  /* 0x0000000000007918 */ /* 0x000fca0000000000 */
[----:B------:R1:W-:Y:S04]  /*33c40*/  STL.64 [R1+0x110], R12 ;  /* 0x0001100c01007387 */ /* 0x0003e80000100a00 */
[----:B------:R2:W-:Y:S04]  /*33c50*/  STL.64 [R1+0x118], R14 ;  /* 0x0001180e01007387 */ /* 0x0005e80000100a00 */
[----:B-1----:R-:W4:Y:S04]  /*33c60*/  LDL.LU.64 R12, [R1+0x1070] ;  /* 0x00107000010c7983 */ /* 0x002f280000300a00 */
[----:B--2---:R-:W4:Y:S04]  /*33c70*/  LDL.LU.64 R14, [R1+0x1078] ;  /* 0x00107800010e7983 */ /* 0x004f280000300a00 */
[----:B------:R-:W2:Y:S04]  /*33c80*/  LDL.LU.64 R16, [R1+0xe0] ;  /* 0x0000e00001107983 */ /* 0x000ea80000300a00 */
        /* <DEDUP_REMOVED lines=13> */
[----:B0-----:R-:W-:Y:S04]  /*33d60*/  STL.64 [R1+0x3288], R38 ;  /* 0x0032882601007387 */ /* 0x001fe80000100a00 */
[----:B------:R0:W-:Y:S04]  /*33d70*/  STL.64 [R1+0x3280], R36 ;  /* 0x0032802401007387 */ /* 0x0001e80000100a00 */
[----:B0-----:R-:W2:Y:S04]  /*33d80*/  LDL.LU.64 R36, [R1+0x70] ;  /* 0x0000700001247983 */ /* 0x001ea80000300a00 */
[----:B------:R-:W2:Y:S01]  /*33d90*/  LDL.LU.64 R38, [R1+0x78] ;  /* 0x0000780001267983 */ /* 0x000ea20000300a00 */
[----:B---3--:R-:W-:-:S15]  /*33da0*/  HMMA.16816.F32 R44, R48, R4, R44 ;  /* 0x00000004302c723c */ /* 0x008fde000000182c */
[----:B------:R-:W-:-:S08]  /*33db0*/  NOP ;  /* 0x0000000000007918 */ /* 0x000fd00000000000 */
        /* <DEDUP_REMOVED lines=34> */
[C---:B---3--:R-:W-:Y:S06]  /*33fe0*/  HMMA.16816.F32 R40, R48.reuse, R28, R40 ;  /* 0x0000001c3028723c */ /* 0x048fec0000001828 */
[----:B------:R-:W-:-:S15]  /*33ff0*/  HMMA.16816.F32 R48, R48, R32, R52 ;  /* 0x000000203030723c */ /* 0x000fde0000001834 */
[----:B------:R-:W-:-:S02]  /*34000*/  NOP ;  /* 0x0000000000007918 */ /* 0x000fc40000000000 */
[----:B------:R-:W-:Y:S04]  /*34010*/  STL.64 [R1+0xa0], R40 ;  /* 0x0000a02801007387 */ /* 0x000fe80000100a00 */
[----:B------:R0:W-:Y:S04]  /*34020*/  STL.64 [R1+0xa8], R42 ;  /* 0x0000a82a01007387 */ /* 0x0001e80000100a00 */
[----:B0-----:R-:W3:Y:S04]  /*34030*/  LDL.LU.64 R42, [R1+0x3320] ;  /* 0x00332000012a7983 */ /* 0x001ee80000300a00 */
[----:B------:R-:W3:Y:S04]  /*34040*/  LDL.LU.64 R40, [R1+0x3318] ;  /* 0x0033180001287983 */ /* 0x000ee80000300a00 */
[----:B------:R-:W4:Y:S04]  /*34050*/  LDL.LU.64 R54, [R1+0x3310] ;  /* 0x0033100001367983 */ /* 0x000f280000300a00 */
[----:B------:R-:W2:Y:S04]  /*34060*/  LDL.LU.64 R52, [R1+0x3308] ;  /* 0x0033080001347983 */ /* 0x000ea80000300a00 */
[----:B------:R0:W-:Y:S04]  /*34070*/  STL.64 [R1+0x90], R48 ;  /* 0x0000903001007387 */ /* 0x0001e80000100a00 */
[----:B------:R1:W-:Y:S04]  /*34080*/  STL.64 [R1+0x98], R50 ;  /* 0x0000983201007387 */ /* 0x0003e80000100a00 */
[----:B0-----:R-:W3:Y:S04]  /*34090*/  LDL.LU.64 R48, [R1+0x80] ;  /* 0x0000800001307983 */ /* 0x001ee80000300a00 */
[----:B-1----:R-:W3:Y:S02]  /*340a0*/  LDL.LU.64 R50, [R1+0x88] ;  /* 0x0000880001327983 */ /* 0x002ee40000300a00 */
[----:B---3--:R-:W-:-:S15]  /*340b0*/  HMMA.16816.F32 R48, R40, R4, R48 ;  /* 0x000000042830723c */ /* 0x008fde0000001830 */
[----:B------:R-:W-:-:S08]  /*340c0*/  NOP ;  /* 0x0000000000007918 */ /* 0x000fd00000000000 */
[----:B------:R-:W-:Y:S04]  /*340d0*/  STL.64 [R1+0x80], R48 ;  /* 0x0000803001007387 */ /* 0x000fe80000100a00 */
[----:B------:R0:W-:Y:S02]  /*340e0*/  STL.64 [R1+0x88], R50 ;  /* 0x0000883201007387 */ /* 0x0001e40000100a00 */
[----:B0-----:R-:W-:Y:S07]  /*340f0*/  HMMA.16816.F32 R48, R40, R8, R36 ;  /* 0x000000082830723c */ /* 0x001fee0000001824 */
[----:B----4-:R-:W-:-:S02]  /*34100*/  IMAD.MOV.U32 R36, RZ, RZ, R54 ;  /* 0x000000ffff247224 */ /* 0x010fc400078e0036 */
[----:B------:R-:W2:Y:S01]  /*34110*/  LDL.LU R54, [R1+0x3304] ;  /* 0x0033040001367983 */ /* 0x000ea20000300800 */
[----:B------:R-:W-:-:S13]  /*34120*/  IMAD.MOV.U32 R37, RZ, RZ, R55 ;  /* 0x000000ffff257224 */ /* 0x000fda00078e0037 */
[----:B------:R-:W-:Y:S04]  /*34130*/  STL.64 [R1+0x70], R48 ;  /* 0x0000703001007387 */ /* 0x000fe80000100a00 */
[----:B------:R0:W-:Y:S04]  /*34140*/  STL.64 [R1+0x78], R50 ;  /* 0x0000783201007387 */ /* 0x0001e80000100a00 */
[----:B------:R-:W2:Y:S01]  /*34150*/  LDL.LU R55, [R1+0x3300] ;  /* 0x0033000001377983 */ /* 0x000ea20000300800 */
[----:B0-----:R-:W-:-:S15]  /*34160*/  HMMA.16816.F32 R48, R40, R12, R56 ;  /* 0x0000000c2830723c */ /* 0x001fde0000001838 */
[----:B------:R-:W-:-:S08]  /*34170*/  NOP ;  /* 0x0000000000007918 */ /* 0x000fd00000000000 */
[----:B------:R0:W-:Y:S01]  /*34180*/  STL.64 [R1+0x30], R48 ;  /* 0x0000303001007387 */ /* 0x0001e20000100a00 */
[----:B------:R-:W-:Y:S02]  /*34190*/  IMAD.MOV.U32 R5, RZ, RZ, R50 ;  /* 0x000000ffff057224 */ /* 0x000fe400078e0032 */
[----:B------:R-:W-:Y:S02]  /*341a0*/  IMAD.MOV.U32 R4, RZ, RZ, R51 ;  /* 0x000000ffff047224 */ /* 0x000fe400078e0033 */
[----:B0-----:R-:W-:Y:S01]  /*341b0*/  HMMA.16816.F32 R48, R40, R16, R44 ;  /* 0x000000102830723c */ /* 0x001fe2000000182c */
[----:B------:R-:W3:Y:S04]  /*341c0*/  LDL.LU.64 R44, [R1+0x60] ;  /* 0x00006000012c7983 */ /* 0x000ee80000300a00 */
[----:B------:R-:W3:-:S15]  /*341d0*/  LDL.LU.64 R46, [R1+0x68] ;  /* 0x00006800012e7983 */ /* 0x000ede0000300a00 */
[----:B------:R-:W-:-:S03]  /*341e0*/  NOP ;  /* 0x0000000000007918 */ /* 0x000fc60000000000 */
[----:B------:R-:W-:Y:S04]  /*341f0*/  STL.64 [R1+0x20], R48 ;  /* 0x0000203001007387 */ /* 0x000fe80000100a00 */
[----:B------:R2:W-:Y:S04]  /*34200*/  STL.64 [R1+0x28], R50 ;  /* 0x0000283201007387 */ /* 0x0005e80000100a00 */
[----:B------:R-:W4:Y:S04]  /*34210*/  LDL.LU.64 R56, [R1+0x50] ;  /* 0x0000500001387983 */ /* 0x000f280000300a00 */
[----:B------:R-:W4:Y:S01]  /*34220*/  LDL.LU.64 R58, [R1+0x58] ;  /* 0x00005800013a7983 */ /* 0x000f220000300a00 */
[----:B------:R-:W-:-:S02]  /*34230*/  IMAD.MOV.U32 R38, RZ, RZ, R3 ;  /* 0x000000ffff267224 */ /* 0x000fc400078e0003 */
[----:B------:R-:W-:Y:S01]  /*34240*/  IMAD.MOV.U32 R39, RZ, RZ, R0 ;  /* 0x000000ffff277224 */ /* 0x000fe200078e0000 */
[----:B--2---:R-:W-:-:S15]  /*34250*/  HMMA.16816.F32 R48, R40, R20, R52 ;  /* 0x000000142830723c */ /* 0x004fde0000001834 */
[----:B------:R-:W-:-:S09]  /*34260*/  NOP ;  /* 0x0000000000007918 */ /* 0x000fd20000000000 */
[----:B------:R-:W-:Y:S02]  /*34270*/  IMAD.MOV.U32 R0, RZ, RZ, R48 ;  /* 0x000000ffff007224 */ /* 0x000fe400078e0030 */
[----:B------:R-:W-:Y:S02]  /*34280*/  IMAD.MOV.U32 R3, RZ, RZ, R49 ;  /* 0x000000ffff037224 */ /* 0x000fe400078e0031 */
[----:B------:R-:W-:Y:S02]  /*34290*/  IMAD.MOV.U32 R21, RZ, RZ, R50 ;  /* 0x000000ffff157224 */ /* 0x000fe400078e0032 */
[----:B------:R-:W-:Y:S02]  /*342a0*/  IMAD.MOV.U32 R20, RZ, RZ, R51 ;  /* 0x000000ffff147224 */ /* 0x000fe400078e0033 */
[----:B------:R-:W0:Y:S01]  /*342b0*/  LDSM.16.MT88.4 R48, [R60+UR4+0x4100] ;  /* 0x004100043c30783b */ /* 0x000e220008004200 */
[----:B------:R-:W-:-:S03]  /*342c0*/  IMAD.MOV.U32 R52, RZ, RZ, R18 ;  /* 0x000000ffff347224 */ /* 0x000fc600078e0012 */
[----:B------:R-:W2:Y:S01]  /*342d0*/  LDL.LU R18, [R1+0x32fc] ;  /* 0x0032fc0001127983 */ /* 0x000ea20000300800 */
[----:B------:R-:W-:Y:S02]  /*342e0*/  IMAD.MOV.U32 R53, RZ, RZ, R19 ;  /* 0x000000ffff357224 */ /* 0x000fe400078e0013 */
[----:B------:R-:W-:Y:S01]  /*342f0*/  IMAD.MOV.U32 R54, RZ, RZ, R14 ;  /* 0x000000ffff367224 */ /* 0x000fe200078e000e */
[----:B------:R-:W2:Y:S04]  /*34300*/  LDL.LU R19, [R1+0x32f8] ;  /* 0x0032f80001137983 */ /* 0x000ea80000300800 */
[----:B------:R-:W2:Y:S01]  /*34310*/  LDL.LU R14, [R1+0x32f4] ;  /* 0x0032f400010e7983 */ /* 0x000ea20000300800 */
[----:B---3--:R-:W-:Y:S01]  /*34320*/  HMMA.16816.F32 R44, R40, R24, R44 ;  /* 0x00000018282c723c */ /* 0x008fe2000000182c */
[----:B------:R-:W-:-:S02]  /*34330*/  IMAD.MOV.U32 R55, RZ, RZ, R15 ;  /* 0x000000ffff377224 */ /* 0x000fc400078e000f */
[----:B------:R-:W2:Y:S03]  /*34340*/  LDL.LU R15, [R1+0x32f0] ;  /* 0x0032f000010f7983 */ /* 0x000ea60000300800 */
[----:B----4-:R-:W-:Y:S01]  /*34350*/  HMMA.16816.F32 R56, R40, R28, R56 ;  /* 0x0000001c2838723c */ /* 0x010fe20000001838 */
[----:B0-----:R-:W-:Y:S04]  /*34360*/  STL.64 [R1+0x3220], R50 ;  /* 0x0032203201007387 */ /* 0x001fe80000100a00 */
[----:B------:R0:W-:-:S13]  /*34370*/  STL.64 [R1+0x3218], R48 ;  /* 0x0032183001007387 */ /* 0x0001da0000100a00 */
[----:B------:R-:W-:Y:S02]  /*34380*/  IMAD.MOV.U32 R13, RZ, RZ, R46 ;  /* 0x000000ffff0d7224 */ /* 0x000fe400078e002e */
[----:B------:R-:W-:Y:S02]  /*34390*/  IMAD.MOV.U32 R12, RZ, RZ, R47 ;  /* 0x000000ffff0c7224 */ /* 0x000fe400078e002f */
[----:B------:R-:W-:Y:S02]  /*343a0*/  IMAD.MOV.U32 R17, RZ, RZ, R44 ;  /* 0x000000ffff117224 */ /* 0x000fe400078e002c */
[----:B------:R-:W-:Y:S02]  /*343b0*/  IMAD.MOV.U32 R16, RZ, RZ, R45 ;  /* 0x000000ffff107224 */ /* 0x000fe400078e002d */
[----:B0-----:R-:W-:Y:S02]  /*343c0*/  IMAD.MOV.U32 R48, RZ, RZ, R10 ;  /* 0x000000ffff307224 */ /* 0x001fe400078e000a */
[----:B------:R-:W-:Y:S01]  /*343d0*/  IMAD.MOV.U32 R49, RZ, RZ, R11 ;  /* 0x000000ffff317224 */ /* 0x000fe200078e000b */
[----:B------:R-:W3:Y:S04]  /*343e0*/  LDL.LU R10, [R1+0x32ec] ;  /* 0x0032ec00010a7983 */ /* 0x000ee80000300800 */
[----:B------:R-:W3:Y:S01]  /*343f0*/  LDL.LU R11, [R1+0x32e8] ;  /* 0x0032e800010b7983 */ /* 0x000ee20000300800 */
[----:B------:R-:W-:-:S02]  /*34400*/  IMAD.MOV.U32 R50, RZ, RZ, R6 ;  /* 0x000000ffff327224 */ /* 0x000fc400078e0006 */
[----:B------:R-:W-:Y:S01]  /*34410*/  IMAD.MOV.U32 R51, RZ, RZ, R7 ;  /* 0x000000ffff337224 */ /* 0x000fe200078e0007 */
[----:B------:R-:W4:Y:S04]  /*34420*/  LDL.LU R6, [R1+0x32e4] ;  /* 0x0032e40001067983 */ /* 0x000f280000300800 */
[----:B------:R-:W4:Y:S04]  /*34430*/  LDL.LU R7, [R1+0x32e0] ;  /* 0x0032e00001077983 */ /* 0x000f280000300800 */
[----:B------:R-:W4:Y:S04]  /*34440*/  LDL.LU.64 R46, [R1+0x32d8] ;  /* 0x0032d800012e7983 */ /* 0x000f280000300a00 */
[----:B------:R-:W4:Y:S04]  /*34450*/  LDL.LU.64 R44, [R1+0x32d0] ;  /* 0x0032d000012c7983 */ /* 0x000f280000300a00 */
[----:B------:R-:W-:Y:S04]  /*34460*/  STL.64 [R1+0x50], R56 ;  /* 0x0000503801007387 */ /* 0x000fe80000100a00 */
[----:B------:R0:W-:Y:S04]  /*34470*/  STL.64 [R1+0x58], R58 ;  /* 0x0000583a01007387 */ /* 0x0001e80000100a00 */
[----:B0-----:R-:W2:Y:S04]  /*34480*/  LDL.LU.64 R58, [R1+0x32c8] ;  /* 0x0032c800013a7983 */ /* 0x001ea80000300a00 */
[----:B------:R-:W2:Y:S04]  /*34490*/  LDL.LU.64 R56, [R1+0x32c0] ;  /* 0x0032c00001387983 */ /* 0x000ea80000300a00 */
[----:B------:R0:W-:Y:S04]  /*344a0*/  STL.64 [R1+0x3298], R30 ;  /* 0x0032981e01007387 */ /* 0x0001e80000100a00 */
[----:B------:R-:W4:Y:S04]  /*344b0*/  LDL.LU R28, [R1+0x730] ;  /* 0x00073000011c7983 */ /* 0x000f280000300800 */
[----:B------:R-:W4:Y:S01]  /*344c0*/  LDL.LU R29, [R1+0x734] ;  /* 0x00073400011d7983 */ /* 0x000f220000300800 */
[----:B0-----:R-:W-:-:S02]  /*344d0*/  IMAD.MOV.U32 R30, RZ, RZ, R61 ;  /* 0x000000ffff1e7224 */ /* 0x001fc400078e003d */
[----:B------:R-:W-:Y:S01]  /*344e0*/  IMAD.MOV.U32 R31, RZ, RZ, R2 ;  /* 0x000000ffff1f7224 */ /* 0x000fe200078e0002 */
[----:B--2---:R-:W-:Y:S06]  /*344f0*/  HMMA.16816.F32 R40, R40, R32, R56 ;  /* 0x000000202828723c */ /* 0x004fec0000001838 */
[----:B----4-:R-:W-:-:S15]  /*34500*/  HMMA.16816.F32 R28, R44, R6, R28 ;  /* 0x000000062c1c723c */ /* 0x010fde000000181c */
[----:B------:R-:W-:-:S02]  /*34510*/  NOP ;  /* 0x0000000000007918 */ /* 0x000fc40000000000 */
[----:B------:R-:W-:Y:S04]  /*34520*/  STL [R1], R40 ;  /* 0x0000002801007387 */ /* 0x000fe80000100800 */
[----:B------:R-:W-:Y:S04]  /*34530*/  STL.64 [R1+0x3290], R34 ;  /* 0x0032902201007387 */ /* 0x000fe80000100a00 */
[----:B------:R-:W-:Y:S04]  /*34540*/  STL.64 [R1+0x730], R28 ;  /* 0x0007301c01007387 */ /* 0x000fe80000100a00 */
[----:B------:R0:W-:Y:S01]  /*34550*/  STL.64 [R1+0x738], R30 ;  /* 0x0007381e01007387 */ /* 0x0001e20000100a00 */
[----:B------:R-:W-:-:S03]  /*34560*/  IMAD.MOV.U32 R61, RZ, RZ, R28 ;  /* 0x000000ffff3d7224 */ /* 0x000fc600078e001c */
[----:B---3--:R1:W-:Y:S01]  /*34570*/  STL.64 [R1+0x3278], R10 ;  /* 0x0032780a01007387 */ /* 0x0083e20000100a00 */
[C---:B0-----:R-:W-:Y:S06]  /*34580*/  HMMA.16816.F32 R28, R44.reuse, R10, R48 ;  /* 0x0000000a2c1c723c */ /* 0x041fec0000001830 */
[----:B-1----:R-:W-:-:S15]  /*34590*/  HMMA.16816.F32 R8, R44, R14, R52 ;  /* 0x0000000e2c08723c */ /* 0x002fde0000001834 */
[----:B------:R-:W-:-:S02]  /*345a0*/  NOP ;  /* 0x0000000000007918 */ /* 0x000fc40000000000 */
[----:B------:R-:W-:Y:S04]  /*345b0*/  STL.64 [R1+0x720], R28 ;  /* 0x0007201c01007387 */ /* 0x000fe80000100a00 */
[----:B------:R-:W-:Y:S04]  /*345c0*/  STL.64 [R1+0x728], R30 ;  /* 0x0007281e01007387 */ /* 0x000fe80000100a00 */
[----:B------:R-:W-:Y:S04]  /*345d0*/  STL.64 [R1+0x3270], R14 ;  /* 0x0032700e01007387 */ /* 0x000fe80000100a00 */
[----:B------:R-:W-:Y:S04]  /*345e0*/  STL.64 [R1+0x3268], R12 ;  /* 0x0032680c01007387 */ /* 0x000fe80000100a00 */
[----:B------:R-:W-:Y:S04]  /*345f0*/  STL.64 [R1+0x710], R8 ;  /* 0x0007100801007387 */ /* 0x000fe80000100a00 */
[----:B------:R0:W-:Y:S02]  /*34600*/  STL.64 [R1+0x718], R10 ;  /* 0x0007180a01007387 */ /* 0x0001e40000100a00 */
[----:B0-----:R-:W-:Y:S06]  /*34610*/  HMMA.16816.F32 R8, R44, R18, R36 ;  /* 0x000000122c08723c */ /* 0x001fec0000001824 */
[----:B------:R-:W-:Y:S04]  /*34620*/  STL.64 [R1+0x3260], R18 ;  /* 0x0032601201007387 */ /* 0x000fe80000100a00 */
[----:B------:R-:W-:-:S13]  /*34630*/  STL.64 [R1+0x3258], R16 ;  /* 0x0032581001007387 */ /* 0x000fda0000100a00 */
[----:B------:R-:W-:Y:S04]  /*34640*/  STL.64 [R1+0x700], R8 ;  /* 0x0007000801007387 */ /* 0x000fe80000100a00 */
[----:B------:R-:W-:Y:S04]  /*34650*/  STL.64 [R1+0x708], R10 ;  /* 0x0007080a01007387 */ /* 0x000fe80000100a00 */
[----:B------:R-:W2:Y:S04]  /*34660*/  LDL.LU R48, [R1+0x600] ;  /* 0x0006000001307983 */ /* 0x000ea80000300800 */
[----:B------:R-:W2:Y:S01]  /*34670*/  LDL.LU R49, [R1+0x604] ;  /* 0x0006040001317983 */ /* 0x000ea20000300800 */
[----:B------:R-:W-:-:S02]  /*34680*/  IMAD.MOV.U32 R50, RZ, RZ, R22 ;  /* 0x000000ffff327224 */ /* 0x000fc400078e0016 */
[----:B------:R-:W-:Y:S01]  /*34690*/  IMAD.MOV.U32 R51, RZ, RZ, R23 ;  /* 0x000000ffff337224 */ /* 0x000fe200078e0017 */
[----:B------:R-:W3:Y:S04]  /*346a0*/  LDL.LU R22, [R1+0x32bc] ;  /* 0x0032bc0001167983 */ /* 0x000ee80000300800 */
[----:B------:R-:W4:Y:S04]  /*346b0*/  LDL.LU R23, [R1+0x32b8] ;  /* 0x0032b80001177983 */ /* 0x000f280000300800 */
[----:B------:R-:W-:Y:S04]  /*346c0*/  STL.64 [R1+0x3230], R50 ;  /* 0x0032303201007387 */ /* 0x000fe80000100a00 */
[----:B--2---:R0:W-:Y:S04]  /*346d0*/  STL.64 [R1+0x3228], R48 ;  /* 0x0032283001007387 */ /* 0x0041e80000100a00 */
[----:B0-----:R-:W2:Y:S04]  /*346e0*/  LDL.LU R48, [R1+0xdb0] ;  /* 0x000db00001307983 */ /* 0x001ea80000300800 */
[----:B------:R-:W2:Y:S04]  /*346f0*/  LDL.LU R49, [R1+0xdb4] ;  /* 0x000db40001317983 */ /* 0x000ea80000300800 */
[----:B------:R-:W3:Y:S04]  /*34700*/  LDL.LU R50, [R1+0xdb8] ;  /* 0x000db80001327983 */ /* 0x000ee80000300800 */
[----:B------:R-:W3:Y:S04]  /*34710*/  LDL.LU R51, [R1+0xdbc] ;  /* 0x000dbc0001337983 */ /* 0x000ee80000300800 */
[----:B---3--:R4:W-:Y:S04]  /*34720*/  STL.64 [R1+0x3240], R50 ;  /* 0x0032403201007387 */ /* 0x0089e80000100a00 */
[----:B--2---:R0:W-:Y:S01]  /*34730*/  STL.64 [R1+0x3238], R48 ;  /* 0x0032383001007387 */ /* 0x0041e20000100a00 */
[----:B----4-:R-:W-:-:S03]  /*34740*/  IMAD.MOV.U32 R50, RZ, RZ, R23 ;  /* 0x000000ffff327224 */ /* 0x010fc600078e0017 */
[----:B0-----:R-:W2:Y:S04]  /*34750*/  LDL.LU R48, [R1+0xdc0] ;  /* 0x000dc00001307983 */ /* 0x001ea80000300800 */
[----:B------:R-:W2:Y:S04]  /*34760*/  LDL.LU R49, [R1+0xdc4] ;  /* 0x000dc40001317983 */ /* 0x000ea80000300800 */
[----:B------:R-:W3:Y:S01]  /*34770*/  LDL.LU R23, [R1+0x32b4] ;  /* 0x0032b40001177983 */ /* 0x000ee20000300800 */
[----:B------:R-:W-:-:S03]  /*34780*/  IMAD.MOV.U32 R51, RZ, RZ, R22 ;  /* 0x000000ffff337224 */ /* 0x000fc600078e0016 */
[----:B------:R-:W4:Y:S04]  /*34790*/  LDL.LU R22, [R1+0x32b0] ;  /* 0x0032b00001167983 */ /* 0x000f280000300800 */
        /* <DEDUP_REMOVED lines=25> */
[----:B------:R-:W2:Y:S01]  /*34930*/  LDL.LU R13, [R1+0x644] ;  /* 0x00064400010d7983 */ /* 0x000ea20000300800 */
[----:B---3--:R-:W-:-:S02]  /*34940*/  IMAD.MOV.U32 R15, RZ, RZ, R23 ;  /* 0x000000ffff0f7224 */ /* 0x008fc400078e0017 */
[----:B----4-:R-:W-:Y:S02]  /*34950*/  IMAD.MOV.U32 R14, RZ, RZ, R22 ;  /* 0x000000ffff0e7224 */ /* 0x010fe400078e0016 */
[----:B------:R-:W3:Y:S04]  /*34960*/  LDL.LU R22, [R1+0x32ac] ;  /* 0x0032ac0001167983 */ /* 0x000ee80000300800 */
[----:B------:R-:W3:Y:S01]  /*34970*/  LDL.LU R23, [R1+0x32a8] ;  /* 0x0032a80001177983 */ /* 0x000ee20000300800 */
[----:B------:R-:W-:Y:S02]  /*34980*/  IMAD.MOV.U32 R2, RZ, RZ, R41 ;  /* 0x000000ffff027224 */ /* 0x000fe400078e0029 */
[----:B------:R-:W-:Y:S02]  /*34990*/  IMAD.MOV.U32 R25, RZ, RZ, R42 ;  /* 0x000000ffff197224 */ /* 0x000fe400078e002a */
[----:B------:R-:W-:-:S02]  /*349a0*/  IMAD.MOV.U32 R24, RZ, RZ, R43 ;  /* 0x000000ffff187224 */ /* 0x000fc400078e002b */
[----:B------:R-:W0:Y:S04]  /*349b0*/  LDSM.16.MT88.4 R40, [R60+UR4+0x4180] ;  /* 0x004180043c28783b */ /* 0x000e280008004200 */
[----:B------:R-:W-:Y:S04]  /*349c0*/  STL.64 [R1+0x3250], R50 ;  /* 0x0032503201007387 */ /* 0x000fe80000100a00 */
[----:B--2---:R1:W-:Y:S04]  /*349d0*/  STL.64 [R1+0x3248], R48 ;  /* 0x0032483001007387 */ /* 0x0043e80000100a00 */
[----:B-1----:R-:W2:Y:S04]  /*349e0*/  LDL.LU R48, [R1+0x620] ;  /* 0x0006200001307983 */ /* 0x002ea80000300800 */
[----:B------:R-:W2:Y:S04]  /*349f0*/  LDL.LU R49, [R1+0x624] ;  /* 0x0006240001317983 */ /* 0x000ea80000300800 */
[----:B------:R-:W2:Y:S04]  /*34a00*/  LDL.LU R50, [R1+0x628] ;  /* 0x0006280001327983 */ /* 0x000ea80000300800 */
[----:B------:R-:W2:Y:S01]  /*34a10*/  LDL.LU R51, [R1+0x62c] ;  /* 0x00062c0001337983 */ /* 0x000ea20000300800 */
[----:B------:R-:W-:-:S02]  /*34a20*/  IMAD.MOV.U32 R57, RZ, RZ, R26 ;  /* 0x000000ffff397224 */ /* 0x000fc400078e001a */
[----:B------:R-:W-:Y:S01]  /*34a30*/  IMAD.MOV.U32 R58, RZ, RZ, R27 ;  /* 0x000000ffff3a7224 */ /* 0x000fe200078e001b */
[----:B0-----:R-:W-:Y:S04]  /*34a40*/  STL.64 [R1+0x3208], R42 ;  /* 0x0032082a01007387 */ /* 0x001fe80000100a00 */
[----:B------:R0:W-:Y:S04]  /*34a50*/  STL.64 [R1+0x3200], R40 ;  /* 0x0032002801007387 */ /* 0x0001e80000100a00 */
[----:B0-----:R-:W4:Y:S01]  /*34a60*/  LDL.LU R40, [R1+0xcb0] ;  /* 0x000cb00001287983 */ /* 0x001f220000300800 */
[----:B---3--:R-:W-:-:S15]  /*34a70*/  HMMA.16816.F32 R52, R44, R22, R52 ;  /* 0x000000162c34723c */ /* 0x008fde0000001834 */
[----:B------:R-:W-:-:S08]  /*34a80*/  NOP ;  /* 0x0000000000007918 */ /* 0x000fd00000000000 */
[----:B------:R0:W-:Y:S04]  /*34a90*/  STL.64 [R1+0xed0], R52 ;  /* 0x000ed03401007387 */ /* 0x0001e80000100a00 */
[----:B------:R1:W-:Y:S04]  /*34aa0*/  STL.64 [R1+0xed8], R54 ;  /* 0x000ed83601007387 */ /* 0x0003e80000100a00 */
[----:B------:R-:W4:Y:S04]  /*34ab0*/  LDL.LU R41, [R1+0xcb4] ;  /* 0x000cb40001297983 */ /* 0x000f280000300800 */
[----:B------:R-:W4:Y:S04]  /*34ac0*/  LDL.LU R42, [R1+0xcb8] ;  /* 0x000cb800012a7983 */ /* 0x000f280000300800 */
[----:B------:R-:W4:Y:S04]  /*34ad0*/  LDL.LU R43, [R1+0xcbc] ;  /* 0x000cbc00012b7983 */ /* 0x000f280000300800 */
[----:B------:R-:W3:Y:S04]  /*34ae0*/  LDL.LU R56, [R1+0xca0] ;  /* 0x000ca00001387983 */ /* 0x000ee80000300800 */
[----:B------:R-:W2:Y:S04]  /*34af0*/  LDL.LU R26, [R1+0x32a4] ;  /* 0x0032a400011a7983 */ /* 0x000ea80000300800 */
[----:B------:R-:W2:Y:S04]  /*34b00*/  LDL.LU R27, [R1+0x32a0] ;  /* 0x0032a000011b7983 */ /* 0x000ea80000300800 */
[----:B------:R-:W3:Y:S04]  /*34b10*/  LDL.LU R59, [R1+0xcac] ;  /* 0x000cac00013b7983 */ /* 0x000ee80000300800 */
[----:B0-----:R-:W3:Y:S04]  /*34b20*/  LDL.LU R52, [R1+0xc90] ;  /* 0x000c900001347983 */ /* 0x001ee80000300800 */
[----:B------:R-:W3:Y:S04]  /*34b30*/  LDL.LU R53, [R1+0xc94] ;  /* 0x000c940001357983 */ /* 0x000ee80000300800 */
[----:B-1----:R-:W3:Y:S04]  /*34b40*/  LDL.LU R54, [R1+0xc98] ;  /* 0x000c980001367983 */ /* 0x002ee80000300800 */
[----:B------:R-:W3:Y:S01]  /*34b50*/  LDL.LU R55, [R1+0xc9c] ;  /* 0x000c9c0001377983 */ /* 0x000ee20000300800 */
[----:B--2---:R-:W-:-:S15]  /*34b60*/  HMMA.16816.F32 R28, R44, R26, R28 ;  /* 0x0000001a2c1c723c */ /* 0x004fde000000181c */
[----:B------:R-:W-:-:S08]  /*34b70*/  NOP ;  /* 0x0000000000007918 */ /* 0x000fd00000000000 */
[----:B------:R-:W-:Y:S04]  /*34b80*/  STL.64 [R1+0xec0], R28 ;  /* 0x000ec01c01007387 */ /* 0x000fe80000100a00 */
[----:B------:R0:W-:Y:S04]  /*34b90*/  STL.64 [R1+0xec8], R30 ;  /* 0x000ec81e01007387 */ /* 0x0001e80000100a00 */
[----:B0-----:R-:W2:Y:S02]  /*34ba0*/  LDL.LU.64 R30, [R1+0x3298] ;  /* 0x00329800011e7983 */ /* 0x001ea40000300a00 */
[----:B--2---:R-:W-:-:S15]  /*34bb0*/  HMMA.16816.F32 R32, R44, R30, R32 ;  /* 0x0000001e2c20723c */ /* 0x004fde0000001820 */
[----:B------:R-:W-:-:S08]  /*34bc0*/  NOP ;  /* 0x0000000000007918 */ /* 0x000fd00000000000 */
[----:B------:R-:W-:Y:S04]  /*34bd0*/  STL.64 [R1+0xeb0], R32 ;  /* 0x000eb02001007387 */ /* 0x000fe80000100a00 */
[----:B------:R0:W-:Y:S04]  /*34be0*/  STL.64 [R1+0xeb8], R34 ;  /* 0x000eb82201007387 */ /* 0x0001e80000100a00 */
[----:B0-----:R-:W2:Y:S02]  /*34bf0*/  LDL.LU.64 R34, [R1+0x3290] ;  /* 0x0032900001227983 */ /* 0x001ea40000300a00 */
[----:B--2---:R-:W-:Y:S02]  /*34c00*/  HMMA.16816.F32 R44, R44, R34, R36 ;  /* 0x000000222c2c723c */ /* 0x004fe40000001824 */
[----:B------:R-:W2:Y:S04]  /*34c10*/  LDL.LU.64 R38, [R1+0x3288] ;  /* 0x0032880001267983 */ /* 0x000ea80000300a00 */
[----:B------:R-:W2:-:S15]  /*34c20*/  LDL.LU.64 R36, [R1+0x3280] ;  /* 0x0032800001247983 */ /* 0x000e9e0000300a00 */
[----:B------:R-:W-:-:S02]  /*34c30*/  NOP ;  /* 0x0000000000007918 */ /* 0x000fc40000000000 */
[----:B------:R0:W-:Y:S04]  /*34c40*/  STL.64 [R1+0x6f0], R44 ;  /* 0x0006f02c01007387 */ /* 0x0001e80000100a00 */
[----:B------:R1:W-:Y:S04]  /*34c50*/  STL.64 [R1+0x6f8], R46 ;  /* 0x0006f82e01007387 */ /* 0x0003e80000100a00 */
[----:B0-----:R-:W4:Y:S04]  /*34c60*/  LDL.LU R44, [R1+0x610] ;  /* 0x00061000012c7983 */ /* 0x001f280000300800 */
[----:B------:R-:W4:Y:S04]  /*34c70*/  LDL.LU R45, [R1+0x614] ;  /* 0x00061400012d7983 */ /* 0x000f280000300800 */
[----:B-1----:R-:W4:Y:S04]  /*34c80*/  LDL.LU R46, [R1+0x618] ;  /* 0x00061800012e7983 */ /* 0x002f280000300800 */
[----:B------:R-:W4:Y:S01]  /*34c90*/  LDL.LU R47, [R1+0x61c] ;  /* 0x00061c00012f7983 */ /* 0x000f220000300800 */
        /* <DEDUP_REMOVED lines=9> */
[----:B0-----:R-:W2:Y:S04]  /*34d30*/  LDL.LU.64 R14, [R1+0x3270] ;  /* 0x00327000010e7983 */ /* 0x001ea80000300a00 */
[----:B------:R-:W3:Y:S01]  /*34d40*/  LDL.LU.64 R12, [R1+0x3268] ;  /* 0x00326800010c7983 */ /* 0x000ee20000300a00 */
[----:B--2---:R-:W-:-:S15]  /*34d50*/  HMMA.16816.F32 R16, R36, R14, R16 ;  /* 0x0000000e2410723c */ /* 0x004fde0000001810 */
[----:B------:R-:W-:-:S08]  /*34d60*/  NOP ;  /* 0x0000000000007918 */ /* 0x000fd00000000000 */
[----:B------:R-:W-:Y:S04]  /*34d70*/  STL.64 [R1+0x630], R16 ;  /* 0x0006301001007387 */ /* 0x000fe80000100a00 */
[----:B------:R0:W-:Y:S04]  /*34d80*/  STL.64 [R1+0x638], R18 ;  /* 0x0006381201007387 */ /* 0x0001e80000100a00 */
[----:B0-----:R-:W2:Y:S04]  /*34d90*/  LDL.LU.64 R18, [R1+0x3260] ;  /* 0x0032600001127983 */ /* 0x001ea80000300a00 */
[----:B------:R-:W3:Y:S01]  /*34da0*/  LDL.LU.64 R16, [R1+0x3258] ;  /* 0x0032580001107983 */ /* 0x000ee20000300a00 */
[C---:B----4-:R-:W-:Y:S06]  /*34db0*/  HMMA.16816.F32 R44, R36.reuse, R22, R44 ;  /* 0x00000016242c723c */ /* 0x050fec000000182c */
        /* <DEDUP_REMOVED lines=8> */
[----:B------:R-:W0:Y:S04]  /*34e40*/  LDSM.16.MT88.4 R44, [R60+UR4+0x4200] ;  /* 0x004200043c2c783b */ /* 0x000e280008004200 */
[----:B0-----:R-:W-:Y:S04]  /*34e50*/  STL.64 [R1+0x3190], R46 ;  /* 0x0031902e01007387 */ /* 0x001fe80000100a00 */
[----:B------:R0:W-:Y:S04]  /*34e60*/  STL.64 [R1+0x3188], R44 ;  /* 0x0031882c01007387 */ /* 0x0001e80000100a00 */
[----:B0-----:R-:W4:Y:S04]  /*34e70*/  LDL.LU R44, [R1+0xcc0] ;  /* 0x000cc000012c7983 */ /* 0x001f280000300800 */
[----:B------:R-:W4:Y:S04]  /*34e80*/  LDL.LU R45, [R1+0xcc4] ;  /* 0x000cc400012d7983 */ /* 0x000f280000300800 */
[----:B------:R-:W4:Y:S04]  /*34e90*/  LDL.LU R46, [R1+0xcc8] ;  /* 0x000cc800012e7983 */ /* 0x000f280000300800 */
[----:B------:R-:W4:Y:S01]  /*34ea0*/  LDL.LU R47, [R1+0xccc] ;  /* 0x000ccc00012f7983 */ /* 0x000f220000300800 */
[----:B--2---:R-:W-:-:S15]  /*34eb0*/  HMMA.16816.F32 R48, R36, R26, R48 ;  /* 0x0000001a2430723c */ /* 0x004fde0000001830 */
[----:B------:R-:W-:-:S08]  /*34ec0*/  NOP ;  /* 0x0000000000007918 */ /* 0x000fd00000000000 */
[----:B------:R-:W-:Y:S04]  /*34ed0*/  STL.64 [R1+0xdc0], R48 ;  /* 0x000dc03001007387 */ /* 0x000fe80000100a00 */
[----:B------:R0:W-:Y:S04]  /*34ee0*/  STL.64 [R1+0xdc8], R50 ;  /* 0x000dc83201007387 */ /* 0x0001e80000100a00 */
[----:B0-----:R-:W2:Y:S04]  /*34ef0*/  LDL.LU.64 R50, [R1+0x3240] ;  /* 0x0032400001327983 */ /* 0x001ea80000300a00 */
[----:B------:R-:W2:Y:S02]  /*34f00*/  LDL.LU.64 R48, [R1+0x3238] ;  /* 0x0032380001307983 */ /* 0x000ea40000300a00 */
[----:B--2---:R-:W-:-:S15]  /*34f10*/  HMMA.16816.F32 R48, R36, R30, R48 ;  /* 0x0000001e2430723c */ /* 0x004fde0000001830 */
[----:B------:R-:W-:-:S08]  /*34f20*/  NOP ;  /* 0x0000000000007918 */ /* 0x000fd00000000000 */
[----:B------:R-:W-:Y:S04]  /*34f30*/  STL.64 [R1+0xdb0], R48 ;  /* 0x000db03001007387 */ /* 0x000fe80000100a00 */
[----:B------:R0:W-:Y:S04]  /*34f40*/  STL.64 [R1+0xdb8], R50 ;  /* 0x000db83201007387 */ /* 0x0001e80000100a00 */
[----:B0-----:R-:W2:Y:S04]  /*34f50*/  LDL.LU.64 R50, [R1+0x3230] ;  /* 0x0032300001327983 */ /* 0x001ea80000300a00 */
[----:B------:R-:W2:Y:S02]  /*34f60*/  LDL.LU.64 R48, [R1+0x3228] ;  /* 0x0032280001307983 */ /* 0x000ea40000300a00 */
[----:B--2---:R-:W-:Y:S02]  /*34f70*/  HMMA.16816.F32 R36, R36, R34, R48 ;  /* 0x000000222424723c */ /* 0x004fe40000001830 */
[----:B------:R-:W2:Y:S04]  /*34f80*/  LDL.LU.64 R50, [R1+0x3220] ;  /* 0x0032200001327983 */ /* 0x000ea80000300a00 */
[----:B------:R-:W2:Y:S04]  /*34f90*/  LDL.LU.64 R48, [R1+0x3218] ;  /* 0x0032180001307983 */ /* 0x000ea80000300a00 */
[----:B------:R0:W-:Y:S04]  /*34fa0*/  STL.64 [R1+0x3210], R34 ;  /* 0x0032102201007387 */ /* 0x0001e80000100a00 */
[----:B------:R-:W2:Y:S09]  /*34fb0*/  LDL.LU R32, [R1+0xcd0] ;  /* 0x000cd00001207983 */ /* 0x000eb20000300800 */
[----:B------:R-:W-:Y:S04]  /*34fc0*/  STL.64 [R1+0x600], R36 ;  /* 0x0006002401007387 */ /* 0x000fe80000100a00 */
[----:B------:R-:W-:Y:S04]  /*34fd0*/  STL.64 [R1+0x608], R38 ;  /* 0x0006082601007387 */ /* 0x000fe80000100a00 */
[----:B------:R-:W1:Y:S04]  /*34fe0*/  LDSM.16.MT88.4 R36, [R60+UR4+0x4280] ;  /* 0x004280043c24783b */ /* 0x000e680008004200 */
[----:B------:R-:W2:Y:S04]  /*34ff0*/  LDL.LU R33, [R1+0xcd4] ;  /* 0x000cd40001217983 */ /* 0x000ea80000300800 */
[----:B0-----:R-:W2:Y:S04]  /*35000*/  LDL.LU R34, [R1+0xcd8] ;  /* 0x000cd80001227983 */ /* 0x001ea80000300800 */
[----:B------:R-:W2:Y:S04]  /*35010*/  LDL.LU R35, [R1+0xcdc] ;  /* 0x000cdc0001237983 */ /* 0x000ea80000300800 */
[----:B-1----:R-:W-:Y:S04]  /*35020*/  STL.64 [R1+0x3160], R38 ;  /* 0x0031602601007387 */ /* 0x002fe80000100a00 */
[----:B------:R0:W-:Y:S04]  /*35030*/  STL.64 [R1+0x3158], R36 ;  /* 0x0031582401007387 */ /* 0x0001e80000100a00 */
[----:B0-----:R-:W3:Y:S04]  /*35040*/  LDL.LU R36, [R1+0xce0] ;  /* 0x000ce00001247983 */ /* 0x001ee80000300800 */
[----:B------:R-:W3:Y:S04]  /*35050*/  LDL.LU R37, [R1+0xce4] ;  /* 0x000ce40001257983 */ /* 0x000ee80000300800 */
[----:B------:R-:W3:Y:S04]  /*35060*/  LDL.LU R38, [R1+0xce8] ;  /* 0x000ce80001267983 */ /* 0x000ee80000300800 */
[----:B------:R-:W3:Y:S04]  /*35070*/  LDL.LU R39, [R1+0xcec] ;  /* 0x000cec0001277983 */ /* 0x000ee80000300800 */
[----:B------:R4:W-:Y:S01]  /*35080*/  STL.64 [R1+0x31f8], R10 ;  /* 0x0031f80a01007387 */ /* 0x0009e20000100a00 */
[C---:B--2---:R-:W-:Y:S06]  /*35090*/  HMMA.16816.F32 R32, R48.reuse, R10, R32 ;  /* 0x0000000a3020723c */ /* 0x044fec0000001820 */
[C---:B----4-:R-:W-:Y:S06]  /*350a0*/  HMMA.16816.F32 R8, R48.reuse, R14, R44 ;  /* 0x0000000e3008723c */ /* 0x050fec000000182c */
[----:B---3--:R-:W-:-:S15]  /*350b0*/  HMMA.16816.F32 R36, R48, R6, R36 ;  /* 0x000000063024723c */ /* 0x008fde0000001824 */
[----:B------:R-:W-:-:S08]  /*350c0*/  NOP ;  /* 0x0000000000007918 */ /* 0x000fd00000000000 */
[----:B------:R-:W-:Y:S04]  /*350d0*/  STL.64 [R1+0xce0], R36 ;  /* 0x000ce02401007387 */ /* 0x000fe80000100a00 */
[----:B------:R-:W-:Y:S04]  /*350e0*/  STL.64 [R1+0xce8], R38 ;  /* 0x000ce82601007387 */ /* 0x000fe80000100a00 */
        /* <DEDUP_REMOVED lines=22> */
[----:B------:R-:W2:Y:S04]  /*35250*/  LDL.LU R57, [R1+0xa94] ;  /* 0x000a940001397983 */ /* 0x000ea80000300800 */
[----:B------:R-:W3:Y:S04]  /*35260*/  LDL.LU R58, [R1+0xa98] ;  /* 0x000a9800013a7983 */ /* 0x000ee80000300800 */
[----:B------:R-:W3:Y:S04]  /*35270*/  LDL.LU R59, [R1+0xa9c] ;  /* 0x000a9c00013b7983 */ /* 0x000ee80000300800 */
[----:B---3--:R-:W-:Y:S04]  /*35280*/  STL.64 [R1+0x3170], R58 ;  /* 0x0031703a01007387 */ /* 0x008fe80000100a00 */
[----:B--2---:R0:W-:Y:S04]  /*35290*/  STL.64 [R1+0x3168], R56 ;  /* 0x0031683801007387 */ /* 0x0041e80000100a00 */
[----:B0-----:R-:W2:Y:S04]  /*352a0*/  LDL.LU R56, [R1+0xae0] ;  /* 0x000ae00001387983 */ /* 0x001ea80000300800 */
[----:B------:R-:W2:Y:S04]  /*352b0*/  LDL.LU R57, [R1+0xae4] ;  /* 0x000ae40001397983 */ /* 0x000ea80000300800 */
[----:B------:R-:W3:Y:S04]  /*352c0*/  LDL.LU R58, [R1+0xae8] ;  /* 0x000ae800013a7983 */ /* 0x000ee80000300800 */
[----:B------:R-:W3:Y:S04]  /*352d0*/  LDL.LU R59, [R1+0xaec] ;  /* 0x000aec00013b7983 */ /* 0x000ee80000300800 */
[----:B------:R-:W4:Y:S04]  /*352e0*/  LDL.LU R44, [R1+0x4d0] ;  /* 0x0004d000012c7983 */ /* 0x000f280000300800 */
[----:B------:R-:W4:Y:S04]  /*352f0*/  LDL.LU R45, [R1+0x4d4] ;  /* 0x0004d400012d7983 */ /* 0x000f280000300800 */
[----:B------:R-:W2:Y:S04]  /*35300*/  LDL.LU R46, [R1+0x4d8] ;  /* 0x0004d800012e7983 */ /* 0x000ea80000300800 */
[----:B------:R-:W2:Y:S04]  /*35310*/  LDL.LU R47, [R1+0x4dc] ;  /* 0x0004dc00012f7983 */ /* 0x000ea80000300800 */
[----:B--2---:R-:W-:Y:S04]  /*35320*/  STL.64 [R1+0x31a0], R46 ;  /* 0x0031a02e01007387 */ /* 0x004fe80000100a00 */
[----:B----4-:R0:W-:Y:S04]  /*35330*/  STL.64 [R1+0x3198], R44 ;  /* 0x0031982c01007387 */ /* 0x0101e80000100a00 */
[----:B0-----:R-:W2:Y:S04]  /*35340*/  LDL.LU R44, [R1+0xb60] ;  /* 0x000b6000012c7983 */ /* 0x001ea80000300800 */
[----:B------:R-:W2:Y:S04]  /*35350*/  LDL.LU R45, [R1+0xb64] ;  /* 0x000b6400012d7983 */ /* 0x000ea80000300800 */
[----:B------:R-:W4:Y:S04]  /*35360*/  LDL.LU R46, [R1+0xb68] ;  /* 0x000b6800012e7983 */ /* 0x000f280000300800 */
        /* <DEDUP_REMOVED lines=29> */
[----:B----4-:R-:W-:Y:S04]  /*35540*/  STL.64 [R1+0x31b0], R46 ;  /* 0x0031b02e01007387 */ /* 0x010fe80000100a00 */
[----:B--2---:R0:W-:Y:S04]  /*35550*/  STL.64 [R1+0x31a8], R44 ;  /* 0x0031a82c01007387 */ /* 0x0041e80000100a00 */
[----:B0-----:R-:W2:Y:S04]  /*35560*/  LDL.LU R44, [R1+0xb70] ;  /* 0x000b7000012c7983 */ /* 0x001ea80000300800 */
[----:B------:R-:W2:Y:S04]  /*35570*/  LDL.LU R45, [R1+0xb74] ;  /* 0x000b7400012d7983 */ /* 0x000ea80000300800 */
[----:B------:R-:W2:Y:S01]  /*35580*/  LDL.LU R46, [R1+0xb78] ;  /* 0x000b7800012e7983 */ /* 0x000ea20000300800 */
[C---:B---3--:R-:W-:Y:S03]  /*35590*/  HMMA.16816.F32 R32, R48.reuse, R30, R32 ;  /* 0x0000001e3020723c */ /* 0x048fe60000001820 */
[----:B------:R-:W2:Y:S04]  /*355a0*/  LDL.LU R47, [R1+0xb7c] ;  /* 0x000b7c00012f7983 */ /* 0x000ea80000300800 */
[----:B------:R-:W-:Y:S04]  /*355b0*/  STL.64 [R1+0x3180], R58 ;  /* 0x0031803a01007387 */ /* 0x000fe80000100a00 */
[----:B------:R0:W-:Y:S04]  /*355c0*/  STL.64 [R1+0x3178], R56 ;  /* 0x0031783801007387 */ /* 0x0001e80000100a00 */
[----:B0-----:R-:W3:Y:S04]  /*355d0*/  LDL.LU R56, [R1+0xaf0] ;  /* 0x000af00001387983 */ /* 0x001ee80000300800 */
[----:B------:R-:W3:Y:S04]  /*355e0*/  LDL.LU R57, [R1+0xaf4] ;  /* 0x000af40001397983 */ /* 0x000ee80000300800 */
[----:B------:R-:W3:Y:S04]  /*355f0*/  LDL.LU R58, [R1+0xaf8] ;  /* 0x000af800013a7983 */ /* 0x000ee80000300800 */
[----:B------:R-:W3:Y:S04]  /*35600*/  LDL.LU R59, [R1+0xafc] ;  /* 0x000afc00013b7983 */ /* 0x000ee80000300800 */
        /* <DEDUP_REMOVED lines=8> */
[----:B------:R-:W-:Y:S04]  /*35690*/  STL.64 [R1+0xc80], R32 ;  /* 0x000c802001007387 */ /* 0x000fe80000100a00 */
[----:B------:R0:W-:Y:S04]  /*356a0*/  STL.64 [R1+0xc88], R34 ;  /* 0x000c882201007387 */ /* 0x0001e80000100a00 */
[----:B0-----:R-:W2:Y:S02]  /*356b0*/  LDL.LU.64 R34, [R1+0x3210] ;  /* 0x0032100001227983 */ /* 0x001ea40000300a00 */
[----:B--2---:R-:W-:Y:S02]  /*356c0*/  HMMA.16816.F32 R48, R48, R34, R40 ;  /* 0x000000223030723c */ /* 0x004fe40000001828 */
[----:B------:R-:W2:Y:S04]  /*356d0*/  LDL.LU.64 R42, [R1+0x3208] ;  /* 0x00320800012a7983 */ /* 0x000ea80000300a00 */
[----:B------:R-:W2:-:S15]  /*356e0*/  LDL.LU.64 R40, [R1+0x3200] ;  /* 0x0032000001287983 */ /* 0x000e9e0000300a00 */
[----:B------:R-:W-:-:S02]  /*356f0*/  NOP ;  /* 0x0000000000007918 */ /* 0x000fc40000000000 */
        /* <DEDUP_REMOVED lines=19> */
[----:B------:R-:W4:Y:S01]  /*35830*/  LDL.LU.64 R12, [R1+0x31e8] ;  /* 0x0031e800010c7983 */ /* 0x000f220000300a00 */
        /* <DEDUP_REMOVED lines=31> */
[----:B------:R-:W3:Y:S04]  /*35a30*/  LDL.LU.64 R46, [R1+0x3190] ;  /* 0x00319000012e7983 */ /* 0x000ee80000300a00 */
[----:B------:R-:W3:-:S15]  /*35a40*/  LDL.LU.64 R44, [R1+0x3188] ;  /* 0x00318800012c7983 */ /* 0x000ede0000300a00 */
[----:B------:R-:W-:-:S02]  /*35a50*/  NOP ;  /* 0x0000000000007918 */ /* 0x000fc40000000000 */
[----:B------:R-:W-:Y:S04]  /*35a60*/  STL.64 [R1+0x4d0], R40 ;  /* 0x0004d02801007387 */ /* 0x000fe80000100a00 */
[----:B------:R-:W-:Y:S04]  /*35a70*/  STL.64 [R1+0x4d8], R42 ;  /* 0x0004d82a01007387 */ /* 0x000fe80000100a00 */
[----:B------:R-:W0:Y:S04]  /*35a80*/  LDSM.16.MT88.4 R40, [R60+UR4+0x4380] ;  /* 0x004380043c28783b */ /* 0x000e280008004200 */
[----:B0-----:R-:W-:Y:S04]  /*35a90*/  STL.64 [R1+0x30e0], R42 ;  /* 0x0030e02a01007387 */ /* 0x001fe80000100a00 */
[----:B------:R0:W-:Y:S04]  /*35aa0*/  STL.64 [R1+0x30d8], R40 ;  /* 0x0030d82801007387 */ /* 0x0001e80000100a00 */
[----:B0-----:R-:W2:Y:S04]  /*35ab0*/  LDL.LU R40, [R1+0xab0] ;  /* 0x000ab00001287983 */ /* 0x001ea80000300800 */
[----:B------:R-:W2:Y:S04]  /*35ac0*/  LDL.LU R41, [R1+0xab4] ;  /* 0x000ab40001297983 */ /* 0x000ea80000300800 */
[----:B------:R-:W2:Y:S04]  /*35ad0*/  LDL.LU R42, [R1+0xab8] ;  /* 0x000ab800012a7983 */ /* 0x000ea80000300800 */
[----:B------:R-:W2:Y:S01]  /*35ae0*/  LDL.LU R43, [R1+0xabc] ;  /* 0x000abc00012b7983 */ /* 0x000ea20000300800 */
[----:B---3--:R-:W-:-:S15]  /*35af0*/  HMMA.16816.F32 R56, R44, R6, R56 ;  /* 0x000000062c38723c */ /* 0x008fde0000001838 */
[----:B------:R-:W-:-:S08]  /*35b00*/  NOP ;  /* 0x0000000000007918 */ /* 0x000fd00000000000 */
[----:B------:R-:W-:Y:S04]  /*35b10*/  STL.64 [R1+0xaf0], R56 ;  /* 0x000af03801007387 */ /* 0x000fe80000100a00 */
[----:B------:R0:W-:Y:S04]  /*35b20*/  STL.64 [R1+0xaf8], R58 ;  /* 0x000af83a01007387 */ /* 0x0001e80000100a00 */
[----:B0-----:R-:W3:Y:S04]  /*35b30*/  LDL.LU.64 R58, [R1+0x3180] ;  /* 0x00318000013a7983 */ /* 0x001ee80000300a00 */
[----:B------:R-:W3:Y:S01]  /*35b40*/  LDL.LU.64 R56, [R1+0x3178] ;  /* 0x0031780001387983 */ /* 0x000ee20000300a00 */
[C---:B----4-:R-:W-:Y:S06]  /*35b50*/  HMMA.16816.F32 R36, R44.reuse, R14, R36 ;  /* 0x0000000e2c24723c */ /* 0x050fec0000001824 */
[----:B---3--:R-:W-:-:S15]  /*35b60*/  HMMA.16816.F32 R56, R44, R10, R56 ;  /* 0x0000000a2c38723c */ /* 0x008fde0000001838 */
[----:B------:R-:W-:-:S08]  /*35b70*/  NOP ;  /* 0x0000000000007918 */ /* 0x000fd00000000000 */
        /* <DEDUP_REMOVED lines=9> */
[----:B------:R0:W-:Y:S04]  /*35c10*/  STL.64 [R1+0x3148], R12 ;  /* 0x0031480c01007387 */ /* 0x0001e80000100a00 */
[----:B0-----:R-:W2:Y:S04]  /*35c20*/  LDL.LU R12, [R1+0xac0] ;  /* 0x000ac000010c7983 */ /* 0x001ea80000300800 */
[----:B------:R-:W2:Y:S04]  /*35c30*/  LDL.LU R13, [R1+0xac4] ;  /* 0x000ac400010d7983 */ /* 0x000ea80000300800 */
[----:B------:R-:W2:Y:S04]  /*35c40*/  LDL.LU R14, [R1+0xac8] ;  /* 0x000ac800010e7983 */ /* 0x000ea80000300800 */
[----:B------:R-:W2:Y:S04]  /*35c50*/  LDL.LU R15, [R1+0xacc] ;  /* 0x000acc00010f7983 */ /* 0x000ea80000300800 */
[----:B------:R-:W-:Y:S04]  /*35c60*/  STL.64 [R1+0x3140], R18 ;  /* 0x0031401201007387 */ /* 0x000fe80000100a00 */
[----:B------:R0:W-:Y:S01]  /*35c70*/  STL.64 [R1+0x3138], R16 ;  /* 0x0031381001007387 */ /* 0x0001e20000100a00 */
[C---:B--2---:R-:W-:Y:S06]  /*35c80*/  HMMA.16816.F32 R12, R44.reuse, R18, R12 ;  /* 0x000000122c0c723c */ /* 0x044fec000000180c */
[----:B0-----:R-:W-:-:S15]  /*35c90*/  HMMA.16816.F32 R16, R44, R22, R40 ;  /* 0x000000162c10723c */ /* 0x001fde0000001828 */
[----:B------:R-:W-:-:S02]  /*35ca0*/  NOP ;  /* 0x0000000000007918 */ /* 0x000fc40000000000 */
[----:B------:R-:W-:Y:S04]  /*35cb0*/  STL.64 [R1+0xac0], R12 ;  /* 0x000ac00c01007387 */ /* 0x000fe80000100a00 */
[----:B------:R0:W-:Y:S02]  /*35cc0*/  STL.64 [R1+0xac8], R14 ;  /* 0x000ac80e01007387 */ /* 0x0001e40000100a00 */
[C---:B0-----:R-:W-:Y:S06]  /*35cd0*/  HMMA.16816.F32 R12, R44.reuse, R26, R48 ;  /* 0x0000001a2c0c723c */ /* 0x041fec0000001830 */
[----:B------:R-:W-:Y:S04]  /*35ce0*/  STL.64 [R1+0x3130], R26 ;  /* 0x0031301a01007387 */ /* 0x000fe80000100a00 */
[----:B------:R-:W-:Y:S04]  /*35cf0*/  STL.64 [R1+0xab0], R16 ;  /* 0x000ab01001007387 */ /* 0x000fe80000100a00 */
[----:B------:R3:W-:Y:S04]  /*35d00*/  STL.64 [R1+0xab8], R18 ;  /* 0x000ab81201007387 */ /* 0x0007e80000100a00 */
[----:B------:R-:W-:Y:S01]  /*35d10*/  STL.64 [R1+0x3128], R24 ;  /* 0x0031281801007387 */ /* 0x000fe20000100a00 */
[C---:B---3--:R-:W-:Y:S04]  /*35d20*/  HMMA.16816.F32 R16, R44.reuse, R30, R56 ;  /* 0x0000001e2c10723c */ /* 0x048fe80000001838 */
[----:B------:R-:W-:Y:S04]  /*35d30*/  STL.64 [R1+0xaa0], R12 ;  /* 0x000aa00c01007387 */ /* 0x000fe80000100a00 */
[----:B------:R0:W-:Y:S02]  /*35d40*/  STL.64 [R1+0xaa8], R14 ;  /* 0x000aa80e01007387 */ /* 0x0001e40000100a00 */
[----:B0-----:R-:W-:Y:S02]  /*35d50*/  HMMA.16816.F32 R12, R44, R34, R52 ;  /* 0x000000222c0c723c */ /* 0x001fe40000001834 */
[----:B------:R-:W-:Y:S11]  /*35d60*/  STL.64 [R1+0x3120], R30 ;  /* 0x0031201e01007387 */ /* 0x000ff60000100a00 */
[----:B------:R-:W-:Y:S04]  /*35d70*/  STL.64 [R1+0xa90], R16 ;  /* 0x000a901001007387 */ /* 0x000fe80000100a00 */
[----:B------:R-:W-:Y:S04]  /*35d80*/  STL.64 [R1+0xa98], R18 ;  /* 0x000a981201007387 */ /* 0x000fe80000100a00 */
[----:B------:R0:W-:Y:S04]  /*35d90*/  STL.64 [R1+0x3118], R34 ;  /* 0x0031182201007387 */ /* 0x0001e80000100a00 */
[----:B------:R-:W2:Y:S04]  /*35da0*/  LDL.LU R40, [R1+0x250] ;  /* 0x0002500001287983 */ /* 0x000ea80000300800 */
[----:B------:R1:W-:Y:S04]  /*35db0*/  STL.64 [R1+0x410], R12 ;  /* 0x0004100c01007387 */ /* 0x0003e80000100a00 */
[----:B------:R3:W-:Y:S04]  /*35dc0*/  STL.64 [R1+0x418], R14 ;  /* 0x0004180e01007387 */ /* 0x0007e80000100a00 */
[----:B------:R-:W2:Y:S04]  /*35dd0*/  LDL.LU R41, [R1+0x254] ;  /* 0x0002540001297983 */ /* 0x000ea80000300800 */
[----:B------:R-:W4:Y:S04]  /*35de0*/  LDL.LU R42, [R1+0x258] ;  /* 0x00025800012a7983 */ /* 0x000f280000300800 */
[----:B------:R-:W4:Y:S04]  /*35df0*/  LDL.LU R43, [R1+0x25c] ;  /* 0x00025c00012b7983 */ /* 0x000f280000300800 */
[----:B------:R-:W2:Y:S04]  /*35e00*/  LDL.LU R48, [R1+0x350] ;  /* 0x0003500001307983 */ /* 0x000ea80000300800 */
[----:B------:R-:W2:Y:S04]  /*35e10*/  LDL.LU R49, [R1+0x354] ;  /* 0x0003540001317983 */ /* 0x000ea80000300800 */
[----:B------:R-:W2:Y:S04]  /*35e20*/  LDL.LU R50, [R1+0x358] ;  /* 0x0003580001327983 */ /* 0x000ea80000300800 */
[----:B------:R-:W2:Y:S04]  /*35e30*/  LDL.LU R51, [R1+0x35c] ;  /* 0x00035c0001337983 */ /* 0x000ea80000300800 */
[----:B------:R-:W2:Y:S04]  /*35e40*/  LDL.LU R32, [R1+0x950] ;  /* 0x0009500001207983 */ /* 0x000ea80000300800 */
[----:B------:R-:W2:Y:S04]  /*35e50*/  LDL.LU R33, [R1+0x954] ;  /* 0x0009540001217983 */ /* 0x000ea80000300800 */
        /* <DEDUP_REMOVED lines=14> */
[----:B-1----:R-:W2:Y:S04]  /*35f40*/  LDL.LU R12, [R1+0x380] ;  /* 0x00038000010c7983 */ /* 0x002ea80000300800 */
[----:B------:R-:W2:Y:S04]  /*35f50*/  LDL.LU R13, [R1+0x384] ;  /* 0x00038400010d7983 */ /* 0x000ea80000300800 */
[----:B---3--:R-:W3:Y:S04]  /*35f60*/  LDL.LU R14, [R1+0x388] ;  /* 0x00038800010e7983 */ /* 0x008ee80000300800 */
        /* <DEDUP_REMOVED lines=13> */
[----:B------:R-:W4:Y:S04]  /*36040*/  LDL.LU R42, [R1+0x268] ;  /* 0x00026800012a7983 */ /* 0x000f280000300800 */
[----:B------:R-:W4:Y:S01]  /*36050*/  LDL.LU R43, [R1+0x26c] ;  /* 0x00026c00012b7983 */ /* 0x000f220000300800 */
[C---:B------:R-:W-:Y:S06]  /*36060*/  HMMA.16816.F32 R52, R36.reuse, R6, R52 ;  /* 0x000000062434723c */ /* 0x040fec0000001834 */
[C---:B---3--:R-:W-:Y:S01]  /*36070*/  HMMA.16816.F32 R12, R36.reuse, R10, R12 ;  /* 0x0000000a240c723c */ /* 0x048fe2000000180c */
[----:B----4-:R-:W-:Y:S04]  /*36080*/  STL.64 [R1+0x3100], R42 ;  /* 0x0031002a01007387 */ /* 0x010fe80000100a00 */
[----:B--2---:R0:W-:Y:S04]  /*36090*/  STL.64 [R1+0x30f8], R40 ;  /* 0x0030f82801007387 */ /* 0x0041e80000100a00 */
[----:B0-----:R-:W2:Y:S04]  /*360a0*/  LDL.LU R40, [R1+0x270] ;  /* 0x0002700001287983 */ /* 0x001ea80000300800 */
[----:B------:R-:W2:Y:S04]  /*360b0*/  LDL.LU R41, [R1+0x274] ;  /* 0x0002740001297983 */ /* 0x000ea80000300800 */
[----:B------:R-:W2:Y:S04]  /*360c0*/  LDL.LU R42, [R1+0x278] ;  /* 0x00027800012a7983 */ /* 0x000ea80000300800 */
[----:B------:R-:W2:Y:S04]  /*360d0*/  LDL.LU R43, [R1+0x27c] ;  /* 0x00027c00012b7983 */ /* 0x000ea80000300800 */
[----:B------:R-:W3:Y:S04]  /*360e0*/  LDL.LU R56, [R1+0x8d0] ;  /* 0x0008d00001387983 */ /* 0x000ee80000300800 */
[----:B------:R0:W-:Y:S04]  /*360f0*/  STL.64 [R1+0x390], R52 ;  /* 0x0003903401007387 */ /* 0x0001e80000100a00 */
[----:B------:R1:W-:Y:S04]  /*36100*/  STL.64 [R1+0x398], R54 ;  /* 0x0003983601007387 */ /* 0x0003e80000100a00 */
[----:B------:R-:W3:Y:S04]  /*36110*/  LDL.LU R57, [R1+0x8d4] ;  /* 0x0008d40001397983 */ /* 0x000ee80000300800 */
[----:B------:R-:W3:Y:S04]  /*36120*/  LDL.LU R58, [R1+0x8d8] ;  /* 0x0008d800013a7983 */ /* 0x000ee80000300800 */
[----:B------:R-:W3:Y:S04]  /*36130*/  LDL.LU R59, [R1+0x8dc] ;  /* 0x0008dc00013b7983 */ /* 0x000ee80000300800 */
[----:B0-----:R-:W4:Y:S04]  /*36140*/  LDL.LU R52, [R1+0x230] ;  /* 0x0002300001347983 */ /* 0x001f280000300800 */
[----:B------:R-:W4:Y:S04]  /*36150*/  LDL.LU R53, [R1+0x234] ;  /* 0x0002340001357983 */ /* 0x000f280000300800 */
[----:B-1----:R-:W4:Y:S04]  /*36160*/  LDL.LU R54, [R1+0x238] ;  /* 0x0002380001367983 */ /* 0x002f280000300800 */
[----:B------:R-:W4:Y:S04]  /*36170*/  LDL.LU R55, [R1+0x23c] ;  /* 0x00023c0001377983 */ /* 0x000f280000300800 */
        /* <DEDUP_REMOVED lines=8> */
[----:B0-----:R-:W2:Y:S01]  /*36200*/  LDL.LU.64 R18, [R1+0x3140] ;  /* 0x0031400001127983 */ /* 0x001ea20000300a00 */
[----:B------:R-:W-:-:S03]  /*36210*/  LOP3.LUT R9, R60, 0x20, RZ, 0x3c, !PT ;  /* 0x000000203c097812 */ /* 0x000fc600078e3cff */
[----:B------:R-:W4:Y:S01]  /*36220*/  LDL.LU.64 R16, [R1+0x3138] ;  /* 0x0031380001107983 */ /* 0x000f220000300a00 */
[C---:B------:R-:W-:Y:S06]  /*36230*/  HMMA.16816.F32 R24, R36.reuse, R22, R24 ;  /* 0x000000162418723c */ /* 0x040fec0000001818 */
[----:B--2---:R-:W-:-:S15]  /*36240*/  HMMA.16816.F32 R44, R36, R18, R44 ;  /* 0x00000012242c723c */ /* 0x004fde000000182c */
[----:B------:R-:W-:-:S08]  /*36250*/  NOP ;  /* 0x0000000000007918 */ /* 0x000fd00000000000 */
        /* <DEDUP_REMOVED lines=8> */
[----:B------:R-:W2:Y:S04]  /*362e0*/  LDL.LU R47, [R1+0x8ec] ;  /* 0x0008ec00012f7983 */ /* 0x000ea80000300800 */
[----:B------:R-:W-:Y:S04]  /*362f0*/  STL.64 [R1+0x970], R24 ;  /* 0x0009701801007387 */ /* 0x000fe80000100a00 */
[----:B------:R0:W-:Y:S04]  /*36300*/  STL.64 [R1+0x978], R26 ;  /* 0x0009781a01007387 */ /* 0x0001e80000100a00 */
[----:B0-----:R-:W3:Y:S04]  /*36310*/  LDL.LU.64 R26, [R1+0x3130] ;  /* 0x00313000011a7983 */ /* 0x001ee80000300a00 */
[----:B------:R-:W2:Y:S01]  /*36320*/  LDL.LU.64 R24, [R1+0x3128] ;  /* 0x0031280001187983 */ /* 0x000ea20000300a00 */
[----:B---3--:R-:W-:-:S15]  /*36330*/  HMMA.16816.F32 R28, R36, R26, R28 ;  /* 0x0000001a241c723c */ /* 0x008fde000000181c */
[----:B------:R-:W-:-:S08]  /*36340*/  NOP ;  /* 0x0000000000007918 */ /* 0x000fd00000000000 */
[----:B------:R-:W-:Y:S04]  /*36350*/  STL.64 [R1+0x960], R28 ;  /* 0x0009601c01007387 */ /* 0x000fe80000100a00 */
[----:B------:R0:W-:Y:S04]  /*36360*/  STL.64 [R1+0x968], R30 ;  /* 0x0009681e01007387 */ /* 0x0001e80000100a00 */
[----:B0-----:R-:W3:Y:S02]  /*36370*/  LDL.LU.64 R30, [R1+0x3120] ;  /* 0x00312000011e7983 */ /* 0x001ee40000300a00 */
[----:B---3--:R-:W-:-:S15]  /*36380*/  HMMA.16816.F32 R32, R36, R30, R32 ;  /* 0x0000001e2420723c */ /* 0x008fde0000001820 */
[----:B------:R-:W-:-:S08]  /*36390*/  NOP ;  /* 0x0000000000007918 */ /* 0x000fd00000000000 */
[----:B------:R-:W-:Y:S04]  /*363a0*/  STL.64 [R1+0x950], R32 ;  /* 0x0009502001007387 */ /* 0x000fe80000100a00 */
[----:B------:R0:W-:Y:S04]  /*363b0*/  STL.64 [R1+0x958], R34 ;  /* 0x0009582201007387 */ /* 0x0001e80000100a00 */
[----:B0-----:R-:W3:Y:S02]  /*363c0*/  LDL.LU.64 R34, [R1+0x3118] ;  /* 0x0031180001227983 */ /* 0x001ee40000300a00 */
[----:B---3--:R-:W-:Y:S02]  /*363d0*/  HMMA.16816.F32 R36, R36, R34, R48 ;  /* 0x000000222424723c */ /* 0x008fe40000001830 */
[----:B------:R-:W3:Y:S04]  /*363e0*/  LDL.LU.64 R50, [R1+0x3110] ;  /* 0x0031100001327983 */ /* 0x000ee80000300a00 */
[----:B------:R-:W3:-:S15]  /*363f0*/  LDL.LU.64 R48, [R1+0x3108] ;  /* 0x0031080001307983 */ /* 0x000ede0000300a00 */
[----:B------:R-:W-:-:S02]  /*36400*/  NOP ;  /* 0x0000000000007918 */ /* 0x000fc40000000000 */
[----:B------:R0:W-:Y:S04]  /*36410*/  STL.64 [R1+0x350], R36 ;  /* 0x0003502401007387 */ /* 0x0001e80000100a00 */
[----:B------:R1:W-:Y:S04]  /*36420*/  STL.64 [R1+0x358], R38 ;  /* 0x0003582601007387 */ /* 0x0003e80000100a00 */
[----:B0-----:R-:W4:Y:S04]  /*36430*/  LDL.LU R36, [R1+0x240] ;  /* 0x0002400001247983 */ /* 0x001f280000300800 */
[----:B------:R-:W4:Y:S04]  /*36440*/  LDL.LU R37, [R1+0x244] ;  /* 0x0002440001257983 */ /* 0x000f280000300800 */
[----:B-1----:R-:W4:Y:S04]  /*36450*/  LDL.LU R38, [R1+0x248] ;  /* 0x0002480001267983 */ /* 0x002f280000300800 */
[----:B------:R-:W4:Y:S01]  /*36460*/  LDL.LU R39, [R1+0x24c] ;  /* 0x00024c0001277983 */ /* 0x000f220000300800 */
[----:B---3--:R-:W-:-:S15]  /*36470*/  HMMA.16816.F32 R40, R48, R6, R40 ;  /* 0x000000063028723c */ /* 0x008fde0000001828 */
[----:B------:R-:W-:-:S08]  /*36480*/  NOP ;  /* 0x0000000000007918 */ /* 0x000fd00000000000 */
[----:B------:R-:W-:Y:S04]  /*36490*/  STL.64 [R1+0x270], R40 ;  /* 0x0002702801007387 */ /* 0x000fe80000100a00 */
[----:B------:R0:W-:Y:S04]  /*364a0*/  STL.64 [R1+0x278], R42 ;  /* 0x0002782a01007387 */ /* 0x0001e80000100a00 */
[----:B0-----:R-:W3:Y:S04]  /*364b0*/  LDL.LU.64 R42, [R1+0x3100] ;  /* 0x00310000012a7983 */ /* 0x001ee80000300a00 */
[----:B------:R-:W3:Y:S02]  /*364c0*/  LDL.LU.64 R40, [R1+0x30f8] ;  /* 0x0030f80001287983 */ /* 0x000ee40000300a00 */
        /* <DEDUP_REMOVED lines=15> */
[----:B0-----:R-:W4:Y:S04]  /*365c0*/  LDL.LU R12, [R1+0x8f0] ;  /* 0x0008f000010c7983 */ /* 0x001f280000300800 */
[----:B------:R-:W4:Y:S04]  /*365d0*/  LDL.LU R13, [R1+0x8f4] ;  /* 0x0008f400010d7983 */ /* 0x000f280000300800 */
[----:B------:R-:W4:Y:S04]  /*365e0*/  LDL.LU R14, [R1+0x8f8] ;  /* 0x0008f800010e7983 */ /* 0x000f280000300800 */
[----:B------:R-:W4:Y:S04]  /*365f0*/  LDL.LU R15, [R1+0x8fc] ;  /* 0x0008fc00010f7983 */ /* 0x000f280000300800 */
[----:B------:R-:W-:Y:S04]  /*36600*/  STL.64 [R1+0x30b0], R18 ;  /* 0x0030b01201007387 */ /* 0x000fe80000100a00 */
[----:B------:R-:W-:Y:S04]  /*36610*/  STL.64 [R1+0x30a8], R16 ;  /* 0x0030a81001007387 */ /* 0x000fe80000100a00 */
[----:B------:R-:W-:Y:S04]  /*36620*/  STL.64 [R1+0x240], R36 ;  /* 0x0002402401007387 */ /* 0x000fe80000100a00 */
[----:B------:R-:W-:Y:S04]  /*36630*/  STL.64 [R1+0x248], R38 ;  /* 0x0002482601007387 */ /* 0x000fe80000100a00 */
[----:B------:R-:W0:Y:S04]  /*36640*/  LDSM.16.MT88.4 R36, [R9+UR4+0x4080] ;  /* 0x004080040924783b */ /* 0x000e280008004200 */
[----:B------:R-:W-:Y:S04]  /*36650*/  STL.64 [R1+0x30d0], R10 ;  /* 0x0030d00a01007387 */ /* 0x000fe80000100a00 */
[----:B------:R4:W-:Y:S04]  /*36660*/  STL [R1+0x30c8], R9 ;  /* 0x0030c80901007387 */ /* 0x0009e80000100800 */
[----:B0-----:R-:W-:Y:S04]  /*36670*/  STL.64 [R1+0x3050], R38 ;  /* 0x0030502601007387 */ /* 0x001fe80000100a00 */
[----:B------:R-:W-:Y:S04]  /*36680*/  STL.64 [R1+0x3048], R36 ;  /* 0x0030482401007387 */ /* 0x000fe80000100a00 */
[----:B------:R-:W-:Y:S04]  /*36690*/  STL.64 [R1+0x30a0], R22 ;  /* 0x0030a01601007387 */ /* 0x000fe80000100a00 */
[----:B------:R-:W-:Y:S01]  /*366a0*/  STL.64 [R1+0x3098], R20 ;  /* 0x0030981401007387 */ /* 0x000fe20000100a00 */
[----:B----4-:R-:W-:-:S15]  /*366b0*/  HMMA.16816.F32 R8, R48, R22, R12 ;  /* 0x000000163008723c */ /* 0x010fde000000180c */
[----:B------:R-:W-:-:S08]  /*366c0*/  NOP ;  /* 0x0000000000007918 */ /* 0x000fd00000000000 */
[----:B------:R-:W-:Y:S04]  /*366d0*/  STL.64 [R1+0x8f0], R8 ;  /* 0x0008f00801007387 */ /* 0x000fe80000100a00 */
[----:B------:R2:W-:Y:S02]  /*366e0*/  STL.64 [R1+0x8f8], R10 ;  /* 0x0008f80a01007387 */ /* 0x0005e40000100a00 */
[C---:B--2---:R-:W-:Y:S06]  /*366f0*/  HMMA.16816.F32 R8, R48.reuse, R26, R44 ;  /* 0x0000001a3008723c */ /* 0x044fec000000182c */
[C---:B------:R-:W-:Y:S06]  /*36700*/  HMMA.16816.F32 R12, R48.reuse, R30, R56 ;  /* 0x0000001e300c723c */ /* 0x040fec0000001838 */
[----:B------:R-:W-:Y:S11]  /*36710*/  STL.64 [R1+0x3090], R30 ;  /* 0x0030901e01007387 */ /* 0x000ff60000100a00 */
[----:B------:R-:W-:Y:S04]  /*36720*/  STL.64 [R1+0x8e0], R8 ;  /* 0x0008e00801007387 */ /* 0x000fe80000100a00 */
[----:B------:R0:W-:Y:S02]  /*36730*/  STL.64 [R1+0x8e8], R10 ;  /* 0x0008e80a01007387 */ /* 0x0001e40000100a00 */
[----:B0-----:R-:W-:Y:S02]  /*36740*/  HMMA.16816.F32 R8, R48, R34, R52 ;  /* 0x000000223008723c */ /* 0x001fe40000001834 */
[----:B------:R0:W-:Y:S04]  /*36750*/  STL.64 [R1+0x8d0], R12 ;  /* 0x0008d00c01007387 */ /* 0x0001e80000100a00 */
[----:B------:R1:W-:Y:S04]  /*36760*/  STL.64 [R1+0x8d8], R14 ;  /* 0x0008d80e01007387 */ /* 0x0003e80000100a00 */
[----:B------:R-:W-:Y:S04]  /*36770*/  STL.64 [R1+0x3088], R34 ;  /* 0x0030882201007387 */ /* 0x000fe80000100a00 */
[----:B------:R-:W2:Y:S09]  /*36780*/  LDL.LU R36, [R1+0xe80] ;  /* 0x000e800001247983 */ /* 0x000eb20000300800 */
[----:B------:R4:W-:Y:S04]  /*36790*/  STL.64 [R1+0x230], R8 ;  /* 0x0002300801007387 */ /* 0x0009e80000100a00 */
[----:B------:R3:W-:Y:S04]  /*367a0*/  STL.64 [R1+0x238], R10 ;  /* 0x0002380a01007387 */ /* 0x0007e80000100a00 */
        /* <DEDUP_REMOVED lines=17> */
[----:B-1----:R-:W2:Y:S04]  /*368c0*/  LDL.LU R14, [R1+0x1f8] ;  /* 0x0001f800010e7983 */ /* 0x002ea80000300800 */
[----:B------:R-:W2:Y:S04]  /*368d0*/  LDL.LU R15, [R1+0x1fc] ;  /* 0x0001fc00010f7983 */ /* 0x000ea80000300800 */
[----:B----4-:R-:W4:Y:S04]  /*368e0*/  LDL.LU R8, [R1+0x200] ;  /* 0x0002000001087983 */ /* 0x010f280000300800 */
[----:B------:R-:W4:Y:S04]  /*368f0*/  LDL.LU R9, [R1+0x204] ;  /* 0x0002040001097983 */ /* 0x000f280000300800 */
[----:B---3--:R-:W4:Y:S04]  /*36900*/  LDL.LU R10, [R1+0x208] ;  /* 0x00020800010a7983 */ /* 0x008f280000300800 */
        /* <DEDUP_REMOVED lines=13> */
[----:B--2---:R-:W-:Y:S04]  /*369e0*/  STL.64 [R1+0x3060], R38 ;  /* 0x0030602601007387 */ /* 0x004fe80000100a00 */
[----:B------:R0:W-:Y:S04]  /*369f0*/  STL.64 [R1+0x3058], R36 ;  /* 0x0030582401007387 */ /* 0x0001e80000100a00 */
[----:B0-----:R-:W2:Y:S04]  /*36a00*/  LDL.LU R36, [R1+0xe90] ;  /* 0x000e900001247983 */ /* 0x001ea80000300800 */
[----:B------:R-:W2:Y:S04]  /*36a10*/  LDL.LU R37, [R1+0xe94] ;  /* 0x000e940001257983 */ /* 0x000ea80000300800 */
[----:B------:R-:W3:Y:S04]  /*36a20*/  LDL.LU R38, [R1+0xe98] ;  /* 0x000e980001267983 */ /* 0x000ee80000300800 */
[----:B------:R-:W3:Y:S01]  /*36a30*/  LDL.LU R39, [R1+0xe9c] ;  /* 0x000e9c0001277983 */ /* 0x000ee20000300800 */
[C---:B----4-:R-:W-:Y:S03]  /*36a40*/  HMMA.16816.F32 R8, R40.reuse, R6, R8 ;  /* 0x000000062808723c */ /* 0x050fe60000001808 */
[----:B---3--:R-:W-:Y:S04]  /*36a50*/  STL.64 [R1+0x3070], R38 ;  /* 0x0030702601007387 */ /* 0x008fe80000100a00 */
[----:B--2---:R0:W-:Y:S04]  /*36a60*/  STL.64 [R1+0x3068], R36 ;  /* 0x0030682401007387 */ /* 0x0041e80000100a00 */
[----:B0-----:R-:W2:Y:S04]  /*36a70*/  LDL.LU R36, [R1+0xea0] ;  /* 0x000ea00001247983 */ /* 0x001ea80000300800 */
[----:B------:R-:W2:Y:S04]  /*36a80*/  LDL.LU R37, [R1+0xea4] ;  /* 0x000ea40001257983 */ /* 0x000ea80000300800 */
[----:B------:R-:W2:Y:S04]  /*36a90*/  LDL.LU R38, [R1+0xea8] ;  /* 0x000ea80001267983 */ /* 0x000ea80000300800 */
[----:B------:R-:W2:Y:S04]  /*36aa0*/  LDL.LU R39, [R1+0xeac] ;  /* 0x000eac0001277983 */ /* 0x000ea80000300800 */
[----:B------:R-:W3:Y:S04]  /*36ab0*/  LDL.LU R56, [R1+0xe40] ;  /* 0x000e400001387983 */ /* 0x000ee80000300800 */
[----:B------:R-:W3:Y:S04]  /*36ac0*/  LDL.LU R57, [R1+0xe44] ;  /* 0x000e440001397983 */ /* 0x000ee80000300800 */
[----:B------:R-:W3:Y:S04]  /*36ad0*/  LDL.LU R58, [R1+0xe48] ;  /* 0x000e4800013a7983 */ /* 0x000ee80000300800 */
[----:B------:R-:W3:Y:S04]  /*36ae0*/  LDL.LU R59, [R1+0xe4c] ;  /* 0x000e4c00013b7983 */ /* 0x000ee80000300800 */
[----:B------:R-:W4:Y:S04]  /*36af0*/  LDL.LU R52, [R1+0x6e0] ;  /* 0x0006e00001347983 */ /* 0x000f280000300800 */
[----:B------:R-:W4:Y:S04]  /*36b00*/  LDL.LU R53, [R1+0x6e4] ;  /* 0x0006e40001357983 */ /* 0x000f280000300800 */
[----:B------:R-:W4:Y:S04]  /*36b10*/  LDL.LU R54, [R1+0x6e8] ;  /* 0x0006e80001367983 */ /* 0x000f280000300800 */
[----:B------:R-:W4:Y:S04]  /*36b20*/  LDL.LU R55, [R1+0x6ec] ;  /* 0x0006ec0001377983 */ /* 0x000f280000300800 */
[----:B------:R-:W-:Y:S04]  /*36b30*/  STL.64 [R1+0x200], R8 ;  /* 0x0002000801007387 */ /* 0x000fe80000100a00 */
[----:B------:R0:W-:Y:S04]  /*36b40*/  STL.64 [R1+0x208], R10 ;  /* 0x0002080a01007387 */ /* 0x0001e80000100a00 */
[----:B0-----:R-:W2:Y:S04]  /*36b50*/  LDL.LU.64 R10, [R1+0x30d0] ;  /* 0x0030d000010a7983 */ /* 0x001ea80000300a00 */
[----:B------:R-:W3:Y:S01]  /*36b60*/  LDL.LU R9, [R1+0x30c8] ;  /* 0x0030c80001097983 */ /* 0x000ee20000300800 */
        /* <DEDUP_REMOVED lines=18> */
[C---:B------:R-:W-:Y:S06]  /*36c90*/  HMMA.16816.F32 R28, R40.reuse, R26, R28 ;  /* 0x0000001a281c723c */ /* 0x040fec000000181c */
[----:B--2---:R-:W-:-:S15]  /*36ca0*/  HMMA.16816.F32 R48, R40, R22, R48 ;  /* 0x000000162830723c */ /* 0x004fde0000001830 */
[----:B------:R-:W-:-:S08]  /*36cb0*/  NOP ;  /* 0x0000000000007918 */ /* 0x000fd00000000000 */
[----:B------:R-:W-:Y:S04]  /*36cc0*/  STL.64 [R1+0x1c0], R48 ;  /* 0x0001c03001007387 */ /* 0x000fe80000100a00 */
[----:B------:R-:W-:Y:S04]  /*36cd0*/  STL.64 [R1+0x1c8], R50 ;  /* 0x0001c83201007387 */ /* 0x000fe80000100a00 */
[----:B---3--:R-:W0:Y:S04]  /*36ce0*/  LDSM.16.MT88.4 R48, [R9+UR4+0x4100] ;  /* 0x004100040930783b */ /* 0x008e280008004200 */
        /* <DEDUP_REMOVED lines=44> */
[----:B------:R-:W3:Y:S04]  /*36fb0*/  LDL.LU.64 R36, [R1+0x3048] ;  /* 0x0030480001247983 */ /* 0x000ee80000300a00 */
[----:B------:R-:W-:Y:S04]  /*36fc0*/  STL.64 [R1+0x3030], R14 ;  /* 0x0030300e01007387 */ /* 0x000fe80000100a00 */
[----:B----4-:R0:W-:Y:S04]  /*36fd0*/  STL.64 [R1+0x3028], R12 ;  /* 0x0030280c01007387 */ /* 0x0101e80000100a00 */
[----:B0-----:R-:W4:Y:S04]  /*36fe0*/  LDL.LU R12, [R1+0xe70] ;  /* 0x000e7000010c7983 */ /* 0x001f280000300800 */
[----:B------:R-:W4:Y:S04]  /*36ff0*/  LDL.LU R13, [R1+0xe74] ;  /* 0x000e7400010d7983 */ /* 0x000f280000300800 */
[----:B------:R-:W4:Y:S04]  /*37000*/  LDL.LU R14, [R1+0xe78] ;  /* 0x000e7800010e7983 */ /* 0x000f280000300800 */
[----:B------:R-:W4:Y:S04]  /*37010*/  LDL.LU R15, [R1+0xe7c] ;  /* 0x000e7c00010f7983 */ /* 0x000f280000300800 */
[----:B------:R-:W-:Y:S04]  /*37020*/  STL.64 [R1+0x3020], R18 ;  /* 0x0030201201007387 */ /* 0x000fe80000100a00 */
[----:B------:R-:W-:Y:S01]  /*37030*/  STL.64 [R1+0x3018], R16 ;  /* 0x0030181001007387 */ /* 0x000fe20000100a00 */
[----:B----4-:R-:W-:-:S15]  /*37040*/  HMMA.16816.F32 R12, R44, R18, R12 ;  /* 0x000000122c0c723c */ /* 0x010fde000000180c */
[----:B------:R-:W-:-:S08]  /*37050*/  NOP ;  /* 0x0000000000007918 */ /* 0x000fd00000000000 */
[----:B------:R-:W-:Y:S04]  /*37060*/  STL.64 [R1+0xe70], R12 ;  /* 0x000e700c01007387 */ /* 0x000fe80000100a00 */
[----:B------:R2:W-:Y:S02]  /*37070*/  STL.64 [R1+0xe78], R14 ;  /* 0x000e780e01007387 */ /* 0x0005e40000100a00 */
[----:B--2---:R-:W-:Y:S06]  /*37080*/  HMMA.16816.F32 R12, R44, R22, R40 ;  /* 0x000000162c0c723c */ /* 0x004fec0000001828 */
[----:B------:R-:W-:Y:S04]  /*37090*/  STL.64 [R1+0x3010], R22 ;  /* 0x0030101601007387 */ /* 0x000fe80000100a00 */
[----:B------:R-:W-:-:S13]  /*370a0*/  STL.64 [R1+0x3008], R20 ;  /* 0x0030081401007387 */ /* 0x000fda0000100a00 */
[----:B------:R-:W-:Y:S04]  /*370b0*/  STL.64 [R1+0xe60], R12 ;  /* 0x000e600c01007387 */ /* 0x000fe80000100a00 */
[----:B------:R0:W-:Y:S02]  /*370c0*/  STL.64 [R1+0xe68], R14 ;  /* 0x000e680e01007387 */ /* 0x0001e40000100a00 */
[C---:B0-----:R-:W-:Y:S06]  /*370d0*/  HMMA.16816.F32 R12, R44.reuse, R26, R48 ;  /* 0x0000001a2c0c723c */ /* 0x041fec0000001830 */
[----:B------:R-:W-:Y:S01]  /*370e0*/  STL.64 [R1+0x3000], R26 ;  /* 0x0030001a01007387 */ /* 0x000fe20000100a00 */
[----:B------:R-:W-:Y:S03]  /*370f0*/  HMMA.16816.F32 R16, R44, R30, R56 ;  /* 0x0000001e2c10723c */ /* 0x000fe60000001838 */
[----:B------:R-:W-:-:S13]  /*37100*/  STL.64 [R1+0x2ff8], R24 ;  /* 0x002ff81801007387 */ /* 0x000fda0000100a00 */
[----:B------:R-:W-:Y:S04]  /*37110*/  STL.64 [R1+0xe50], R12 ;  /* 0x000e500c01007387 */ /* 0x000fe80000100a00 */
[----:B------:R0:W-:Y:S02]  /*37120*/  STL.64 [R1+0xe58], R14 ;  /* 0x000e580e01007387 */ /* 0x0001e40000100a00 */
[----:B0-----:R-:W-:Y:S02]  /*37130*/  HMMA.16816.F32 R12, R44, R34, R52 ;  /* 0x000000222c0c723c */ /* 0x001fe40000001834 */
[----:B------:R-:W-:Y:S04]  /*37140*/  STL.64 [R1+0x2ff0], R30 ;  /* 0x002ff01e01007387 */ /* 0x000fe80000100a00 */
[----:B------:R-:W-:Y:S04]  /*37150*/  STL.64 [R1+0xe40], R16 ;  /* 0x000e401001007387 */ /* 0x000fe80000100a00 */
[----:B------:R-:W-:Y:S04]  /*37160*/  STL.64 [R1+0xe48], R18 ;  /* 0x000e481201007387 */ /* 0x000fe80000100a00 */
[----:B------:R0:W-:Y:S04]  /*37170*/  STL.64 [R1+0x2fe8], R34 ;  /* 0x002fe82201007387 */ /* 0x0001e80000100a00 */
[----:B------:R-:W2:Y:S04]  /*37180*/  LDL.LU R56, [R1+0xc10] ;  /* 0x000c100001387983 */ /* 0x000ea80000300800 */
[----:B------:R-:W1:Y:S04]  /*37190*/  LDSM.16.MT88.4 R44, [R9+UR4+0x4200] ;  /* 0x00420004092c783b */ /* 0x000e680008004200 */
[----:B------:R4:W-:Y:S04]  /*371a0*/  STL.64 [R1+0x6e0], R12 ;  /* 0x0006e00c01007387 */ /* 0x0009e80000100a00 */
[----:B------:R3:W-:Y:S04]  /*371b0*/  STL.64 [R1+0x6e8], R14 ;  /* 0x0006e80e01007387 */ /* 0x0007e80000100a00 */
[----:B------:R-:W2:Y:S04]  /*371c0*/  LDL.LU R57, [R1+0xc14] ;  /* 0x000c140001397983 */ /* 0x000ea80000300800 */
[----:B------:R-:W2:Y:S04]  /*371d0*/  LDL.LU R58, [R1+0xc18] ;  /* 0x000c1800013a7983 */ /* 0x000ea80000300800 */
[----:B------:R-:W2:Y:S04]  /*371e0*/  LDL.LU R59, [R1+0xc1c] ;  /* 0x000c1c00013b7983 */ /* 0x000ea80000300800 */
[----:B------:R-:W4:Y:S04]  /*371f0*/  LDL.LU R48, [R1+0x5f0] ;  /* 0x0005f00001307983 */ /* 0x000f280000300800 */
[----:B------:R-:W4:Y:S04]  /*37200*/  LDL.LU R49, [R1+0x5f4] ;  /* 0x0005f40001317983 */ /* 0x000f280000300800 */
[----:B------:R-:W3:Y:S04]  /*37210*/  LDL.LU R50, [R1+0x5f8] ;  /* 0x0005f80001327983 */ /* 0x000ee80000300800 */
[----:B------:R-:W3:Y:S04]  /*37220*/  LDL.LU R51, [R1+0x5fc] ;  /* 0x0005fc0001337983 */ /* 0x000ee80000300800 */
[----:B---3--:R-:W-:Y:S04]  /*37230*/  STL.64 [R1+0x3040], R50 ;  /* 0x0030403201007387 */ /* 0x008fe80000100a00 */
[----:B----4-:R3:W-:Y:S04]  /*37240*/  STL.64 [R1+0x3038], R48 ;  /* 0x0030383001007387 */ /* 0x0107e80000100a00 */
[----:B------:R-:W4:Y:S04]  /*37250*/  LDL.LU R32, [R1+0xd40] ;  /* 0x000d400001207983 */ /* 0x000f280000300800 */
        /* <DEDUP_REMOVED lines=31> */
[----:B------:R-:W2:Y:S04]  /*37450*/  LDL.LU R58, [R1+0xc68] ;  /* 0x000c6800013a7983 */ /* 0x000ea80000300800 */
[----:B------:R-:W2:Y:S01]  /*37460*/  LDL.LU R59, [R1+0xc6c] ;  /* 0x000c6c00013b7983 */ /* 0x000ea20000300800 */
[C---:B----4-:R-:W-:Y:S06]  /*37470*/  HMMA.16816.F32 R12, R36.reuse, R10, R12 ;  /* 0x0000000a240c723c */ /* 0x050fec000000180c */
[C---:B---3--:R-:W-:Y:S01]  /*37480*/  HMMA.16816.F32 R48, R36.reuse, R6, R48 ;  /* 0x000000062430723c */ /* 0x048fe20000001830 */
[----:B--2---:R-:W-:Y:S04]  /*37490*/  STL.64 [R1+0x2fd0], R58 ;  /* 0x002fd03a01007387 */ /* 0x004fe80000100a00 */
[----:B------:R0:W-:Y:S04]  /*374a0*/  STL.64 [R1+0x2fc8], R56 ;  /* 0x002fc83801007387 */ /* 0x0001e80000100a00 */
        /* <DEDUP_REMOVED lines=12> */
[----:B-1----:R-:W-:Y:S04]  /*37570*/  STL.64 [R1+0x2f50], R46 ;  /* 0x002f502e01007387 */ /* 0x002fe80000100a00 */
[----:B------:R0:W-:Y:S04]  /*37580*/  STL.64 [R1+0x2f48], R44 ;  /* 0x002f482c01007387 */ /* 0x0001e80000100a00 */
[----:B0-----:R-:W3:Y:S04]  /*37590*/  LDL.LU R44, [R1+0xc20] ;  /* 0x000c2000012c7983 */ /* 0x001ee80000300800 */
[----:B------:R-:W3:Y:S04]  /*375a0*/  LDL.LU R45, [R1+0xc24] ;  /* 0x000c2400012d7983 */ /* 0x000ee80000300800 */
[----:B------:R-:W3:Y:S04]  /*375b0*/  LDL.LU R46, [R1+0xc28] ;  /* 0x000c2800012e7983 */ /* 0x000ee80000300800 */
[----:B------:R-:W3:Y:S04]  /*375c0*/  LDL.LU R47, [R1+0xc2c] ;  /* 0x000c2c00012f7983 */ /* 0x000ee80000300800 */
[----:B------:R-:W-:Y:S04]  /*375d0*/  STL.64 [R1+0xda0], R48 ;  /* 0x000da03001007387 */ /* 0x000fe80000100a00 */
[----:B------:R0:W-:Y:S04]  /*375e0*/  STL.64 [R1+0xda8], R50 ;  /* 0x000da83201007387 */ /* 0x0001e80000100a00 */
[----:B0-----:R-:W2:Y:S04]  /*375f0*/  LDL.LU.64 R50, [R1+0x3040] ;  /* 0x0030400001327983 */ /* 0x001ea80000300a00 */
[----:B------:R-:W2:Y:S04]  /*37600*/  LDL.LU.64 R48, [R1+0x3038] ;  /* 0x0030380001307983 */ /* 0x000ea80000300a00 */
[----:B------:R-:W-:Y:S04]  /*37610*/  STL.64 [R1+0xd90], R12 ;  /* 0x000d900c01007387 */ /* 0x000fe80000100a00 */
[----:B------:R0:W-:Y:S04]  /*37620*/  STL.64 [R1+0xd98], R14 ;  /* 0x000d980e01007387 */ /* 0x0001e80000100a00 */
[----:B0-----:R-:W4:Y:S04]  /*37630*/  LDL.LU.64 R14, [R1+0x3030] ;  /* 0x00303000010e7983 */ /* 0x001f280000300a00 */
[----:B------:R-:W3:Y:S01]  /*37640*/  LDL.LU.64 R12, [R1+0x3028] ;  /* 0x00302800010c7983 */ /* 0x000ee20000300a00 */
[----:B----4-:R-:W-:-:S15]  /*37650*/  HMMA.16816.F32 R16, R36, R14, R16 ;  /* 0x0000000e2410723c */ /* 0x010fde0000001810 */
[----:B------:R-:W-:-:S08]  /*37660*/  NOP ;  /* 0x0000000000007918 */ /* 0x000fd00000000000 */
        /* <DEDUP_REMOVED lines=20> */
[----:B0-----:R-:W4:Y:S02]  /*377b0*/  LDL.LU.64 R30, [R1+0x2ff0] ;  /* 0x002ff000011e7983 */ /* 0x001f240000300a00 */
[----:B----4-:R-:W-:-:S15]  /*377c0*/  HMMA.16816.F32 R32, R36, R30, R32 ;  /* 0x0000001e2420723c */ /* 0x010fde0000001820 */
        /* <DEDUP_REMOVED lines=28> */
[----:B------:R-:W2:Y:S04]  /*37990*/  LDL.LU.64 R56, [R1+0x2fb8] ;  /* 0x002fb80001387983 */ /* 0x000ea80000300a00 */
[----:B------:R-:W-:Y:S04]  /*379a0*/  STL.64 [R1+0x2fa0], R10 ;  /* 0x002fa00a01007387 */ /* 0x000fe80000100a00 */
[----:B------:R0:W-:Y:S04]  /*379b0*/  STL [R1+0x2f98], R9 ;  /* 0x002f980901007387 */ /* 0x0001e80000100800 */
[----:B------:R-:W2:Y:S04]  /*379c0*/  LDL.LU R8, [R1+0xc40] ;  /* 0x000c400001087983 */ /* 0x000ea80000300800 */
[----:B0-----:R-:W2:Y:S04]  /*379d0*/  LDL.LU R9, [R1+0xc44] ;  /* 0x000c440001097983 */ /* 0x001ea80000300800 */
[----:B------:R-:W2:Y:S04]  /*379e0*/  LDL.LU R10, [R1+0xc48] ;  /* 0x000c4800010a7983 */ /* 0x000ea80000300800 */
[----:B------:R-:W2:Y:S01]  /*379f0*/  LDL.LU R11, [R1+0xc4c] ;  /* 0x000c4c00010b7983 */ /* 0x000ea20000300800 */
[----:B------:R-:W-:-:S15]  /*37a00*/  HMMA.16816.F32 R40, R48, R14, R40 ;  /* 0x0000000e3028723c */ /* 0x000fde0000001828 */
[----:B------:R-:W-:-:S08]  /*37a10*/  NOP ;  /* 0x0000000000007918 */ /* 0x000fd00000000000 */
[----:B------:R-:W-:Y:S04]  /*37a20*/  STL.64 [R1+0xc50], R40 ;  /* 0x000c502801007387 */ /* 0x000fe80000100a00 */
[----:B------:R0:W-:Y:S04]  /*37a30*/  STL.64 [R1+0xc58], R42 ;  /* 0x000c582a01007387 */ /* 0x0001e80000100a00 */
[----:B0-----:R-:W2:Y:S04]  /*37a40*/  LDL.LU.64 R42, [R1+0x2fb0] ;  /* 0x002fb000012a7983 */ /* 0x001ea80000300a00 */
[----:B------:R-:W2:Y:S04]  /*37a50*/  LDL.LU.64 R40, [R1+0x2fa8] ;  /* 0x002fa80001287983 */ /* 0x000ea80000300a00 */
[----:B------:R-:W-:Y:S04]  /*37a60*/  STL.64 [R1+0x2f90], R14 ;  /* 0x002f900e01007387 */ /* 0x000fe80000100a00 */
[----:B---3--:R4:W-:Y:S04]  /*37a70*/  STL.64 [R1+0x2f88], R12 ;  /* 0x002f880c01007387 */ /* 0x0089e80000100a00 */
[----:B------:R-:W-:Y:S04]  /*37a80*/  STL.64 [R1+0x2f80], R18 ;  /* 0x002f801201007387 */ /* 0x000fe80000100a00 */
[----:B------:R-:W-:Y:S01]  /*37a90*/  STL.64 [R1+0x2f78], R16 ;  /* 0x002f781001007387 */ /* 0x000fe20000100a00 */
[C---:B----4-:R-:W-:Y:S06]  /*37aa0*/  HMMA.16816.F32 R12, R48.reuse, R22, R36 ;  /* 0x00000016300c723c */ /* 0x050fec0000001824 */
[----:B--2---:R-:W-:-:S15]  /*37ab0*/  HMMA.16816.F32 R8, R48, R18, R8 ;  /* 0x000000123008723c */ /* 0x004fde0000001808 */
[----:B------:R-:W-:-:S08]  /*37ac0*/  NOP ;  /* 0x0000000000007918 */ /* 0x000fd00000000000 */
[----:B------:R-:W-:Y:S04]  /*37ad0*/  STL.64 [R1+0xc40], R8 ;  /* 0x000c400801007387 */ /* 0x000fe80000100a00 */
[----:B------:R0:W-:Y:S02]  /*37ae0*/  STL.64 [R1+0xc48], R10 ;  /* 0x000c480a01007387 */ /* 0x0001e40000100a00 */
[C---:B0-----:R-:W-:Y:S06]  /*37af0*/  HMMA.16816.F32 R8, R48.reuse, R26, R44 ;  /* 0x0000001a3008723c */ /* 0x041fec000000182c */
[----:B------:R-:W-:Y:S04]  /*37b00*/  STL.64 [R1+0x2f70], R26 ;  /* 0x002f701a01007387 */ /* 0x000fe80000100a00 */
[----:B------:R-:W-:Y:S04]  /*37b10*/  STL.64 [R1+0xc30], R12 ;  /* 0x000c300c01007387 */ /* 0x000fe80000100a00 */
[----:B------:R0:W-:Y:S04]  /*37b20*/  STL.64 [R1+0xc38], R14 ;  /* 0x000c380e01007387 */ /* 0x0001e80000100a00 */
[----:B------:R-:W-:Y:S01]  /*37b30*/  STL.64 [R1+0x2f68], R24 ;  /* 0x002f681801007387 */ /* 0x000fe20000100a00 */
[C---:B0-----:R-:W-:Y:S04]  /*37b40*/  HMMA.16816.F32 R12, R48.reuse, R30, R56 ;  /* 0x0000001e300c723c */ /* 0x041fe80000001838 */
[----:B------:R-:W-:Y:S04]  /*37b50*/  STL.64 [R1+0xc20], R8 ;  /* 0x000c200801007387 */ /* 0x000fe80000100a00 */
[----:B------:R0:W-:Y:S02]  /*37b60*/  STL.64 [R1+0xc28], R10 ;  /* 0x000c280a01007387 */ /* 0x0001e40000100a00 */
[----:B0-----:R-:W-:Y:S02]  /*37b70*/  HMMA.16816.F32 R8, R48, R34, R52 ;  /* 0x000000223008723c */ /* 0x001fe40000001834 */
[----:B------:R-:W-:Y:S11]  /*37b80*/  STL.64 [R1+0x2f60], R30 ;  /* 0x002f601e01007387 */ /* 0x000ff60000100a00 */
[----:B------:R-:W-:Y:S04]  /*37b90*/  STL.64 [R1+0xc10], R12 ;  /* 0x000c100c01007387 */ /* 0x000fe80000100a00 */
[----:B------:R-:W-:Y:S04]  /*37ba0*/  STL.64 [R1+0xc18], R14 ;  /* 0x000c180e01007387 */ /* 0x000fe80000100a00 */
[----:B------:R-:W-:Y:S04]  /*37bb0*/  STL.64 [R1+0x2f58], R34 ;  /* 0x002f582201007387 */ /* 0x000fe80000100a00 */
[----:B------:R-:W2:Y:S04]  /*37bc0*/  LDL.LU R56, [R1+0x320] ;  /* 0x0003200001387983 */ /* 0x000ea80000300800 */
[----:B------:R-:W-:Y:S04]  /*37bd0*/  STL.64 [R1+0x540], R8 ;  /* 0x0005400801007387 */ /* 0x000fe80000100a00 */
[----:B------:R-:W-:Y:S04]  /*37be0*/  STL.64 [R1+0x548], R10 ;  /* 0x0005480a01007387 */ /* 0x000fe80000100a00 */
[----:B------:R-:W2:Y:S04]  /*37bf0*/  LDL.LU R57, [R1+0x324] ;  /* 0x0003240001397983 */ /* 0x000ea80000300800 */
[----:B------:R-:W3:Y:S04]  /*37c00*/  LDL.LU R58, [R1+0x328] ;  /* 0x00032800013a7983 */ /* 0x000ee80000300800 */
[----:B------:R-:W3:Y:S04]  /*37c10*/  LDL.LU R59, [R1+0x32c] ;  /* 0x00032c00013b7983 */ /* 0x000ee80000300800 */
[----:B---3--:R-:W-:Y:S04]  /*37c20*/  STL.64 [R1+0x2f00], R58 ;  /* 0x002f003a01007387 */ /* 0x008fe80000100a00 */
[----:B--2---:R0:W-:Y:S04]  /*37c30*/  STL.64 [R1+0x2ef8], R56 ;  /* 0x002ef83801007387 */ /* 0x0041e80000100a00 */
[----:B------:R-:W2:Y:S04]  /*37c40*/  LDL.LU R36, [R1+0xa60] ;  /* 0x000a600001247983 */ /* 0x000ea80000300800 */
[----:B------:R-:W2:Y:S04]  /*37c50*/  LDL.LU R37, [R1+0xa64] ;  /* 0x000a640001257983 */ /* 0x000ea80000300800 */
[----:B------:R-:W3:Y:S04]  /*37c60*/  LDL.LU R38, [R1+0xa68] ;  /* 0x000a680001267983 */ /* 0x000ee80000300800 */
[----:B------:R-:W3:Y:S04]  /*37c70*/  LDL.LU R39, [R1+0xa6c] ;  /* 0x000a6c0001277983 */ /* 0x000ee80000300800 */
[----:B---3--:R-:W-:Y:S04]  /*37c80*/  STL.64 [R1+0x2f10], R38 ;  /* 0x002f102601007387 */ /* 0x008fe80000100a00 */
[----:B--2---:R-:W-:Y:S04]  /*37c90*/  STL.64 [R1+0x2f08], R36 ;  /* 0x002f082401007387 */ /* 0x004fe80000100a00 */
[----:B0-----:R-:W2:Y:S04]  /*37ca0*/  LDL.LU R56, [R1+0xa70] ;  /* 0x000a700001387983 */ /* 0x001ea80000300800 */
        /* <DEDUP_REMOVED lines=41> */
[----:B---3--:R-:W-:Y:S04]  /*37f40*/  STL.64 [R1+0x2f30], R58 ;  /* 0x002f303a01007387 */ /* 0x008fe80000100a00 */
[----:B--2---:R0:W-:Y:S04]  /*37f50*/  STL.64 [R1+0x2f28], R56 ;  /* 0x002f283801007387 */ /* 0x0041e80000100a00 */
        /* <DEDUP_REMOVED lines=50> */
[----:B------:R-:W4:Y:S01]  /*38280*/  LDL.LU.64 R24, [R1+0x2f68] ;  /* 0x002f680001187983 */ /* 0x000f220000300a00 */
        /* <DEDUP_REMOVED lines=16> */
[----:B0-----:R-:W2:Y:S04]  /*38390*/  LDL.LU R40, [R1+0x3d0] ;  /* 0x0003d00001287983 */ /* 0x001ea80000300800 */
[----:B------:R-:W2:Y:S04]  /*383a0*/  LDL.LU R41, [R1+0x3d4] ;  /* 0x0003d40001297983 */ /* 0x000ea80000300800 */
[----:B-1----:R-:W2:Y:S04]  /*383b0*/  LDL.LU R42, [R1+0x3d8] ;  /* 0x0003d800012a7983 */ /* 0x002ea80000300800 */
        /* <DEDUP_REMOVED lines=13> */
[C---:B--2---:R-:W-:Y:S06]  /*38490*/  HMMA.16816.F32 R40, R44.reuse, R18, R40 ;  /* 0x000000122c28723c */ /* 0x044fec0000001828 */
[C---:B------:R-:W-:Y:S06]  /*384a0*/  HMMA.16816.F32 R36, R44.reuse, R22, R36 ;  /* 0x000000162c24723c */ /* 0x040fec0000001824 */
[----:B---3--:R-:W-:-:S15]  /*384b0*/  HMMA.16816.F32 R56, R44, R14, R56 ;  /* 0x0000000e2c38723c */ /* 0x008fde0000001838 */
        /* <DEDUP_REMOVED lines=10> */
[----:B0-----:R-:W3:Y:S04]  /*38560*/  LDL.LU R40, [R1+0x340] ;  /* 0x0003400001287983 */ /* 0x001ee80000300800 */
[----:B------:R-:W3:Y:S04]  /*38570*/  LDL.LU R41, [R1+0x344] ;  /* 0x0003440001297983 */ /* 0x000ee80000300800 */
[----:B------:R-:W3:Y:S04]  /*38580*/  LDL.LU R42, [R1+0x348] ;  /* 0x00034800012a7983 */ /* 0x000ee80000300800 */
[----:B------:R-:W3:Y:S04]  /*38590*/  LDL.LU R43, [R1+0x34c] ;  /* 0x00034c00012b7983 */ /* 0x000ee80000300800 */
        /* <DEDUP_REMOVED lines=10> */
[----:B----4-:R-:W-:-:S15]  /*38640*/  HMMA.16816.F32 R36, R44, R30, R36 ;  /* 0x0000001e2c24723c */ /* 0x010fde0000001824 */
[----:B------:R-:W-:-:S08]  /*38650*/  NOP ;  /* 0x0000000000007918 */ /* 0x000fd00000000000 */
[----:B------:R-:W-:Y:S04]  /*38660*/  STL.64 [R1+0xa60], R36 ;  /* 0x000a602401007387 */ /* 0x000fe80000100a00 */
[----:B------:R0:W-:Y:S04]  /*38670*/  STL.64 [R1+0xa68], R38 ;  /* 0x000a682601007387 */ /* 0x0001e80000100a00 */
[----:B0-----:R-:W3:Y:S04]  /*38680*/  LDL.LU.64 R38, [R1+0x2ef0] ;  /* 0x002ef00001267983 */ /* 0x001ee80000300a00 */
[----:B------:R-:W3:Y:S04]  /*38690*/  LDL.LU.64 R36, [R1+0x2ee8] ;  /* 0x002ee80001247983 */ /* 0x000ee80000300a00 */
[----:B------:R0:W-:Y:S04]  /*386a0*/  STL.64 [R1+0x2ee0], R30 ;  /* 0x002ee01e01007387 */ /* 0x0001e80000100a00 */
[----:B------:R-:W4:Y:S04]  /*386b0*/  LDL.LU R28, [R1+0x3c0] ;  /* 0x0003c000011c7983 */ /* 0x000f280000300800 */
[----:B------:R-:W4:Y:S04]  /*386c0*/  LDL.LU R29, [R1+0x3c4] ;  /* 0x0003c400011d7983 */ /* 0x000f280000300800 */
[----:B0-----:R-:W4:Y:S04]  /*386d0*/  LDL.LU R30, [R1+0x3c8] ;  /* 0x0003c800011e7983 */ /* 0x001f280000300800 */
[----:B------:R-:W4:Y:S04]  /*386e0*/  LDL.LU R31, [R1+0x3cc] ;  /* 0x0003cc00011f7983 */ /* 0x000f280000300800 */
[----:B------:R0:W-:Y:S01]  /*386f0*/  STL.64 [R1+0x2ed8], R34 ;  /* 0x002ed82201007387 */ /* 0x0001e20000100a00 */
[----:B----4-:R-:W-:Y:S06]  /*38700*/  HMMA.16816.F32 R44, R44, R34, R28 ;  /* 0x000000222c2c723c */ /* 0x010fec000000181c */
[C---:B---3--:R-:W-:Y:S06]  /*38710*/  HMMA.16816.F32 R28, R36.reuse, R6, R40 ;  /* 0x00000006241c723c */ /* 0x048fec0000001828 */
[C---:B0-----:R-:W-:Y:S11]  /*38720*/  HMMA.16816.F32 R32, R36.reuse, R10, R48 ;  /* 0x0000000a2420723c */ /* 0x041ff60000001830 */
[----:B------:R-:W-:Y:S04]  /*38730*/  STL.64 [R1+0x3c0], R44 ;  /* 0x0003c02c01007387 */ /* 0x000fe80000100a00 */
[----:B------:R-:W-:Y:S04]  /*38740*/  STL.64 [R1+0x3c8], R46 ;  /* 0x0003c82e01007387 */ /* 0x000fe80000100a00 */
[----:B------:R-:W-:Y:S04]  /*38750*/  STL.64 [R1+0x340], R28 ;  /* 0x0003401c01007387 */ /* 0x000fe80000100a00 */
[----:B------:R2:W-:Y:S04]  /*38760*/  STL.64 [R1+0x348], R30 ;  /* 0x0003481e01007387 */ /* 0x0005e80000100a00 */
[----:B------:R-:W-:Y:S04]  /*38770*/  STL.64 [R1+0x330], R32 ;  /* 0x0003302001007387 */ /* 0x000fe80000100a00 */
[----:B------:R-:W-:Y:S04]  /*38780*/  STL.64 [R1+0x338], R34 ;  /* 0x0003382201007387 */ /* 0x000fe80000100a00 */
[----:B------:R-:W-:Y:S04]  /*38790*/  STL.64 [R1+0x2eb0], R14 ;  /* 0x002eb00e01007387 */ /* 0x000fe80000100a00 */
[----:B------:R0:W-:Y:S01]  /*387a0*/  STL.64 [R1+0x2ea8], R12 ;  /* 0x002ea80c01007387 */ /* 0x0001e20000100a00 */
[C---:B--2---:R-:W-:Y:S06]  /*387b0*/  HMMA.16816.F32 R28, R36.reuse, R14, R56 ;  /* 0x0000000e241c723c */ /* 0x044fec0000001838 */
[----:B0-----:R-:W-:-:S15]  /*387c0*/  HMMA.16816.F32 R12, R36, R18, R52 ;  /* 0x00000012240c723c */ /* 0x001fde0000001834 */
[----:B------:R-:W-:-:S02]  /*387d0*/  NOP ;  /* 0x0000000000007918 */ /* 0x000fc40000000000 */
[----:B------:R-:W-:Y:S04]  /*387e0*/  STL.64 [R1+0x320], R28 ;  /* 0x0003201c01007387 */ /* 0x000fe80000100a00 */
[----:B------:R-:W-:Y:S04]  /*387f0*/  STL.64 [R1+0x328], R30 ;  /* 0x0003281e01007387 */ /* 0x000fe80000100a00 */
[----:B------:R-:W-:Y:S04]  /*38800*/  STL.64 [R1+0x2ea0], R18 ;  /* 0x002ea01201007387 */ /* 0x000fe80000100a00 */
[----:B------:R-:W-:Y:S04]  /*38810*/  STL.64 [R1+0x2e98], R16 ;  /* 0x002e981001007387 */ /* 0x000fe80000100a00 */
        /* <DEDUP_REMOVED lines=38> */
[----:B------:R-:W-:-:S03]  /*38a80*/  LOP3.LUT R9, R60, 0x40, RZ, 0x3c, !PT ;  /* 0x000000403c097812 */ /* 0x000fc600078e3cff */
[----:B--2---:R-:W-:Y:S04]  /*38a90*/  STL.64 [R1+0x2ec0], R18 ;  /* 0x002ec01201007387 */ /* 0x004fe80000100a00 */
[----:B----4-:R0:W-:Y:S04]  /*38aa0*/  STL.64 [R1+0x2eb8], R16 ;  /* 0x002eb81001007387 */ /* 0x0101e80000100a00 */
[----:B------:R-:W2:Y:S04]  /*38ab0*/  LDL.LU R12, [R1+0x8b0] ;  /* 0x0008b000010c7983 */ /* 0x000ea80000300800 */
[----:B------:R-:W2:Y:S04]  /*38ac0*/  LDL.LU R13, [R1+0x8b4] ;  /* 0x0008b400010d7983 */ /* 0x000ea80000300800 */
[----:B------:R-:W2:Y:S04]  /*38ad0*/  LDL.LU R14, [R1+0x8b8] ;  /* 0x0008b800010e7983 */ /* 0x000ea80000300800 */
[----:B------:R-:W2:Y:S01]  /*38ae0*/  LDL.LU R15, [R1+0x8bc] ;  /* 0x0008bc00010f7983 */ /* 0x000ea20000300800 */
[C---:B---3--:R-:W-:Y:S03]  /*38af0*/  HMMA.16816.F32 R44, R36.reuse, R22, R44 ;  /* 0x00000016242c723c */ /* 0x048fe6000000182c */
[----:B0-----:R-:W3:Y:S04]  /*38b00*/  LDL.LU R16, [R1+0x8c0] ;  /* 0x0008c00001107983 */ /* 0x001ee80000300800 */
[----:B------:R-:W3:Y:S04]  /*38b10*/  LDL.LU R17, [R1+0x8c4] ;  /* 0x0008c40001117983 */ /* 0x000ee80000300800 */
[----:B------:R-:W3:Y:S04]  /*38b20*/  LDL.LU R18, [R1+0x8c8] ;  /* 0x0008c80001127983 */ /* 0x000ee80000300800 */
[----:B------:R-:W3:Y:S04]  /*38b30*/  LDL.LU R19, [R1+0x8cc] ;  /* 0x0008cc0001137983 */ /* 0x000ee80000300800 */
[----:B------:R-:W-:Y:S04]  /*38b40*/  STL.64 [R1+0x2e90], R58 ;  /* 0x002e903a01007387 */ /* 0x000fe80000100a00 */
[----:B------:R0:W-:Y:S04]  /*38b50*/  STL.64 [R1+0x2e88], R56 ;  /* 0x002e883801007387 */ /* 0x0001e80000100a00 */
        /* <DEDUP_REMOVED lines=13> */
[----:B------:R-:W-:Y:S04]  /*38c30*/  STL.64 [R1+0x308], R46 ;  /* 0x0003082e01007387 */ /* 0x000fe80000100a00 */
[----:B------:R-:W0:Y:S01]  /*38c40*/  LDSM.16.MT88.4 R44, [R9+UR4+0x4000] ;  /* 0x00400004092c783b */ /* 0x000e220008004200 */
[C---:B------:R-:W-:Y:S03]  /*38c50*/  HMMA.16816.F32 R28, R36.reuse, R26, R28 ;  /* 0x0000001a241c723c */ /* 0x040fe6000000181c */
[----:B0-----:R-:W-:Y:S04]  /*38c60*/  STL.64 [R1+0x2e30], R46 ;  /* 0x002e302e01007387 */ /* 0x001fe80000100a00 */
[----:B------:R0:W-:Y:S04]  /*38c70*/  STL.64 [R1+0x2e28], R44 ;  /* 0x002e282c01007387 */ /* 0x0001e80000100a00 */
[----:B0-----:R-:W4:Y:S04]  /*38c80*/  LDL.LU R44, [R1+0x7b0] ;  /* 0x0007b000012c7983 */ /* 0x001f280000300800 */
[----:B------:R-:W4:Y:S04]  /*38c90*/  LDL.LU R45, [R1+0x7b4] ;  /* 0x0007b400012d7983 */ /* 0x000f280000300800 */
[----:B------:R-:W4:Y:S04]  /*38ca0*/  LDL.LU R46, [R1+0x7b8] ;  /* 0x0007b800012e7983 */ /* 0x000f280000300800 */
[----:B------:R-:W4:Y:S04]  /*38cb0*/  LDL.LU R47, [R1+0x7bc] ;  /* 0x0007bc00012f7983 */ /* 0x000f280000300800 */
        /* <DEDUP_REMOVED lines=21> */
[C---:B---3--:R-:W-:Y:S06]  /*38e10*/  HMMA.16816.F32 R16, R48.reuse, R6, R16 ;  /* 0x000000063010723c */ /* 0x048fec0000001810 */
[----:B------:R-:W-:-:S15]  /*38e20*/  HMMA.16816.F32 R12, R48, R10, R12 ;  /* 0x0000000a300c723c */ /* 0x000fde000000180c */
[----:B------:R-:W-:-:S02]  /*38e30*/  NOP ;  /* 0x0000000000007918 */ /* 0x000fc40000000000 */
[----:B------:R-:W-:Y:S04]  /*38e40*/  STL.64 [R1+0x8c0], R16 ;  /* 0x0008c01001007387 */ /* 0x000fe80000100a00 */
[----:B------:R0:W-:Y:S04]  /*38e50*/  STL.64 [R1+0x8c8], R18 ;  /* 0x0008c81201007387 */ /* 0x0001e80000100a00 */
[----:B0-----:R-:W3:Y:S04]  /*38e60*/  LDL.LU.64 R18, [R1+0x2ec0] ;  /* 0x002ec00001127983 */ /* 0x001ee80000300a00 */
[----:B------:R-:W3:Y:S04]  /*38e70*/  LDL.LU.64 R16, [R1+0x2eb8] ;  /* 0x002eb80001107983 */ /* 0x000ee80000300a00 */
        /* <DEDUP_REMOVED lines=15> */
[----:B------:R-:W4:Y:S02]  /*38f70*/  LDL.LU.64 R56, [R1+0x2e88] ;  /* 0x002e880001387983 */ /* 0x000f240000300a00 */
[----:B----4-:R-:W-:-:S15]  /*38f80*/  HMMA.16816.F32 R56, R48, R22, R56 ;  /* 0x000000163038723c */ /* 0x010fde0000001838 */
[----:B------:R-:W-:-:S08]  /*38f90*/  NOP ;  /* 0x0000000000007918 */ /* 0x000fd00000000000 */
[----:B------:R-:W-:Y:S04]  /*38fa0*/  STL.64 [R1+0x880], R56 ;  /* 0x0008803801007387 */ /* 0x000fe80000100a00 */
[----:B------:R0:W-:Y:S04]  /*38fb0*/  STL.64 [R1+0x888], R58 ;  /* 0x0008883a01007387 */ /* 0x0001e80000100a00 */
[----:B0-----:R-:W4:Y:S04]  /*38fc0*/  LDL.LU.64 R58, [R1+0x2e80] ;  /* 0x002e8000013a7983 */ /* 0x001f280000300a00 */
[----:B------:R-:W4:Y:S01]  /*38fd0*/  LDL.LU.64 R56, [R1+0x2e78] ;  /* 0x002e780001387983 */ /* 0x000f220000300a00 */
        /* <DEDUP_REMOVED lines=16> */
[----:B------:R-:W3:Y:S04]  /*390e0*/  LDL.LU.64 R40, [R1+0x2e58] ;  /* 0x002e580001287983 */ /* 0x000ee80000300a00 */
[----:B------:R-:W-:Y:S04]  /*390f0*/  STL.64 [R1+0x2e40], R30 ;  /* 0x002e401e01007387 */ /* 0x000fe80000100a00 */
[----:B------:R3:W-:Y:S01]  /*39100*/  STL.64 [R1+0x2e38], R34 ;  /* 0x002e382201007387 */ /* 0x0007e20000100a00 */
[----:B--2---:R-:W-:Y:S03]  /*39110*/  HMMA.16816.F32 R24, R48, R34, R24 ;  /* 0x000000223018723c */ /* 0x004fe60000001818 */
[----:B------:R-:W0:Y:S03]  /*39120*/  LDSM.16.MT88.4 R48, [R9+UR4+0x4100] ;  /* 0x004100040930783b */ /* 0x000e260008004200 */
[C---:B---3--:R-:W-:Y:S06]  /*39130*/  HMMA.16816.F32 R32, R40.reuse, R6, R36 ;  /* 0x000000062820723c */ /* 0x048fec0000001824 */
[C---:B------:R-:W-:Y:S11]  /*39140*/  HMMA.16816.F32 R28, R40.reuse, R10, R44 ;  /* 0x0000000a281c723c */ /* 0x040ff6000000182c */
[----:B------:R-:W-:Y:S04]  /*39150*/  STL.64 [R1+0x220], R24 ;  /* 0x0002201801007387 */ /* 0x000fe80000100a00 */
[----:B------:R4:W-:Y:S02]  /*39160*/  STL.64 [R1+0x228], R26 ;  /* 0x0002281a01007387 */ /* 0x0009e40000100a00 */
[C---:B----4-:R-:W-:Y:S02]  /*39170*/  HMMA.16816.F32 R24, R40.reuse, R14, R56 ;  /* 0x0000000e2818723c */ /* 0x050fe40000001838 */
[----:B0-----:R-:W-:Y:S04]  /*39180*/  STL.64 [R1+0x2d80], R50 ;  /* 0x002d803201007387 */ /* 0x001fe80000100a00 */
[----:B------:R-:W-:Y:S04]  /*39190*/  STL.64 [R1+0x2d78], R48 ;  /* 0x002d783001007387 */ /* 0x000fe80000100a00 */
[----:B------:R-:W-:Y:S04]  /*391a0*/  STL.64 [R1+0x7c0], R32 ;  /* 0x0007c02001007387 */ /* 0x000fe80000100a00 */
[----:B------:R-:W-:Y:S04]  /*391b0*/  STL.64 [R1+0x7c8], R34 ;  /* 0x0007c82201007387 */ /* 0x000fe80000100a00 */
[----:B------:R-:W-:Y:S04]  /*391c0*/  STL.64 [R1+0x2e10], R14 ;  /* 0x002e100e01007387 */ /* 0x000fe80000100a00 */
        /* <DEDUP_REMOVED lines=30> */
[----:B----4-:R-:W-:Y:S04]  /*393b0*/  STL.64 [R1+0x2dd0], R38 ;  /* 0x002dd02601007387 */ /* 0x010fe80000100a00 */
[----:B--2---:R0:W-:Y:S04]  /*393c0*/  STL.64 [R1+0x2dc8], R36 ;  /* 0x002dc82401007387 */ /* 0x0041e80000100a00 */
        /* <DEDUP_REMOVED lines=10> */
[----:B------:R-:W3:Y:S04]  /*39470*/  LDL.LU R16, [R1+0xe10] ;  /* 0x000e100001107983 */ /* 0x000ee80000300800 */
[----:B------:R-:W3:Y:S04]  /*39480*/  LDL.LU R17, [R1+0xe14] ;  /* 0x000e140001117983 */ /* 0x000ee80000300800 */
[----:B------:R-:W2:Y:S04]  /*39490*/  LDL.LU R18, [R1+0xe18] ;  /* 0x000e180001127983 */ /* 0x000ea80000300800 */
        /* <DEDUP_REMOVED lines=17> */
[----:B--2---:R-:W-:Y:S04]  /*395b0*/  STL.64 [R1+0x2e20], R18 ;  /* 0x002e201201007387 */ /* 0x004fe80000100a00 */
[----:B---3--:R0:W-:Y:S04]  /*395c0*/  STL.64 [R1+0x2e18], R16 ;  /* 0x002e181001007387 */ /* 0x0081e80000100a00 */
[----:B------:R-:W2:Y:S04]  /*395d0*/  LDL.LU R12, [R1+0xe20] ;  /* 0x000e2000010c7983 */ /* 0x000ea80000300800 */
[----:B------:R-:W2:Y:S04]  /*395e0*/  LDL.LU R13, [R1+0xe24] ;  /* 0x000e2400010d7983 */ /* 0x000ea80000300800 */
[----:B------:R-:W2:Y:S04]  /*395f0*/  LDL.LU R14, [R1+0xe28] ;  /* 0x000e2800010e7983 */ /* 0x000ea80000300800 */
[----:B------:R-:W2:Y:S04]  /*39600*/  LDL.LU R15, [R1+0xe2c] ;  /* 0x000e2c00010f7983 */ /* 0x000ea80000300800 */
[----:B0-----:R-:W3:Y:S04]  /*39610*/  LDL.LU R16, [R1+0xe30] ;  /* 0x000e300001107983 */ /* 0x001ee80000300800 */
[----:B------:R-:W3:Y:S04]  /*39620*/  LDL.LU R17, [R1+0xe34] ;  /* 0x000e340001117983 */ /* 0x000ee80000300800 */
[----:B------:R-:W3:Y:S01]  /*39630*/  LDL.LU R18, [R1+0xe38] ;  /* 0x000e380001127983 */ /* 0x000ee20000300800 */
[C---:B----4-:R-:W-:Y:S03]  /*39640*/  HMMA.16816.F32 R24, R40.reuse, R22, R24 ;  /* 0x000000162818723c */ /* 0x050fe60000001818 */
[----:B------:R-:W3:Y:S04]  /*39650*/  LDL.LU R19, [R1+0xe3c] ;  /* 0x000e3c0001137983 */ /* 0x000ee80000300800 */
[----:B------:R-:W-:Y:S04]  /*39660*/  STL.64 [R1+0x2df0], R38 ;  /* 0x002df02601007387 */ /* 0x000fe80000100a00 */
[----:B------:R0:W-:Y:S04]  /*39670*/  STL.64 [R1+0x2de8], R36 ;  /* 0x002de82401007387 */ /* 0x0001e80000100a00 */
[----:B0-----:R-:W4:Y:S04]  /*39680*/  LDL.LU R36, [R1+0xe00] ;  /* 0x000e000001247983 */ /* 0x001f280000300800 */
[----:B------:R-:W4:Y:S04]  /*39690*/  LDL.LU R37, [R1+0xe04] ;  /* 0x000e040001257983 */ /* 0x000f280000300800 */
[----:B------:R-:W4:Y:S04]  /*396a0*/  LDL.LU R38, [R1+0xe08] ;  /* 0x000e080001267983 */ /* 0x000f280000300800 */
[----:B------:R-:W4:Y:S04]  /*396b0*/  LDL.LU R39, [R1+0xe0c] ;  /* 0x000e0c0001277983 */ /* 0x000f280000300800 */
        /* <DEDUP_REMOVED lines=82> */
[----:B----4-:R-:W-:Y:S02]  /*39be0*/  HMMA.16816.F32 R44, R44, R34, R36 ;  /* 0x000000222c2c723c */ /* 0x010fe40000001824 */
[----:B------:R-:W4:Y:S04]  /*39bf0*/  LDL.LU.64 R38, [R1+0x2db0] ;  /* 0x002db00001267983 */ /* 0x000f280000300a00 */
[----:B------:R-:W4:-:S15]  /*39c00*/  LDL.LU.64 R36, [R1+0x2da8] ;  /* 0x002da80001247983 */ /* 0x000f1e0000300a00 */
[----:B------:R-:W-:-:S02]  /*39c10*/  NOP ;  /* 0x0000000000007918 */ /* 0x000fc40000000000 */
[----:B------:R0:W-:Y:S04]  /*39c20*/  STL.64 [R1+0x6d0], R44 ;  /* 0x0006d02c01007387 */ /* 0x0001e80000100a00 */
[----:B------:R1:W-:Y:S04]  /*39c30*/  STL.64 [R1+0x6d8], R46 ;  /* 0x0006d82e01007387 */ /* 0x0003e80000100a00 */
[----:B0-----:R-:W2:Y:S04]  /*39c40*/  LDL.LU R44, [R1+0x5b0] ;  /* 0x0005b000012c7983 */ /* 0x001ea80000300800 */
[----:B------:R-:W2:Y:S04]  /*39c50*/  LDL.LU R45, [R1+0x5b4] ;  /* 0x0005b400012d7983 */ /* 0x000ea80000300800 */
[----:B-1----:R-:W2:Y:S04]  /*39c60*/  LDL.LU R46, [R1+0x5b8] ;  /* 0x0005b800012e7983 */ /* 0x002ea80000300800 */
[----:B------:R-:W2:Y:S01]  /*39c70*/  LDL.LU R47, [R1+0x5bc] ;  /* 0x0005bc00012f7983 */ /* 0x000ea20000300800 */
        /* <DEDUP_REMOVED lines=22> */
[----:B------:R-:W-:Y:S04]  /*39de0*/  STL.64 [R1+0x5b8], R46 ;  /* 0x0005b82e01007387 */ /* 0x000fe80000100a00 */
[----:B------:R-:W1:Y:S04]  /*39df0*/  LDSM.16.MT88.4 R44, [R9+UR4+0x4200] ;  /* 0x00420004092c783b */ /* 0x000e680008004200 */
[----:B0-----:R-:W3:Y:S04]  /*39e00*/  LDL.LU R16, [R1+0xd30] ;  /* 0x000d300001107983 */ /* 0x001ee80000300800 */
[----:B------:R-:W3:Y:S04]  /*39e10*/  LDL.LU R17, [R1+0xd34] ;  /* 0x000d340001117983 */ /* 0x000ee80000300800 */
[----:B------:R-:W3:Y:S04]  /*39e20*/  LDL.LU R18, [R1+0xd38] ;  /* 0x000d380001127983 */ /* 0x000ee80000300800 */
[----:B------:R-:W3:Y:S04]  /*39e30*/  LDL.LU R19, [R1+0xd3c] ;  /* 0x000d3c0001137983 */ /* 0x000ee80000300800 */
[----:B-1----:R-:W-:Y:S04]  /*39e40*/  STL.64 [R1+0x2d00], R46 ;  /* 0x002d002e01007387 */ /* 0x002fe80000100a00 */
[----:B------:R-:W-:Y:S04]  /*39e50*/  STL.64 [R1+0x2cf8], R44 ;  /* 0x002cf82c01007387 */ /* 0x000fe80000100a00 */
[----:B------:R-:W-:Y:S04]  /*39e60*/  STL.64 [R1+0x2d60], R22 ;  /* 0x002d601601007387 */ /* 0x000fe80000100a00 */
[----:B------:R-:W-:Y:S01]  /*39e70*/  STL.64 [R1+0x2d58], R20 ;  /* 0x002d581401007387 */ /* 0x000fe20000100a00 */
[----:B---3--:R-:W-:-:S15]  /*39e80*/  HMMA.16816.F32 R16, R36, R22, R16 ;  /* 0x000000162410723c */ /* 0x008fde0000001810 */
[----:B------:R-:W-:-:S08]  /*39e90*/  NOP ;  /* 0x0000000000007918 */ /* 0x000fd00000000000 */
[----:B------:R-:W-:Y:S04]  /*39ea0*/  STL.64 [R1+0xd30], R16 ;  /* 0x000d301001007387 */ /* 0x000fe80000100a00 */
[----:B------:R0:W-:Y:S02]  /*39eb0*/  STL.64 [R1+0xd38], R18 ;  /* 0x000d381201007387 */ /* 0x0001e40000100a00 */
[C---:B0-----:R-:W-:Y:S06]  /*39ec0*/  HMMA.16816.F32 R16, R36.reuse, R26, R40 ;  /* 0x0000001a2410723c */ /* 0x041fec0000001828 */
[C---:B------:R-:W-:Y:S06]  /*39ed0*/  HMMA.16816.F32 R20, R36.reuse, R30, R56 ;  /* 0x0000001e2414723c */ /* 0x040fec0000001838 */
[----:B------:R-:W-:Y:S11]  /*39ee0*/  STL.64 [R1+0x2d50], R30 ;  /* 0x002d501e01007387 */ /* 0x000ff60000100a00 */
[----:B------:R-:W-:Y:S04]  /*39ef0*/  STL.64 [R1+0xd20], R16 ;  /* 0x000d201001007387 */ /* 0x000fe80000100a00 */
[----:B------:R0:W-:Y:S02]  /*39f00*/  STL.64 [R1+0xd28], R18 ;  /* 0x000d281201007387 */ /* 0x0001e40000100a00 */
[----:B0-----:R-:W-:Y:S02]  /*39f10*/  HMMA.16816.F32 R16, R36, R34, R52 ;  /* 0x000000222410723c */ /* 0x001fe40000001834 */
[----:B------:R-:W-:Y:S04]  /*39f20*/  STL.64 [R1+0xd10], R20 ;  /* 0x000d101401007387 */ /* 0x000fe80000100a00 */
[----:B------:R-:W-:Y:S04]  /*39f30*/  STL.64 [R1+0xd18], R22 ;  /* 0x000d181601007387 */ /* 0x000fe80000100a00 */
[----:B------:R-:W-:Y:S04]  /*39f40*/  STL.64 [R1+0x2d48], R34 ;  /* 0x002d482201007387 */ /* 0x000fe80000100a00 */
[----:B------:R-:W3:Y:S09]  /*39f50*/  LDL.LU R44, [R1+0x440] ;  /* 0x00044000012c7983 */ /* 0x000ef20000300800 */
[----:B------:R-:W-:Y:S04]  /*39f60*/  STL.64 [R1+0x5a0], R16 ;  /* 0x0005a01001007387 */ /* 0x000fe80000100a00 */
[----:B------:R-:W-:Y:S04]  /*39f70*/  STL.64 [R1+0x5a8], R18 ;  /* 0x0005a81201007387 */ /* 0x000fe80000100a00 */
[----:B------:R-:W3:Y:S04]  /*39f80*/  LDL.LU R45, [R1+0x444] ;  /* 0x00044400012d7983 */ /* 0x000ee80000300800 */
[----:B------:R-:W4:Y:S04]  /*39f90*/  LDL.LU R46, [R1+0x448] ;  /* 0x00044800012e7983 */ /* 0x000f280000300800 */
[----:B------:R-:W4:Y:S04]  /*39fa0*/  LDL.LU R47, [R1+0x44c] ;  /* 0x00044c00012f7983 */ /* 0x000f280000300800 */
[----:B----4-:R-:W-:Y:S04]  /*39fb0*/  STL.64 [R1+0x2d10], R46 ;  /* 0x002d102e01007387 */ /* 0x010fe80000100a00 */
[----:B---3--:R0:W-:Y:S04]  /*39fc0*/  STL.64 [R1+0x2d08], R44 ;  /* 0x002d082c01007387 */ /* 0x0081e80000100a00 */
[----:B0-----:R-:W3:Y:S04]  /*39fd0*/  LDL.LU R44, [R1+0x450] ;  /* 0x00045000012c7983 */ /* 0x001ee80000300800 */
[----:B------:R-:W3:Y:S04]  /*39fe0*/  LDL.LU R45, [R1+0x454] ;  /* 0x00045400012d7983 */ /* 0x000ee80000300800 */
        /* <DEDUP_REMOVED lines=34> */
[----:B----4-:R-:W-:Y:S04]  /*3a210*/  STL.64 [R1+0x2d20], R46 ;  /* 0x002d202e01007387 */ /* 0x010fe80000100a00 */
[----:B---3--:R0:W-:Y:S04]  /*3a220*/  STL.64 [R1+0x2d18], R44 ;  /* 0x002d182c01007387 */ /* 0x0081e80000100a00 */
[----:B0-----:R-:W3:Y:S04]  /*3a230*/  LDL.LU R44, [R1+0x460] ;  /* 0x00046000012c7983 */ /* 0x001ee80000300800 */
[----:B------:R-:W3:Y:S04]  /*3a240*/  LDL.LU R45, [R1+0x464] ;  /* 0x00046400012d7983 */ /* 0x000ee80000300800 */
[----:B------:R-:W4:Y:S04]  /*3a250*/  LDL.LU R46, [R1+0x468] ;  /* 0x00046800012e7983 */ /* 0x000f280000300800 */
[----:B------:R-:W4:Y:S01]  /*3a260*/  LDL.LU R47, [R1+0x46c] ;  /* 0x00046c00012f7983 */ /* 0x000f220000300800 */
[C---:B--2---:R-:W-:Y:S06]  /*3a270*/  HMMA.16816.F32 R56, R48.reuse, R6, R56 ;  /* 0x000000063038723c */ /* 0x044fec0000001838 */
[C---:B------:R-:W-:Y:S01]  /*3a280*/  HMMA.16816.F32 R16, R48.reuse, R14, R16 ;  /* 0x0000000e3010723c */ /* 0x040fe20000001810 */
[----:B----4-:R-:W-:Y:S04]  /*3a290*/  STL.64 [R1+0x2d30], R46 ;  /* 0x002d302e01007387 */ /* 0x010fe80000100a00 */
[----:B---3--:R0:W-:Y:S04]  /*3a2a0*/  STL.64 [R1+0x2d28], R44 ;  /* 0x002d282c01007387 */ /* 0x0081e80000100a00 */
[----:B0-----:R-:W2:Y:S04]  /*3a2b0*/  LDL.LU R44, [R1+0x470] ;  /* 0x00047000012c7983 */ /* 0x001ea80000300800 */
[----:B------:R-:W2:Y:S04]  /*3a2c0*/  LDL.LU R45, [R1+0x474] ;  /* 0x00047400012d7983 */ /* 0x000ea80000300800 */
[----:B------:R-:W2:Y:S04]  /*3a2d0*/  LDL.LU R46, [R1+0x478] ;  /* 0x00047800012e7983 */ /* 0x000ea80000300800 */
[----:B------:R-:W2:Y:S04]  /*3a2e0*/  LDL.LU R47, [R1+0x47c] ;  /* 0x00047c00012f7983 */ /* 0x000ea80000300800 */
[----:B------:R-:W-:Y:S04]  /*3a2f0*/  STL.64 [R1+0x530], R56 ;  /* 0x0005303801007387 */ /* 0x000fe80000100a00 */
[----:B------:R0:W-:Y:S02]  /*3a300*/  STL.64 [R1+0x538], R58 ;  /* 0x0005383a01007387 */ /* 0x0001e40000100a00 */
[----:B0-----:R-:W-:Y:S02]  /*3a310*/  HMMA.16816.F32 R56, R48, R10, R52 ;  /* 0x0000000a3038723c */ /* 0x001fe40000001834 */
[----:B------:R-:W3:-:S15]  /*3a320*/  LDL.LU R52, [R1+0x430] ;  /* 0x0004300001347983 */ /* 0x000ede0000300800 */
[----:B------:R-:W-:-:S06]  /*3a330*/  NOP ;  /* 0x0000000000007918 */ /* 0x000fcc0000000000 */
        /* <DEDUP_REMOVED lines=92> */
[C---:B----4-:R-:W-:Y:S06]  /*3a900*/  HMMA.16816.F32 R24, R40.reuse, R30, R16 ;  /* 0x0000001e2818723c */ /* 0x050fec0000001810 */
[----:B------:R-:W-:Y:S01]  /*3a910*/  HMMA.16816.F32 R16, R40, R34, R48 ;  /* 0x000000222810723c */ /* 0x000fe20000001830 */
[----:B------:R-:W0:Y:S10]  /*3a920*/  LDSM.16.MT88.4 R40, [R9+UR4+0x4380] ;  /* 0x004380040928783b */ /* 0x000e340008004200 */
[----:B------:R-:W-:Y:S04]  /*3a930*/  STL.64 [R1+0xb20], R52 ;  /* 0x000b203401007387 */ /* 0x000fe80000100a00 */
[----:B------:R-:W-:Y:S04]  /*3a940*/  STL.64 [R1+0xb28], R54 ;  /* 0x000b283601007387 */ /* 0x000fe80000100a00 */
[----:B------:R-:W-:Y:S04]  /*3a950*/  STL.64 [R1+0x2cd0], R30 ;  /* 0x002cd01e01007387 */ /* 0x000fe80000100a00 */
[----:B------:R-:W-:Y:S04]  /*3a960*/  STL.64 [R1+0xb10], R24 ;  /* 0x000b101801007387 */ /* 0x000fe80000100a00 */
[----:B------:R3:W-:Y:S04]  /*3a970*/  STL.64 [R1+0xb18], R26 ;  /* 0x000b181a01007387 */ /* 0x0007e80000100a00 */
[----:B------:R-:W-:Y:S04]  /*3a980*/  STL.64 [R1+0x2cc8], R34 ;  /* 0x002cc82201007387 */ /* 0x000fe80000100a00 */
[----:B------:R-:W-:Y:S04]  /*3a990*/  STL.64 [R1+0x420], R16 ;  /* 0x0004201001007387 */ /* 0x000fe80000100a00 */
[----:B------:R1:W-:Y:S01]  /*3a9a0*/  STL.64 [R1+0x428], R18 ;  /* 0x0004281201007387 */ /* 0x0003e20000100a00 */
[C---:B---3--:R-:W-:Y:S06]  /*3a9b0*/  HMMA.16816.F32 R24, R44.reuse, R6, R36 ;  /* 0x000000062c18723c */ /* 0x048fec0000001824 */
[C---:B-1----:R-:W-:Y:S01]  /*3a9c0*/  HMMA.16816.F32 R16, R44.reuse, R10, R56 ;  /* 0x0000000a2c10723c */ /* 0x042fe20000001838 */
[----:B0-----:R-:W-:Y:S04]  /*3a9d0*/  STL.64 [R1+0x2c38], R42 ;  /* 0x002c382a01007387 */ /* 0x001fe80000100a00 */
[----:B------:R0:W-:Y:S04]  /*3a9e0*/  STL.64 [R1+0x2c30], R40 ;  /* 0x002c302801007387 */ /* 0x0001e80000100a00 */
[----:B0-----:R-:W2:Y:S08]  /*3a9f0*/  LDL.LU R40, [R1+0x840] ;  /* 0x0008400001287983 */ /* 0x001eb00000300800 */
[----:B------:R-:W-:Y:S04]  /*3aa00*/  STL.64 [R1+0xa50], R24 ;  /* 0x000a501801007387 */ /* 0x000fe80000100a00 */
[----:B------:R-:W-:Y:S04]  /*3aa10*/  STL.64 [R1+0xa58], R26 ;  /* 0x000a581a01007387 */ /* 0x000fe80000100a00 */
[----:B------:R-:W-:Y:S04]  /*3aa20*/  STL.64 [R1+0xa40], R16 ;  /* 0x000a401001007387 */ /* 0x000fe80000100a00 */
[----:B------:R-:W-:Y:S04]  /*3aa30*/  STL.64 [R1+0xa48], R18 ;  /* 0x000a481201007387 */ /* 0x000fe80000100a00 */
        /* <DEDUP_REMOVED lines=38> */
[----:B----4-:R0:W-:Y:S04]  /*3aca0*/  STL.64 [R1+0x2ca8], R48 ;  /* 0x002ca83001007387 */ /* 0x0101e80000100a00 */
[----:B0-----:R-:W2:Y:S04]  /*3acb0*/  LDL.LU R48, [R1+0x920] ;  /* 0x0009200001307983 */ /* 0x001ea80000300800 */
[----:B------:R-:W2:Y:S04]  /*3acc0*/  LDL.LU R49, [R1+0x924] ;  /* 0x0009240001317983 */ /* 0x000ea80000300800 */
[----:B------:R-:W2:Y:S04]  /*3acd0*/  LDL.LU R50, [R1+0x928] ;  /* 0x0009280001327983 */ /* 0x000ea80000300800 */
[----:B------:R-:W2:Y:S04]  /*3ace0*/  LDL.LU R51, [R1+0x92c] ;  /* 0x00092c0001337983 */ /* 0x000ea80000300800 */
[----:B---3--:R-:W-:Y:S04]  /*3acf0*/  STL.64 [R1+0x2c90], R42 ;  /* 0x002c902a01007387 */ /* 0x008fe80000100a00 */
[----:B------:R0:W-:Y:S04]  /*3ad00*/  STL.64 [R1+0x2c88], R40 ;  /* 0x002c882801007387 */ /* 0x0001e80000100a00 */
[----:B0-----:R-:W3:Y:S04]  /*3ad10*/  LDL.LU R40, [R1+0xf10] ;  /* 0x000f100001287983 */ /* 0x001ee80000300800 */
[----:B------:R-:W3:Y:S04]  /*3ad20*/  LDL.LU R41, [R1+0xf14] ;  /* 0x000f140001297983 */ /* 0x000ee80000300800 */
[----:B------:R-:W4:Y:S04]  /*3ad30*/  LDL.LU R42, [R1+0xf18] ;  /* 0x000f1800012a7983 */ /* 0x000f280000300800 */
[----:B------:R-:W4:Y:S01]  /*3ad40*/  LDL.LU R43, [R1+0xf1c] ;  /* 0x000f1c00012b7983 */ /* 0x000f220000300800 */
[C---:B------:R-:W-:Y:S03]  /*3ad50*/  HMMA.16816.F32 R16, R44.reuse, R14, R16 ;  /* 0x0000000e2c10723c */ /* 0x040fe60000001810 */
[----:B----4-:R-:W-:Y:S04]  /*3ad60*/  STL.64 [R1+0x2ca0], R42 ;  /* 0x002ca02a01007387 */ /* 0x010fe80000100a00 */
[----:B---3--:R0:W-:Y:S04]  /*3ad70*/  STL.64 [R1+0x2c98], R40 ;  /* 0x002c982801007387 */ /* 0x0081e80000100a00 */
        /* <DEDUP_REMOVED lines=10> */
[----:B0-----:R-:W2:Y:S01]  /*3ae20*/  LDL.LU.64 R18, [R1+0x2cf0] ;  /* 0x002cf00001127983 */ /* 0x001ea20000300a00 */
[C---:B------:R-:W-:Y:S03]  /*3ae30*/  HMMA.16816.F32 R24, R44.reuse, R22, R24 ;  /* 0x000000162c18723c */ /* 0x040fe60000001818 */
[----:B------:R-:W4:Y:S03]  /*3ae40*/  LDL.LU.64 R16, [R1+0x2ce8] ;  /* 0x002ce80001107983 */ /* 0x000f260000300a00 */
[----:B--2---:R-:W-:-:S15]  /*3ae50*/  HMMA.16816.F32 R52, R44, R18, R52 ;  /* 0x000000122c34723c */ /* 0x004fde0000001834 */
[----:B------:R-:W-:-:S08]  /*3ae60*/  NOP ;  /* 0x0000000000007918 */ /* 0x000fd00000000000 */
[----:B------:R0:W-:Y:S04]  /*3ae70*/  STL.64 [R1+0xa20], R52 ;  /* 0x000a203401007387 */ /* 0x0001e80000100a00 */
[----:B------:R1:W-:Y:S04]  /*3ae80*/  STL.64 [R1+0xa28], R54 ;  /* 0x000a283601007387 */ /* 0x0003e80000100a00 */
[----:B0-----:R-:W2:Y:S04]  /*3ae90*/  LDL.LU R52, [R1+0xef0] ;  /* 0x000ef00001347983 */ /* 0x001ea80000300800 */
[----:B------:R-:W2:Y:S04]  /*3aea0*/  LDL.LU R53, [R1+0xef4] ;  /* 0x000ef40001357983 */ /* 0x000ea80000300800 */
[----:B-1----:R-:W2:Y:S04]  /*3aeb0*/  LDL.LU R54, [R1+0xef8] ;  /* 0x000ef80001367983 */ /* 0x002ea80000300800 */
        /* <DEDUP_REMOVED lines=14> */
[----:B0-----:R-:W3:Y:S01]  /*3afa0*/  LDL.LU.64 R34, [R1+0x2cc8] ;  /* 0x002cc80001227983 */ /* 0x001ee20000300a00 */
[----:B------:R-:W-:Y:S01]  /*3afb0*/  LOP3.LUT R9, R60, 0x60, RZ, 0x3c, !PT ;  /* 0x000000603c097812 */ /* 0x000fe200078e3cff */
        /* <DEDUP_REMOVED lines=40> */
[----:B------:R-:W2:Y:S01]  /*3b240*/  LDL.LU.64 R40, [R1+0x2c88] ;  /* 0x002c880001287983 */ /* 0x000ea20000300a00 */
[C---:B------:R-:W-:Y:S06]  /*3b250*/  HMMA.16816.F32 R52, R36.reuse, R26, R52 ;  /* 0x0000001a2434723c */ /* 0x040fec0000001834 */
[----:B--2---:R-:W-:-:S15]  /*3b260*/  HMMA.16816.F32 R40, R36, R22, R40 ;  /* 0x000000162428723c */ /* 0x004fde0000001828 */
[----:B------:R-:W-:-:S08]  /*3b270*/  NOP ;  /* 0x0000000000007918 */ /* 0x000fd00000000000 */
[----:B------:R-:W-:Y:S04]  /*3b280*/  STL.64 [R1+0xf00], R40 ;  /* 0x000f002801007387 */ /* 0x000fe80000100a00 */
[----:B------:R0:W-:Y:S04]  /*3b290*/  STL.64 [R1+0xf08], R42 ;  /* 0x000f082a01007387 */ /* 0x0001e80000100a00 */
[----:B0-----:R-:W2:Y:S04]  /*3b2a0*/  LDL.LU.64 R42, [R1+0x2c80] ;  /* 0x002c8000012a7983 */ /* 0x001ea80000300a00 */
[----:B------:R-:W2:Y:S04]  /*3b2b0*/  LDL.LU.64 R40, [R1+0x2c78] ;  /* 0x002c780001287983 */ /* 0x000ea80000300a00 */
[----:B------:R-:W-:Y:S04]  /*3b2c0*/  STL.64 [R1+0x2c60], R22 ;  /* 0x002c601601007387 */ /* 0x000fe80000100a00 */
        /* <DEDUP_REMOVED lines=10> */
[----:B----4-:R-:W-:Y:S04]  /*3b370*/  STL.64 [R1+0x2c48], R24 ;  /* 0x002c481801007387 */ /* 0x010fe80000100a00 */
[----:B------:R0:W-:Y:S01]  /*3b380*/  STL.64 [R1+0x2c40], R30 ;  /* 0x002c401e01007387 */ /* 0x0001e20000100a00 */
[C---:B---3--:R-:W-:Y:S06]  /*3b390*/  HMMA.16816.F32 R20, R36.reuse, R30, R20 ;  /* 0x0000001e2414723c */ /* 0x048fec0000001814 */
[----:B0-----:R-:W-:Y:S06]  /*3b3a0*/  HMMA.16816.F32 R28, R36, R34, R48 ;  /* 0x00000022241c723c */ /* 0x001fec0000001830 */
[C---:B--2---:R-:W-:Y:S11]  /*3b3b0*/  HMMA.16816.F32 R24, R52.reuse, R6, R44 ;  /* 0x000000063418723c */ /* 0x044ff6000000182c */
[----:B------:R-:W-:Y:S04]  /*3b3c0*/  STL.64 [R1+0xee0], R20 ;  /* 0x000ee01401007387 */ /* 0x000fe80000100a00 */
[----:B------:R0:W-:Y:S04]  /*3b3d0*/  STL.64 [R1+0xee8], R22 ;  /* 0x000ee81601007387 */ /* 0x0001e80000100a00 */
[----:B------:R-:W-:Y:S04]  /*3b3e0*/  STL.64 [R1+0x900], R28 ;  /* 0x0009001c01007387 */ /* 0x000fe80000100a00 */
[----:B------:R-:W-:Y:S04]  /*3b3f0*/  STL.64 [R1+0x908], R30 ;  /* 0x0009081e01007387 */ /* 0x000fe80000100a00 */
[----:B------:R-:W-:Y:S01]  /*3b400*/  STL.64 [R1+0x2c28], R10 ;  /* 0x002c280a01007387 */ /* 0x000fe20000100a00 */
[C---:B0-----:R-:W-:Y:S03]  /*3b410*/  HMMA.16816.F32 R20, R52.reuse, R10, R40 ;  /* 0x0000000a3414723c */ /* 0x041fe60000001828 */
[----:B------:R-:W-:Y:S04]  /*3b420*/  STL.64 [R1+0x850], R24 ;  /* 0x0008501801007387 */ /* 0x000fe80000100a00 */
[----:B------:R-:W-:Y:S04]  /*3b430*/  STL.64 [R1+0x858], R26 ;  /* 0x0008581a01007387 */ /* 0x000fe80000100a00 */
[----:B------:R0:W-:Y:S02]  /*3b440*/  STL [R1+0x2c20], R9 ;  /* 0x002c200901007387 */ /* 0x0001e40000100800 */
[C---:B0-----:R-:W-:Y:S10]  /*3b450*/  HMMA.16816.F32 R8, R52.reuse, R14, R56 ;  /* 0x0000000e3408723c */ /* 0x041ff40000001838 */
        /* <DEDUP_REMOVED lines=24> */
[----:B------:R-:W2:Y:S04]  /*3b5e0*/  LDL.LU R38, [R1+0x178] ;  /* 0x0001780001267983 */ /* 0x000ea80000300800 */
[----:B------:R-:W2:Y:S04]  /*3b5f0*/  LDL.LU R39, [R1+0x17c] ;  /* 0x00017c0001277983 */ /* 0x000ea80000300800 */
[----:B------:R-:W4:Y:S04]  /*3b600*/  LDL.LU R48, [R1+0x7f0] ;  /* 0x0007f00001307983 */ /* 0x000f280000300800 */
[----:B------:R-:W4:Y:S04]  /*3b610*/  LDL.LU R49, [R1+0x7f4] ;  /* 0x0007f40001317983 */ /* 0x000f280000300800 */
[----:B------:R-:W4:Y:S04]  /*3b620*/  LDL.LU R50, [R1+0x7f8] ;  /* 0x0007f80001327983 */ /* 0x000f280000300800 */
[----:B------:R-:W4:Y:S04]  /*3b630*/  LDL.LU R51, [R1+0x7fc] ;  /* 0x0007fc0001337983 */ /* 0x000f280000300800 */
[----:B------:R-:W2:Y:S04]  /*3b640*/  LDL.LU R24, [R1+0x810] ;  /* 0x0008100001187983 */ /* 0x000ea80000300800 */
        /* <DEDUP_REMOVED lines=23> */
[----:B---3--:R-:W-:Y:S04]  /*3b7c0*/  STL.64 [R1+0x2bd8], R46 ;  /* 0x002bd82e01007387 */ /* 0x008fe80000100a00 */
[----:B------:R0:W-:Y:S04]  /*3b7d0*/  STL.64 [R1+0x2bd0], R44 ;  /* 0x002bd02c01007387 */ /* 0x0001e80000100a00 */
[----:B0-----:R-:W3:Y:S04]  /*3b7e0*/  LDL.LU R44, [R1+0x740] ;  /* 0x00074000012c7983 */ /* 0x001ee80000300800 */
[----:B------:R-:W3:Y:S04]  /*3b7f0*/  LDL.LU R45, [R1+0x744] ;  /* 0x00074400012d7983 */ /* 0x000ee80000300800 */
[----:B------:R-:W2:Y:S04]  /*3b800*/  LDL.LU R46, [R1+0x748] ;  /* 0x00074800012e7983 */ /* 0x000ea80000300800 */
[----:B------:R-:W2:Y:S01]  /*3b810*/  LDL.LU R47, [R1+0x74c] ;  /* 0x00074c00012f7983 */ /* 0x000ea20000300800 */
[C---:B----4-:R-:W-:Y:S03]  /*3b820*/  HMMA.16816.F32 R20, R52.reuse, R18, R20 ;  /* 0x000000123414723c */ /* 0x050fe60000001814 */
[----:B--2---:R-:W-:Y:S04]  /*3b830*/  STL.64 [R1+0x2be8], R46 ;  /* 0x002be82e01007387 */ /* 0x004fe80000100a00 */
[----:B---3--:R0:W-:Y:S04]  /*3b840*/  STL.64 [R1+0x2be0], R44 ;  /* 0x002be02c01007387 */ /* 0x0081e80000100a00 */
        /* <DEDUP_REMOVED lines=23> */
[C---:B----4-:R-:W-:Y:S06]  /*3b9c0*/  HMMA.16816.F32 R48, R52.reuse, R30, R48 ;  /* 0x0000001e3430723c */ /* 0x050fec0000001830 */
[----:B------:R-:W-:-:S15]  /*3b9d0*/  HMMA.16816.F32 R52, R52, R34, R40 ;  /* 0x000000223434723c */ /* 0x000fde0000001828 */
[----:B------:R-:W-:-:S02]  /*3b9e0*/  NOP ;  /* 0x0000000000007918 */ /* 0x000fc40000000000 */
[----:B------:R0:W-:Y:S04]  /*3b9f0*/  STL.64 [R1+0x7f0], R48 ;  /* 0x0007f03001007387 */ /* 0x0001e80000100a00 */
[----:B------:R1:W-:Y:S04]  /*3ba00*/  STL.64 [R1+0x7f8], R50 ;  /* 0x0007f83201007387 */ /* 0x0003e80000100a00 */
[----:B0-----:R-:W4:Y:S04]  /*3ba10*/  LDL.LU R48, [R1+0x670] ;  /* 0x0006700001307983 */ /* 0x001f280000300800 */
[----:B------:R-:W4:Y:S04]  /*3ba20*/  LDL.LU R49, [R1+0x674] ;  /* 0x0006740001317983 */ /* 0x000f280000300800 */
[----:B-1----:R-:W4:Y:S04]  /*3ba30*/  LDL.LU R50, [R1+0x678] ;  /* 0x0006780001327983 */ /* 0x002f280000300800 */
[----:B------:R-:W4:Y:S04]  /*3ba40*/  LDL.LU R51, [R1+0x67c] ;  /* 0x00067c0001337983 */ /* 0x000f280000300800 */
[----:B------:R-:W2:Y:S04]  /*3ba50*/  LDL.LU.64 R42, [R1+0x2c38] ;  /* 0x002c3800012a7983 */ /* 0x000ea80000300a00 */
[----:B------:R-:W2:Y:S04]  /*3ba60*/  LDL.LU.64 R40, [R1+0x2c30] ;  /* 0x002c300001287983 */ /* 0x000ea80000300a00 */
        /* <DEDUP_REMOVED lines=61> */
[----:B------:R-:W4:Y:S04]  /*3be40*/  LDL.LU R43, [R1+0x6bc] ;  /* 0x0006bc00012b7983 */ /* 0x000f280000300800 */
[----:B------:R0:W-:Y:S04]  /*3be50*/  STL.64 [R1+0x2bb8], R34 ;  /* 0x002bb82201007387 */ /* 0x0001e80000100a00 */
[----:B------:R-:W3:Y:S04]  /*3be60*/  LDL.LU R32, [R1+0x6c0] ;  /* 0x0006c00001207983 */ /* 0x000ee80000300800 */
[----:B------:R-:W3:Y:S04]  /*3be70*/  LDL.LU R33, [R1+0x6c4] ;  /* 0x0006c40001217983 */ /* 0x000ee80000300800 */
[----:B0-----:R-:W3:Y:S04]  /*3be80*/  LDL.LU R34, [R1+0x6c8] ;  /* 0x0006c80001227983 */ /* 0x001ee80000300800 */
[----:B------:R-:W3:Y:S02]  /*3be90*/  LDL.LU R35, [R1+0x6cc] ;  /* 0x0006cc0001237983 */ /* 0x000ee40000300800 */
[----:B---3--:R-:W-:-:S15]  /*3bea0*/  HMMA.16816.F32 R32, R44, R6, R32 ;  /* 0x000000062c20723c */ /* 0x008fde0000001820 */
[----:B------:R-:W-:-:S08]  /*3beb0*/  NOP ;  /* 0x0000000000007918 */ /* 0x000fd00000000000 */
[----:B------:R-:W-:Y:S04]  /*3bec0*/  STL.64 [R1+0x6c0], R32 ;  /* 0x0006c02001007387 */ /* 0x000fe80000100a00 */
[----:B------:R4:W-:Y:S02]  /*3bed0*/  STL.64 [R1+0x6c8], R34 ;  /* 0x0006c82201007387 */ /* 0x0009e40000100a00 */
[C---:B----4-:R-:W-:Y:S06]  /*3bee0*/  HMMA.16816.F32 R32, R44.reuse, R10, R40 ;  /* 0x0000000a2c20723c */ /* 0x050fec0000001828 */
[----:B------:R-:W-:Y:S04]  /*3bef0*/  STL.64 [R1+0x2ba0], R10 ;  /* 0x002ba00a01007387 */ /* 0x000fe80000100a00 */
[----:B------:R0:W-:Y:S02]  /*3bf00*/  STL [R1+0x2b98], R9 ;  /* 0x002b980901007387 */ /* 0x0001e40000100800 */
[C---:B0-----:R-:W-:Y:S11]  /*3bf10*/  HMMA.16816.F32 R8, R44.reuse, R18, R56 ;  /* 0x000000122c08723c */ /* 0x041ff60000001838 */
[----:B------:R-:W-:Y:S04]  /*3bf20*/  STL.64 [R1+0x6b0], R32 ;  /* 0x0006b02001007387 */ /* 0x000fe80000100a00 */
[----:B------:R2:W-:Y:S02]  /*3bf30*/  STL.64 [R1+0x6b8], R34 ;  /* 0x0006b82201007387 */ /* 0x0005e40000100a00 */
[----:B--2---:R-:W-:Y:S02]  /*3bf40*/  HMMA.16816.F32 R32, R44, R14, R36 ;  /* 0x0000000e2c20723c */ /* 0x004fe40000001824 */
[----:B------:R-:W-:-:S15]  /*3bf50*/  STL.64 [R1+0x2b90], R18 ;  /* 0x002b901201007387 */ /* 0x000fde0000100a00 */
[----:B------:R-:W-:-:S06]  /*3bf60*/  NOP ;  /* 0x0000000000007918 */ /* 0x000fcc0000000000 */
[----:B------:R-:W-:Y:S04]  /*3bf70*/  STL.64 [R1+0x6a0], R32 ;  /* 0x0006a02001007387 */ /* 0x000fe80000100a00 */
[----:B------:R-:W-:Y:S04]  /*3bf80*/  STL.64 [R1+0x6a8], R34 ;  /* 0x0006a82201007387 */ /* 0x000fe80000100a00 */
[----:B------:R-:W-:Y:S04]  /*3bf90*/  STL.64 [R1+0x2b88], R16 ;  /* 0x002b881001007387 */ /* 0x000fe80000100a00 */
[----:B------:R-:W-:Y:S04]  /*3bfa0*/  STL.64 [R1+0x690], R8 ;  /* 0x0006900801007387 */ /* 0x000fe80000100a00 */
[----:B------:R0:W-:Y:S04]  /*3bfb0*/  STL.64 [R1+0x698], R10 ;  /* 0x0006980a01007387 */ /* 0x0001e80000100a00 */
[----:B------:R-:W2:Y:S04]  /*3bfc0*/  LDL.LU R56, [R1+0xfb0] ;  /* 0x000fb00001387983 */ /* 0x000ea80000300800 */
[----:B------:R-:W2:Y:S04]  /*3bfd0*/  LDL.LU R57, [R1+0xfb4] ;  /* 0x000fb40001397983 */ /* 0x000ea80000300800 */
[----:B------:R-:W3:Y:S04]  /*3bfe0*/  LDL.LU R58, [R1+0xfb8] ;  /* 0x000fb800013a7983 */ /* 0x000ee80000300800 */
[----:B------:R-:W3:Y:S01]  /*3bff0*/  LDL.LU R59, [R1+0xfbc] ;  /* 0x000fbc00013b7983 */ /* 0x000ee20000300800 */
[C---:B0-----:R-:W-:Y:S03]  /*3c000*/  HMMA.16816.F32 R8, R44.reuse, R22, R52 ;  /* 0x000000162c08723c */ /* 0x041fe60000001834 */
[----:B---3--:R-:W-:Y:S04]  /*3c010*/  STL.64 [R1+0x2b60], R58 ;  /* 0x002b603a01007387 */ /* 0x008fe80000100a00 */
[----:B--2---:R-:W-:Y:S04]  /*3c020*/  STL.64 [R1+0x2b58], R56 ;  /* 0x002b583801007387 */ /* 0x004fe80000100a00 */
[----:B------:R-:W-:Y:S04]  /*3c030*/  STL.64 [R1+0x2b80], R22 ;  /* 0x002b801601007387 */ /* 0x000fe80000100a00 */
[----:B------:R-:W-:Y:S08]  /*3c040*/  STL.64 [R1+0x2b78], R20 ;  /* 0x002b781401007387 */ /* 0x000ff00000100a00 */
[----:B------:R-:W-:Y:S04]  /*3c050*/  STL.64 [R1+0x680], R8 ;  /* 0x0006800801007387 */ /* 0x000fe80000100a00 */
[----:B------:R0:W-:Y:S04]  /*3c060*/  STL.64 [R1+0x688], R10 ;  /* 0x0006880a01007387 */ /* 0x0001e80000100a00 */
[----:B------:R-:W2:Y:S01]  /*3c070*/  LDL.LU R40, [R1+0x120] ;  /* 0x0001200001287983 */ /* 0x000ea20000300800 */
[----:B0-----:R-:W-:-:S15]  /*3c080*/  HMMA.16816.F32 R8, R44, R26, R48 ;  /* 0x0000001a2c08723c */ /* 0x001fde0000001830 */
[----:B------:R-:W-:-:S08]  /*3c090*/  NOP ;  /* 0x0000000000007918 */ /* 0x000fd00000000000 */
[----:B------:R0:W-:Y:S04]  /*3c0a0*/  STL.64 [R1+0x670], R8 ;  /* 0x0006700801007387 */ /* 0x0001e80000100a00 */
[----:B------:R1:W-:Y:S04]  /*3c0b0*/  STL.64 [R1+0x678], R10 ;  /* 0x0006780a01007387 */ /* 0x0003e80000100a00 */
        /* <DEDUP_REMOVED lines=11> */
[----:B0-----:R-:W2:Y:S04]  /*3c170*/  LDL.LU R8, [R1+0x130] ;  /* 0x0001300001087983 */ /* 0x001ea80000300800 */
[----:B------:R-:W2:Y:S04]  /*3c180*/  LDL.LU R9, [R1+0x134] ;  /* 0x0001340001097983 */ /* 0x000ea80000300800 */
[----:B-1----:R-:W2:Y:S04]  /*3c190*/  LDL.LU R10, [R1+0x138] ;  /* 0x00013800010a7983 */ /* 0x002ea80000300800 */
[----:B------:R-:W2:Y:S04]  /*3c1a0*/  LDL.LU R11, [R1+0x13c] ;  /* 0x00013c00010b7983 */ /* 0x000ea80000300800 */
[----:B------:R-:W3:Y:S04]  /*3c1b0*/  LDL.LU R56, [R1+0xcf0] ;  /* 0x000cf00001387983 */ /* 0x000ee80000300800 */
[----:B------:R-:W3:Y:S04]  /*3c1c0*/  LDL.LU R57, [R1+0xcf4] ;  /* 0x000cf40001397983 */ /* 0x000ee80000300800 */
        /* <DEDUP_REMOVED lines=42> */
[----:B0-----:R-:W2:Y:S04]  /*3c470*/  LDL.LU.64 R10, [R1+0x2ba0] ;  /* 0x002ba000010a7983 */ /* 0x001ea80000300a00 */
[----:B------:R-:W4:Y:S01]  /*3c480*/  LDL.LU R9, [R1+0x2b98] ;  /* 0x002b980001097983 */ /* 0x000f220000300800 */
[C---:B------:R-:W-:Y:S06]  /*3c490*/  HMMA.16816.F32 R16, R48.reuse, R14, R16 ;  /* 0x0000000e3010723c */ /* 0x040fec0000001810 */
[----:B--2---:R-:W-:-:S15]  /*3c4a0*/  HMMA.16816.F32 R40, R48, R10, R40 ;  /* 0x0000000a3028723c */ /* 0x004fde0000001828 */
[----:B------:R-:W-:-:S08]  /*3c4b0*/  NOP ;  /* 0x0000000000007918 */ /* 0x000fd00000000000 */
[----:B------:R-:W-:Y:S04]  /*3c4c0*/  STL.64 [R1+0x1080], R40 ;  /* 0x0010802801007387 */ /* 0x000fe80000100a00 */
[----:B------:R-:W-:Y:S04]  /*3c4d0*/  STL.64 [R1+0x1088], R42 ;  /* 0x0010882a01007387 */ /* 0x000fe80000100a00 */
[----:B----4-:R-:W0:Y:S04]  /*3c4e0*/  LDSM.16.MT88.4 R40, [R9+UR4+0x4180] ;  /* 0x004180040928783b */ /* 0x010e280008004200 */
        /* <DEDUP_REMOVED lines=8> */
[----:B0-----:R-:W4:Y:S04]  /*3c570*/  LDL.LU.64 R18, [R1+0x2b90] ;  /* 0x002b900001127983 */ /* 0x001f280000300a00 */
[----:B------:R-:W2:Y:S01]  /*3c580*/  LDL.LU.64 R16, [R1+0x2b88] ;  /* 0x002b880001107983 */ /* 0x000ea20000300a00 */
[----:B----4-:R-:W-:-:S15]  /*3c590*/  HMMA.16816.F32 R20, R48, R18, R20 ;  /* 0x000000123014723c */ /* 0x010fde0000001814 */
[----:B------:R-:W-:-:S08]  /*3c5a0*/  NOP ;  /* 0x0000000000007918 */ /* 0x000fd00000000000 */
[----:B------:R-:W-:Y:S04]  /*3c5b0*/  STL.64 [R1+0x580], R20 ;  /* 0x0005801401007387 */ /* 0x000fe80000100a00 */
[----:B------:R0:W-:Y:S04]  /*3c5c0*/  STL.64 [R1+0x588], R22 ;  /* 0x0005881601007387 */ /* 0x0001e80000100a00 */
[----:B0-----:R-:W3:Y:S04]  /*3c5d0*/  LDL.LU.64 R22, [R1+0x2b80] ;  /* 0x002b800001167983 */ /* 0x001ee80000300a00 */
[----:B------:R-:W4:Y:S01]  /*3c5e0*/  LDL.LU.64 R20, [R1+0x2b78] ;  /* 0x002b780001147983 */ /* 0x000f220000300a00 */
        /* <DEDUP_REMOVED lines=16> */
[C---:B--2---:R-:W-:Y:S06]  /*3c6f0*/  HMMA.16816.F32 R56, R48.reuse, R30, R56 ;  /* 0x0000001e3038723c */ /* 0x044fec0000001838 */
[----:B------:R-:W-:-:S15]  /*3c700*/  HMMA.16816.F32 R48, R48, R34, R36 ;  /* 0x000000223030723c */ /* 0x000fde0000001824 */
[----:B------:R-:W-:-:S02]  /*3c710*/  NOP ;  /* 0x0000000000007918 */ /* 0x000fc40000000000 */
[----:B------:R-:W-:Y:S04]  /*3c720*/  STL.64 [R1+0xcf0], R56 ;  /* 0x000cf03801007387 */ /* 0x000fe80000100a00 */
[----:B------:R0:W-:Y:S04]  /*3c730*/  STL.64 [R1+0xcf8], R58 ;  /* 0x000cf83a01007387 */ /* 0x0001e80000100a00 */
[----:B0-----:R-:W2:Y:S04]  /*3c740*/  LDL.LU.64 R58, [R1+0x2b60] ;  /* 0x002b6000013a7983 */ /* 0x001ea80000300a00 */
[----:B------:R-:W2:Y:S04]  /*3c750*/  LDL.LU.64 R56, [R1+0x2b58] ;  /* 0x002b580001387983 */ /* 0x000ea80000300a00 */
[----:B------:R0:W-:Y:S04]  /*3c760*/  STL.64 [R1+0x2b40], R30 ;  /* 0x002b401e01007387 */ /* 0x0001e80000100a00 */
[----:B------:R-:W4:Y:S04]  /*3c770*/  LDL.LU R28, [R1+0xbe0] ;  /* 0x000be000011c7983 */ /* 0x000f280000300800 */
[----:B------:R-:W4:Y:S04]  /*3c780*/  LDL.LU R29, [R1+0xbe4] ;  /* 0x000be400011d7983 */ /* 0x000f280000300800 */
[----:B0-----:R-:W4:Y:S04]  /*3c790*/  LDL.LU R30, [R1+0xbe8] ;  /* 0x000be800011e7983 */ /* 0x001f280000300800 */
[----:B------:R-:W4:Y:S04]  /*3c7a0*/  LDL.LU R31, [R1+0xbec] ;  /* 0x000bec00011f7983 */ /* 0x000f280000300800 */
[----:B------:R-:W4:Y:S04]  /*3c7b0*/  LDL.LU.64 R38, [R1+0x2b50] ;  /* 0x002b500001267983 */ /* 0x000f280000300a00 */
[----:B------:R-:W4:Y:S04]  /*3c7c0*/  LDL.LU.64 R36, [R1+0x2b48] ;  /* 0x002b480001247983 */ /* 0x000f280000300a00 */
[----:B------:R-:W-:Y:S04]  /*3c7d0*/  STL.64 [R1+0x2b38], R34 ;  /* 0x002b382201007387 */ /* 0x000fe80000100a00 */
[----:B------:R-:W-:Y:S04]  /*3c7e0*/  STL.64 [R1+0x560], R48 ;  /* 0x0005603001007387 */ /* 0x000fe80000100a00 */
[----:B------:R-:W-:Y:S04]  /*3c7f0*/  STL.64 [R1+0x568], R50 ;  /* 0x0005683201007387 */ /* 0x000fe80000100a00 */
[----:B------:R-:W0:Y:S04]  /*3c800*/  LDSM.16.MT88.4 R48, [R9+UR4+0x4280] ;  /* 0x004280040930783b */ /* 0x000e280008004200 */
[----:B0-----:R-:W-:Y:S04]  /*3c810*/  STL.64 [R1+0x2ac0], R50 ;  /* 0x002ac03201007387 */ /* 0x001fe80000100a00 */
[----:B------:R-:W-:Y:S01]  /*3c820*/  STL.64 [R1+0x2ab8], R48 ;  /* 0x002ab83001007387 */ /* 0x000fe20000100a00 */
[C---:B----4-:R-:W-:Y:S06]  /*3c830*/  HMMA.16816.F32 R32, R36.reuse, R6, R28 ;  /* 0x000000062420723c */ /* 0x050fec000000181c */
[C---:B------:R-:W-:Y:S01]  /*3c840*/  HMMA.16816.F32 R28, R36.reuse, R10, R52 ;  /* 0x0000000a241c723c */ /* 0x040fe20000001834 */
[----:B------:R-:W0:Y:S05]  /*3c850*/  LDSM.16.MT88.4 R52, [R9+UR4+0x4300] ;  /* 0x004300040934783b */ /* 0x000e2a0008004200 */
[C---:B---3--:R-:W-:Y:S11]  /*3c860*/  HMMA.16816.F32 R44, R36.reuse, R14, R44 ;  /* 0x0000000e242c723c */ /* 0x048ff6000000182c */
[----:B------:R-:W-:Y:S04]  /*3c870*/  STL.64 [R1+0xbe0], R32 ;  /* 0x000be02001007387 */ /* 0x000fe80000100a00 */
[----:B------:R1:W-:Y:S02]  /*3c880*/  STL.64 [R1+0xbe8], R34 ;  /* 0x000be82201007387 */ /* 0x0003e40000100a00 */
[C---:B-1----:R-:W-:Y:S02]  /*3c890*/  HMMA.16816.F32 R32, R36.reuse, R18, R40 ;  /* 0x000000122420723c */ /* 0x042fe40000001828 */
[----:B0-----:R-:W-:Y:S04]  /*3c8a0*/  STL.64 [R1+0x2a48], R54 ;  /* 0x002a483601007387 */ /* 0x001fe80000100a00 */
[----:B------:R-:W-:Y:S04]  /*3c8b0*/  STL.64 [R1+0xbd0], R28 ;  /* 0x000bd01c01007387 */ /* 0x000fe80000100a00 */
[----:B------:R2:W-:Y:S02]  /*3c8c0*/  STL.64 [R1+0xbd8], R30 ;  /* 0x000bd81e01007387 */ /* 0x0005e40000100a00 */
[C---:B--2---:R-:W-:Y:S02]  /*3c8d0*/  HMMA.16816.F32 R28, R36.reuse, R22, R56 ;  /* 0x00000016241c723c */ /* 0x044fe40000001838 */
[----:B------:R-:W-:Y:S04]  /*3c8e0*/  STL.64 [R1+0x2a40], R52 ;  /* 0x002a403401007387 */ /* 0x000fe80000100a00 */
[----:B------:R0:W-:Y:S04]  /*3c8f0*/  STL.64 [R1+0xfd0], R44 ;  /* 0x000fd02c01007387 */ /* 0x0001e80000100a00 */
[----:B------:R1:W-:Y:S04]  /*3c900*/  STL.64 [R1+0xfd8], R46 ;  /* 0x000fd82e01007387 */ /* 0x0003e80000100a00 */
[----:B------:R-:W-:Y:S04]  /*3c910*/  STL.64 [R1+0x2b20], R22 ;  /* 0x002b201601007387 */ /* 0x000fe80000100a00 */
[----:B------:R-:W-:Y:S04]  /*3c920*/  STL.64 [R1+0xfc0], R32 ;  /* 0x000fc02001007387 */ /* 0x000fe80000100a00 */
[----:B------:R-:W-:Y:S04]  /*3c930*/  STL.64 [R1+0xfc8], R34 ;  /* 0x000fc82201007387 */ /* 0x000fe80000100a00 */
[----:B------:R-:W-:Y:S04]  /*3c940*/  STL.64 [R1+0x2b18], R20 ;  /* 0x002b181401007387 */ /* 0x000fe80000100a00 */
[----:B------:R-:W2:Y:S04]  /*3c950*/  LDSM.16.MT88.4 R56, [R9+UR4+0x4380] ;  /* 0x004380040938783b */ /* 0x000ea80008004200 */
[----:B------:R-:W-:Y:S04]  /*3c960*/  STL.64 [R1+0xfb0], R28 ;  /* 0x000fb01c01007387 */ /* 0x000fe80000100a00 */
[----:B------:R-:W-:Y:S04]  /*3c970*/  STL.64 [R1+0xfb8], R30 ;  /* 0x000fb81e01007387 */ /* 0x000fe80000100a00 */
[----:B------:R-:W3:Y:S04]  /*3c980*/  LDL.LU R48, [R1+0x9c0] ;  /* 0x0009c00001307983 */ /* 0x000ee80000300800 */
[----:B------:R-:W3:Y:S04]  /*3c990*/  LDL.LU R49, [R1+0x9c4] ;  /* 0x0009c40001317983 */ /* 0x000ee80000300800 */
[----:B------:R-:W4:Y:S04]  /*3c9a0*/  LDL.LU R50, [R1+0x9c8] ;  /* 0x0009c80001327983 */ /* 0x000f280000300800 */
[----:B------:R-:W4:Y:S04]  /*3c9b0*/  LDL.LU R51, [R1+0x9cc] ;  /* 0x0009cc0001337983 */ /* 0x000f280000300800 */
[----:B0-----:R-:W2:Y:S04]  /*3c9c0*/  LDL.LU R44, [R1+0xb00] ;  /* 0x000b0000012c7983 */ /* 0x001ea80000300800 */
[----:B------:R-:W2:Y:S04]  /*3c9d0*/  LDL.LU R45, [R1+0xb04] ;  /* 0x000b0400012d7983 */ /* 0x000ea80000300800 */
[----:B-1----:R-:W3:Y:S04]  /*3c9e0*/  LDL.LU R46, [R1+0xb08] ;  /* 0x000b0800012e7983 */ /* 0x002ee80000300800 */
        /* <DEDUP_REMOVED lines=38> */
[----:B------:R-:W2:Y:S04]  /*3cc50*/  LDL.LU R46, [R1+0xf58] ;  /* 0x000f5800012e7983 */ /* 0x000ea80000300800 */
[----:B------:R-:W2:Y:S04]  /*3cc60*/  LDL.LU R47, [R1+0xf5c] ;  /* 0x000f5c00012f7983 */ /* 0x000ea80000300800 */
        /* <DEDUP_REMOVED lines=30> */
[C---:B----4-:R-:W-:Y:S06]  /*3ce50*/  HMMA.16816.F32 R56, R40.reuse, R10, R56 ;  /* 0x0000000a2838723c */ /* 0x050fec0000001838 */
[C---:B------:R-:W-:Y:S06]  /*3ce60*/  HMMA.16816.F32 R52, R40.reuse, R14, R52 ;  /* 0x0000000e2834723c */ /* 0x040fec0000001834 */
[C---:B------:R-:W-:Y:S06]  /*3ce70*/  HMMA.16816.F32 R20, R40.reuse, R18, R20 ;  /* 0x000000122814723c */ /* 0x040fec0000001814 */
[----:B--2---:R-:W-:-:S15]  /*3ce80*/  HMMA.16816.F32 R36, R40, R6, R36 ;  /* 0x000000062824723c */ /* 0x004fde0000001824 */
[----:B------:R-:W-:-:S08]  /*3ce90*/  NOP ;  /* 0x0000000000007918 */ /* 0x000fd00000000000 */
[----:B------:R0:W-:Y:S04]  /*3cea0*/  STL.64 [R1+0xf90], R36 ;  /* 0x000f902401007387 */ /* 0x0001e80000100a00 */
[----:B------:R1:W-:Y:S04]  /*3ceb0*/  STL.64 [R1+0xf98], R38 ;  /* 0x000f982601007387 */ /* 0x0003e80000100a00 */
[----:B0-----:R-:W2:Y:S04]  /*3cec0*/  LDL.LU R36, [R1+0x9a0] ;  /* 0x0009a00001247983 */ /* 0x001ea80000300800 */
[----:B------:R0:W-:Y:S04]  /*3ced0*/  STL.64 [R1+0xf80], R56 ;  /* 0x000f803801007387 */ /* 0x0001e80000100a00 */
[----:B------:R4:W-:Y:S04]  /*3cee0*/  STL.64 [R1+0xf88], R58 ;  /* 0x000f883a01007387 */ /* 0x0009e80000100a00 */
[----:B------:R-:W2:Y:S04]  /*3cef0*/  LDL.LU R37, [R1+0x9a4] ;  /* 0x0009a40001257983 */ /* 0x000ea80000300800 */
[----:B-1----:R-:W2:Y:S04]  /*3cf00*/  LDL.LU R38, [R1+0x9a8] ;  /* 0x0009a80001267983 */ /* 0x002ea80000300800 */
[----:B------:R-:W2:Y:S04]  /*3cf10*/  LDL.LU R39, [R1+0x9ac] ;  /* 0x0009ac0001277983 */ /* 0x000ea80000300800 */
[----:B0-----:R-:W2:Y:S04]  /*3cf20*/  LDL.LU R56, [R1+0x980] ;  /* 0x0009800001387983 */ /* 0x001ea80000300800 */
[----:B------:R0:W-:Y:S04]  /*3cf30*/  STL.64 [R1+0xf70], R52 ;  /* 0x000f703401007387 */ /* 0x0001e80000100a00 */
[----:B------:R1:W-:Y:S04]  /*3cf40*/  STL.64 [R1+0xf78], R54 ;  /* 0x000f783601007387 */ /* 0x0003e80000100a00 */
[----:B------:R-:W2:Y:S04]  /*3cf50*/  LDL.LU R57, [R1+0x984] ;  /* 0x0009840001397983 */ /* 0x000ea80000300800 */
[----:B----4-:R-:W4:Y:S04]  /*3cf60*/  LDL.LU R58, [R1+0x988] ;  /* 0x00098800013a7983 */ /* 0x010f280000300800 */
[----:B------:R-:W4:Y:S04]  /*3cf70*/  LDL.LU R59, [R1+0x98c] ;  /* 0x00098c00013b7983 */ /* 0x000f280000300800 */
[----:B0-----:R-:W4:Y:S04]  /*3cf80*/  LDL.LU R52, [R1+0x3a0] ;  /* 0x0003a00001347983 */ /* 0x001f280000300800 */
[----:B------:R-:W4:Y:S04]  /*3cf90*/  LDL.LU R53, [R1+0x3a4] ;  /* 0x0003a40001357983 */ /* 0x000f280000300800 */
[----:B-1----:R-:W4:Y:S04]  /*3cfa0*/  LDL.LU R54, [R1+0x3a8] ;  /* 0x0003a80001367983 */ /* 0x002f280000300800 */
[----:B------:R-:W4:Y:S04]  /*3cfb0*/  LDL.LU R55, [R1+0x3ac] ;  /* 0x0003ac0001377983 */ /* 0x000f280000300800 */
        /* <DEDUP_REMOVED lines=37> */
[----:B------:R-:W3:Y:S01]  /*3d210*/  LDL.LU.64 R48, [R1+0x2ac8] ;  /* 0x002ac80001307983 */ /* 0x000ee20000300a00 */
[----:B--2---:R-:W-:Y:S06]  /*3d220*/  HMMA.16816.F32 R40, R44, R10, R40 ;  /* 0x0000000a2c28723c */ /* 0x004fec0000001828 */
[----:B------:R0:W-:Y:S04]  /*3d230*/  STL.64 [R1+0x2ab0], R10 ;  /* 0x002ab00a01007387 */ /* 0x0001e80000100a00 */
[----:B------:R-:W2:-:S13]  /*3d240*/  LDL.LU R8, [R1+0x990] ;  /* 0x0009900001087983 */ /* 0x000e9a0000300800 */
[----:B------:R1:W-:Y:S04]  /*3d250*/  STL.64 [R1+0x9d0], R40 ;  /* 0x0009d02801007387 */ /* 0x0003e80000100a00 */
[----:B------:R-:W-:Y:S04]  /*3d260*/  STL.64 [R1+0x9d8], R42 ;  /* 0x0009d82a01007387 */ /* 0x000fe80000100a00 */
[----:B------:R-:W2:Y:S04]  /*3d270*/  LDL.LU R9, [R1+0x994] ;  /* 0x0009940001097983 */ /* 0x000ea80000300800 */
[----:B0-----:R-:W2:Y:S04]  /*3d280*/  LDL.LU R10, [R1+0x998] ;  /* 0x00099800010a7983 */ /* 0x001ea80000300800 */
[----:B------:R-:W2:Y:S01]  /*3d290*/  LDL.LU R11, [R1+0x99c] ;  /* 0x00099c00010b7983 */ /* 0x000ea20000300800 */
[----:B---3--:R-:W-:-:S15]  /*3d2a0*/  HMMA.16816.F32 R48, R44, R14, R48 ;  /* 0x0000000e2c30723c */ /* 0x008fde0000001830 */
[----:B------:R-:W-:-:S08]  /*3d2b0*/  NOP ;  /* 0x0000000000007918 */ /* 0x000fd00000000000 */
[----:B------:R-:W-:Y:S01]  /*3d2c0*/  STL.64 [R1+0x9c0], R48 ;  /* 0x0009c03001007387 */ /* 0x000fe20000100a00 */
[----:B-1----:R-:W-:-:S03]  /*3d2d0*/  IMAD.MOV.U32 R41, RZ, RZ, R50 ;  /* 0x000000ffff297224 */ /* 0x002fc600078e0032 */
[----:B------:R0:W-:Y:S01]  /*3d2e0*/  STL.64 [R1+0x9c8], R50 ;  /* 0x0009c83201007387 */ /* 0x0001e20000100a00 */
[----:B------:R-:W-:-:S03]  /*3d2f0*/  IMAD.MOV.U32 R40, RZ, RZ, R48 ;  /* 0x000000ffff287224 */ /* 0x000fc600078e0030 */
        /* <DEDUP_REMOVED lines=10> */
[----:B------:R-:W-:Y:S01]  /*3d3a0*/  STL.64 [R1+0x2a90], R16 ;  /* 0x002a901001007387 */ /* 0x000fe20000100a00 */
[----:B----4-:R-:W-:-:S15]  /*3d3b0*/  HMMA.16816.F32 R12, R44, R18, R12 ;  /* 0x000000122c0c723c */ /* 0x010fde000000180c */
[----:B------:R-:W-:-:S08]  /*3d3c0*/  NOP ;  /* 0x0000000000007918 */ /* 0x000fd00000000000 */
[----:B------:R-:W-:Y:S04]  /*3d3d0*/  STL.64 [R1+0x9b0], R12 ;  /* 0x0009b00c01007387 */ /* 0x000fe80000100a00 */
[----:B------:R0:W-:Y:S02]  /*3d3e0*/  STL.64 [R1+0x9b8], R14 ;  /* 0x0009b80e01007387 */ /* 0x0001e40000100a00 */
[----:B0-----:R-:W-:Y:S06]  /*3d3f0*/  HMMA.16816.F32 R12, R44, R22, R36 ;  /* 0x000000162c0c723c */ /* 0x001fec0000001824 */
[----:B------:R-:W-:Y:S04]  /*3d400*/  STL.64 [R1+0x2a88], R22 ;  /* 0x002a881601007387 */ /* 0x000fe80000100a00 */
[----:B------:R-:W-:-:S13]  /*3d410*/  STL.64 [R1+0x2a80], R20 ;  /* 0x002a801401007387 */ /* 0x000fda0000100a00 */
[----:B------:R-:W-:Y:S04]  /*3d420*/  STL.64 [R1+0x9a0], R12 ;  /* 0x0009a00c01007387 */ /* 0x000fe80000100a00 */
[----:B------:R0:W-:Y:S04]  /*3d430*/  STL.64 [R1+0x9a8], R14 ;  /* 0x0009a80e01007387 */ /* 0x0001e80000100a00 */
[----:B------:R-:W4:Y:S04]  /*3d440*/  LDL.LU R36, [R1+0x20] ;  /* 0x0000200001247983 */ /* 0x000f280000300800 */
[----:B------:R-:W4:Y:S04]  /*3d450*/  LDL.LU R37, [R1+0x24] ;  /* 0x0000240001257983 */ /* 0x000f280000300800 */
[----:B------:R-:W3:Y:S04]  /*3d460*/  LDL.LU R38, [R1+0x28] ;  /* 0x0000280001267983 */ /* 0x000ee80000300800 */
[----:B------:R-:W3:Y:S01]  /*3d470*/  LDL.LU R39, [R1+0x2c] ;  /* 0x00002c0001277983 */ /* 0x000ee20000300800 */
[C---:B--2---:R-:W-:Y:S06]  /*3d480*/  HMMA.16816.F32 R8, R44.reuse, R26, R8 ;  /* 0x0000001a2c08723c */ /* 0x044fec0000001808 */
[C---:B0-----:R-:W-:Y:S01]  /*3d490*/  HMMA.16816.F32 R12, R44.reuse, R30, R56 ;  /* 0x0000001e2c0c723c */ /* 0x041fe20000001838 */
[----:B---3--:R-:W-:Y:S04]  /*3d4a0*/  STL.64 [R1+0x29d8], R38 ;  /* 0x0029d82601007387 */ /* 0x008fe80000100a00 */
[----:B----4-:R-:W-:Y:S04]  /*3d4b0*/  STL.64 [R1+0x29d0], R36 ;  /* 0x0029d02401007387 */ /* 0x010fe80000100a00 */
[----:B------:R-:W-:Y:S04]  /*3d4c0*/  STL.64 [R1+0x2a78], R26 ;  /* 0x002a781a01007387 */ /* 0x000fe80000100a00 */
[----:B------:R-:W-:Y:S04]  /*3d4d0*/  STL.64 [R1+0x2a70], R24 ;  /* 0x002a701801007387 */ /* 0x000fe80000100a00 */
[----:B------:R-:W-:Y:S04]  /*3d4e0*/  STL.64 [R1+0x990], R8 ;  /* 0x0009900801007387 */ /* 0x000fe80000100a00 */
[----:B------:R0:W-:Y:S04]  /*3d4f0*/  STL.64 [R1+0x998], R10 ;  /* 0x0009980a01007387 */ /* 0x0001e80000100a00 */
[----:B------:R-:W2:Y:S01]  /*3d500*/  LDL.LU R56, [R1+0x90] ;  /* 0x0000900001387983 */ /* 0x000ea20000300800 */
[----:B0-----:R-:W-:Y:S03]  /*3d510*/  HMMA.16816.F32 R8, R44, R34, R52 ;  /* 0x000000222c08723c */ /* 0x001fe60000001834 */
[----:B------:R-:W-:Y:S04]  /*3d520*/  STL.64 [R1+0x980], R12 ;  /* 0x0009800c01007387 */ /* 0x000fe80000100a00 */
[----:B------:R-:W-:-:S15]  /*3d530*/  STL.64 [R1+0x988], R14 ;  /* 0x0009880e01007387 */ /* 0x000fde0000100a00 */
[----:B------:R-:W-:-:S01]  /*3d540*/  NOP ;  /* 0x0000000000007918 */ /* 0x000fc20000000000 */
        /* <DEDUP_REMOVED lines=114> */
[----:B------:R-:W4:Y:S04]  /*3dc70*/  LDL.LU.64 R24, [R1+0x2a70] ;  /* 0x002a700001187983 */ /* 0x000f280000300a00 */
[----:B------:R-:W4:Y:S01]  /*3dc80*/  LDL.LU.64 R28, [R1+0x1068] ;  /* 0x00106800011c7983 */ /* 0x000f220000300a00 */
[----:B------:R-:W-:-:S02]  /*3dc90*/  IMAD.MOV.U32 R46, RZ, RZ, R5 ;  /* 0x000000ffff2e7224 */ /* 0x000fc400078e0005 */
[----:B------:R-:W-:Y:S01]  /*3dca0*/  IMAD.MOV.U32 R47, RZ, RZ, R4 ;  /* 0x000000ffff2f7224 */ /* 0x000fe200078e0004 */
        /* <DEDUP_REMOVED lines=72> */
[----:B------:R1:W-:Y:S01]  /*3e130*/  STL.64 [R1+0x98], R54 ;  /* 0x0000983601007387 */ /* 0x0003e20000100a00 */
[----:B0-----:R-:W-:-:S03]  /*3e140*/  IMAD.MOV.U32 R52, RZ, RZ, R0 ;  /* 0x000000ffff347224 */ /* 0x001fc600078e0000 */
[----:B------:R-:W4:Y:S01]  /*3e150*/  LDL.LU R0, [R1+0x29b8] ;  /* 0x0029b80001007983 */ /* 0x000f220000300800 */
[----:B------:R-:W-:Y:S02]  /*3e160*/  IMAD.MOV.U32 R53, RZ, RZ, R3 ;  /* 0x000000ffff357224 */ /* 0x000fe400078e0003 */
[----:B------:R-:W0:Y:S01]  /*3e170*/  LDC R3, c[0x0][0x238] ;  /* 0x00008e00ff037b82 */ /* 0x000e220000000800 */
[----:B-1----:R-:W-:Y:S02]  /*3e180*/  IMAD.MOV.U32 R54, RZ, RZ, R21 ;  /* 0x000000ffff367224 */ /* 0x002fe400078e0015 */
[----:B------:R-:W-:Y:S02]  /*3e190*/  IMAD.MOV.U32 R55, RZ, RZ, R20 ;  /* 0x000000ffff377224 */ /* 0x000fe400078e0014 */
[----:B0-----:R-:W-:-:S04]  /*3e1a0*/  IMAD.SHL.U32 R3, R3, 0x20, RZ ;  /* 0x0000002003037824 */ /* 0x001fc800078e00ff */
[----:B------:R-:W-:Y:S01]  /*3e1b0*/  IMAD.SHL.U32 R3, R3, 0x2, RZ ;  /* 0x0000000203037824 */ /* 0x000fe200078e00ff */
[C---:B---3--:R-:W-:Y:S06]  /*3e1c0*/  HMMA.16816.F32 R40, R56.reuse, R6, R40 ;  /* 0x000000063828723c */ /* 0x048fec0000001828 */
[C---:B--2---:R-:W-:Y:S06]  /*3e1d0*/  HMMA.16816.F32 R48, R56.reuse, R10, R48 ;  /* 0x0000000a3830723c */ /* 0x044fec0000001830 */
[C---:B----4-:R-:W-:Y:S11]  /*3e1e0*/  HMMA.16816.F32 R36, R56.reuse, R18, R36 ;  /* 0x000000123824723c */ /* 0x050ff60000001824 */
[----:B------:R0:W-:Y:S04]  /*3e1f0*/  STL.64 [R1+0x80], R40 ;  /* 0x0000802801007387 */ /* 0x0001e80000100a00 */
[----:B------:R-:W-:Y:S04]  /*3e200*/  STL.64 [R1+0x88], R42 ;  /* 0x0000882a01007387 */ /* 0x000fe80000100a00 */
[----:B0-----:R0:W5:Y:S04]  /*3e210*/  LDL.LU.64 R40, [R1+0x29b0] ;  /* 0x0029b00001287983 */ /* 0x0011680000300a00 */
[----:B------:R-:W-:Y:S04]  /*3e220*/  STL.64 [R1+0x70], R48 ;  /* 0x0000703001007387 */ /* 0x000fe80000100a00 */
[----:B------:R1:W-:Y:S02]  /*3e230*/  STL.64 [R1+0x78], R50 ;  /* 0x0000783201007387 */ /* 0x0003e40000100a00 */
[----:B-1----:R-:W-:Y:S07]  /*3e240*/  HMMA.16816.F32 R48, R56, R14, R44 ;  /* 0x0000000e3830723c */ /* 0x002fee000000182c */
[----:B------:R-:W-:-:S02]  /*3e250*/  IMAD.MOV.U32 R44, RZ, RZ, R17 ;  /* 0x000000ffff2c7224 */ /* 0x000fc400078e0011 */
[----:B------:R-:W-:Y:S02]  /*3e260*/  IMAD.MOV.U32 R45, RZ, RZ, R16 ;  /* 0x000000ffff2d7224 */ /* 0x000fe400078e0010 */
[----:B------:R-:W-:Y:S02]  /*3e270*/  IMAD.MOV.U32 R46, RZ, RZ, R13 ;  /* 0x000000ffff2e7224 */ /* 0x000fe400078e000d */
[----:B------:R-:W-:-:S10]  /*3e280*/  IMAD.MOV.U32 R47, RZ, RZ, R12 ;  /* 0x000000ffff2f7224 */ /* 0x000fd400078e000c */
[----:B------:R-:W-:Y:S04]  /*3e290*/  STL.64 [R1+0x30], R48 ;  /* 0x0000303001007387 */ /* 0x000fe80000100a00 */
[----:B------:R-:W-:Y:S04]  /*3e2a0*/  STL.64 [R1+0x38], R50 ;  /* 0x0000383201007387 */ /* 0x000fe80000100a00 */
[----:B------:R1:W-:Y:S04]  /*3e2b0*/  STL.64 [R1+0x20], R36 ;  /* 0x0000202401007387 */ /* 0x0003e80000100a00 */
[----:B------:R2:W-:Y:S04]  /*3e2c0*/  STL.64 [R1+0x28], R38 ;  /* 0x0000282601007387 */ /* 0x0005e80000100a00 */
[----:B------:R-:W3:Y:S04]  /*3e2d0*/  LDL.LU.64 R42, [R1+0x1010] ;  /* 0x00101000012a7983 */ /* 0x000ee80000300a00 */
[----:B------:R-:W4:Y:S04]  /*3e2e0*/  LDL.LU.64 R20, [R1+0x1018] ;  /* 0x0010180001147983 */ /* 0x000f280000300a00 */
[----:B------:R-:W3:Y:S04]  /*3e2f0*/  LDL.LU.64 R16, [R1+0x1020] ;  /* 0x0010200001107983 */ /* 0x000ee80000300a00 */
[----:B------:R-:W3:Y:S01]  /*3e300*/  LDL.LU.64 R12, [R1+0x1028] ;  /* 0x00102800010c7983 */ /* 0x000ee20000300a00 */
[----:B-1----:R-:W-:-:S02]  /*3e310*/  IADD3 R36, P0, R28, R3, RZ ;  /* 0x000000031c247210 */ /* 0x002fc40007f1e0ff */
[-C--:B--2---:R-:W-:Y:S02]  /*3e320*/  IADD3 R38, P2, R4, R3.reuse, RZ ;  /* 0x0000000304267210 */ /* 0x084fe40007f5e0ff */
[-C--:B------:R-:W-:Y:S02]  /*3e330*/  IADD3 R39, P3, R8, R3.reuse, RZ ;  /* 0x0000000308277210 */ /* 0x080fe40007f7e0ff */
[----:B------:R-:W-:Y:S01]  /*3e340*/  IADD3 R37, P1, R32, R3, RZ ;  /* 0x0000000320257210 */ /* 0x000fe20007f3e0ff */
[--C-:B------:R-:W-:Y:S02]  /*3e350*/  IMAD.X R28, R29, 0x1, R0.reuse, P0 ;  /* 0x000000011d1c7824 */ /* 0x100fe400000e0600 */
[--C-:B------:R-:W-:Y:S01]  /*3e360*/  IMAD.X R32, R5, 0x1, R0.reuse, P2 ;  /* 0x0000000105207824 */ /* 0x100fe200010e0600 */
[----:B------:R-:W-:Y:S04]  /*3e370*/  STL.64 [R1+0x2998], R38 ;  /* 0x0029982601007387 */ /* 0x000fe80000100a00 */
[----:B------:R-:W-:Y:S01]  /*3e380*/  STL.64 [R1+0x2990], R36 ;  /* 0x0029902401007387 */ /* 0x000fe20000100a00 */
[----:B------:R-:W-:-:S03]  /*3e390*/  IMAD.X R29, R33, 0x1, R0, P1 ;  /* 0x00000001211d7824 */ /* 0x000fc600008e0600 */
[----:B------:R-:W2:Y:S04]  /*3e3a0*/  LDL.LU.64 R4, [R1+0x1050] ;  /* 0x0010500001047983 */ /* 0x000ea80000300a00 */
[----:B------:R-:W2:Y:S01]  /*3e3b0*/  LDL.LU R51, [R1+0x17b4] ;  /* 0x0017b40001337983 */ /* 0x000ea20000300800 */
[----:B------:R-:W-:-:S03]  /*3e3c0*/  IMAD.X R33, R9, 0x1, R0, P3 ;  /* 0x0000000109217824 */ /* 0x000fc600018e0600 */
[----:B------:R-:W2:Y:S04]  /*3e3d0*/  LDL.LU.64 R8, [R1+0x1030] ;  /* 0x0010300001087983 */ /* 0x000ea80000300a00 */
[----:B------:R-:W2:Y:S04]  /*3e3e0*/  LDL.LU.64 R10, [R1+0x1038] ;  /* 0x00103800010a7983 */ /* 0x000ea80000300a00 */
[----:B------:R-:W2:Y:S04]  /*3e3f0*/  LDL.LU.64 R6, [R1+0x1040] ;  /* 0x0010400001067983 */ /* 0x000ea80000300a00 */
[----:B------:R-:W2:Y:S04]  /*3e400*/  LDL.LU.64 R48, [R1+0x1048] ;  /* 0x0010480001307983 */ /* 0x000ea80000300a00 */
[----:B------:R-:W-:Y:S04]  /*3e410*/  STL.64 [R1+0x29a8], R34 ;  /* 0x0029a82201007387 */ /* 0x000fe80000100a00 */
[----:B------:R1:W-:Y:S04]  /*3e420*/  STL.64 [R1+0x29a0], R32 ;  /* 0x0029a02001007387 */ /* 0x0003e80000100a00 */
[----:B-1----:R-:W2:Y:S04]  /*3e430*/  LDL.LU R32, [R1+0x50] ;  /* 0x0000500001207983 */ /* 0x002ea80000300800 */
[----:B------:R-:W2:Y:S04]  /*3e440*/  LDL.LU R33, [R1+0x54] ;  /* 0x0000540001217983 */ /* 0x000ea80000300800 */
[----:B------:R-:W2:Y:S04]  /*3e450*/  LDL.LU R34, [R1+0x58] ;  /* 0x0000580001227983 */ /* 0x000ea80000300800 */
[----:B------:R-:W2:Y:S01]  /*3e460*/  LDL.LU R35, [R1+0x5c] ;  /* 0x00005c0001237983 */ /* 0x000ea20000300800 */
[----:B------:R-:W-:Y:S01]  /*3e470*/  HMMA.16816.F32 R52, R56, R22, R52 ;  /* 0x000000163834723c */ /* 0x000fe20000001834 */
[----:B------:R-:W-:-:S02]  /*3e480*/  IMAD.MOV.U32 R38, RZ, RZ, R25 ;  /* 0x000000ffff267224 */ /* 0x000fc400078e0019 */
[----:B------:R-:W2:Y:S04]  /*3e490*/  LDL.LU R36, [R1] ;  /* 0x0000000001247983 */ /* 0x000ea80000300800 */
[-C--:B----4-:R-:W-:Y:S02]  /*3e4a0*/  IADD3 R23, P1, R20, R3.reuse, RZ ;  /* 0x0000000314177210 */ /* 0x090fe40007f3e0ff */
[----:B---3--:R-:W-:-:S03]  /*3e4b0*/  IADD3 R25, P3, R12, R3, RZ ;  /* 0x000000030c197210 */ /* 0x008fc60007f7e0ff */
[--C-:B------:R-:W-:Y:S02]  /*3e4c0*/  IMAD.X R19, R21, 0x1, R0.reuse, P1 ;  /* 0x0000000115137824 */ /* 0x100fe400008e0600 */
[----:B------:R-:W-:Y:S02]  /*3e4d0*/  IMAD.X R21, R13, 0x1, R0, P3 ;  /* 0x000000010d157824 */ /* 0x000fe400018e0600 */
[----:B------:R-:W-:Y:S01]  /*3e4e0*/  HMMA.16816.F32 R12, R56, R26, R44 ;  /* 0x0000001a380c723c */ /* 0x000fe2000000182c */
[----:B------:R-:W3:Y:S04]  /*3e4f0*/  LDL.LU.64 R26, [R1+0x1060] ;  /* 0x00106000011a7983 */ /* 0x000ee80000300a00 */
[----:B------:R-:W4:Y:S01]  /*3e500*/  LDL.LU R44, [R1+0x17c0] ;  /* 0x0017c000012c7983 */ /* 0x000f220000300800 */
[----:B------:R-:W-:-:S05]  /*3e510*/  IADD3 R22, P0, R42, R3, RZ ;  /* 0x000000032a167210 */ /* 0x000fca0007f1e0ff */
[----:B------:R-:W-:Y:S01]  /*3e520*/  IMAD.X R18, R43, 0x1, R0, P0 ;  /* 0x000000012b127824 */ /* 0x000fe200000e0600 */
[----:B--2---:R-:W-:Y:S11]  /*3e530*/  HMMA.16816.F32 R32, R56, R30, R32 ;  /* 0x0000001e3820723c */ /* 0x004ff60000001820 */
[----:B------:R-:W-:Y:S04]  /*3e540*/  STL.64 [R1+0x60], R12 ;  /* 0x0000600c01007387 */ /* 0x000fe80000100a00 */
[----:B------:R-:W-:Y:S04]  /*3e550*/  STL.64 [R1+0x68], R14 ;  /* 0x0000680e01007387 */ /* 0x000fe80000100a00 */
[----:B------:R-:W2:Y:S04]  /*3e560*/  LDL.LU R45, [R1+0x2494] ;  /* 0x00249400012d7983 */ /* 0x000ea80000300800 */
[----:B------:R-:W2:Y:S04]  /*3e570*/  LDL.LU R46, [R1+0x248c] ;  /* 0x00248c00012e7983 */ /* 0x000ea80000300800 */
[----:B------:R-:W2:Y:S04]  /*3e580*/  LDL.LU R47, [R1+0x2484] ;  /* 0x00248400012f7983 */ /* 0x000ea80000300800 */
[----:B------:R-:W2:Y:S04]  /*3e590*/  LDL.LU R42, [R1+0x247c] ;  /* 0x00247c00012a7983 */ /* 0x000ea80000300800 */
[----:B------:R-:W2:Y:S04]  /*3e5a0*/  LDL.LU R43, [R1+0x2474] ;  /* 0x00247400012b7983 */ /* 0x000ea80000300800 */
[----:B------:R-:W-:Y:S04]  /*3e5b0*/  STL.64 [R1+0x50], R32 ;  /* 0x0000502001007387 */ /* 0x000fe80000100a00 */
[----:B------:R1:W-:Y:S04]  /*3e5c0*/  STL.64 [R1+0x58], R34 ;  /* 0x0000582201007387 */ /* 0x0003e80000100a00 */
[----:B-1----:R-:W3:Y:S01]  /*3e5d0*/  LDL.LU.64 R34, [R1+0x29a8] ;  /* 0x0029a80001227983 */ /* 0x002ee20000300a00 */
[----:B------:R-:W-:-:S02]  /*3e5e0*/  IMAD.MOV.U32 R37, RZ, RZ, R2 ;  /* 0x000000ffff257224 */ /* 0x000fc400078e0002 */
[----:B------:R-:W-:Y:S01]  /*3e5f0*/  IMAD.MOV.U32 R39, RZ, RZ, R24 ;  /* 0x000000ffff277224 */ /* 0x000fe200078e0018 */
[----:B------:R-:W4:Y:S04]  /*3e600*/  LDL.LU.64 R32, [R1+0x29a0] ;  /* 0x0029a00001207983 */ /* 0x000f280000300a00 */
[----:B------:R-:W2:Y:S01]  /*3e610*/  LDL.LU.64 R30, [R1+0x1058] ;  /* 0x00105800011e7983 */ /* 0x000ea20000300a00 */
[-C--:B------:R-:W-:Y:S02]  /*3e620*/  IADD3 R24, P2, R16, R3.reuse, RZ ;  /* 0x0000000310187210 */ /* 0x080fe40007f5e0ff */
[-C--:B------:R-:W-:Y:S02]  /*3e630*/  IADD3 R13, P0, R8, R3.reuse, RZ ;  /* 0x00000003080d7210 */ /* 0x080fe40007f1e0ff */
[-C--:B------:R-:W-:Y:S01]  /*3e640*/  IADD3 R14, P1, R10, R3.reuse, RZ ;  /* 0x000000030a0e7210 */ /* 0x080fe20007f3e0ff */
[--C-:B------:R-:W-:Y:S01]  /*3e650*/  IMAD.X R20, R17, 0x1, R0.reuse, P2 ;  /* 0x0000000111147824 */ /* 0x100fe200010e0600 */
[----:B---3--:R-:W-:Y:S01]  /*3e660*/  HMMA.16816.F32 R56, R56, R34, R36 ;  /* 0x000000223838723c */ /* 0x008fe20000001824 */
[----:B------:R-:W3:Y:S04]  /*3e670*/  LDL.LU.64 R38, [R1+0x2998] ;  /* 0x0029980001267983 */ /* 0x000ee80000300a00 */
[----:B------:R-:W3:Y:S01]  /*3e680*/  LDL.LU.64 R36, [R1+0x2990] ;  /* 0x0029900001247983 */ /* 0x000ee20000300a00 */
[----:B------:R-:W-:Y:S01]  /*3e690*/  IADD3 R15, P2, R6, R3, RZ ;  /* 0x00000003060f7210 */ /* 0x000fe20007f5e0ff */
[----:B------:R-:W-:-:S02]  /*3e6a0*/  IMAD.X R9, R9, 0x1, R0, P0 ;  /* 0x0000000109097824 */ /* 0x000fc400000e0600 */
[--C-:B------:R-:W-:Y:S01]  /*3e6b0*/  IMAD.X R10, R11, 0x1, R0.reuse, P1 ;  /* 0x000000010b0a7824 */ /* 0x100fe200008e0600 */
[-C--:B------:R-:W-:Y:S01]  /*3e6c0*/  IADD3 R17, P0, R4, R3.reuse, RZ ;  /* 0x0000000304117210 */ /* 0x080fe20007f1e0ff */
[--C-:B------:R-:W-:Y:S01]  /*3e6d0*/  IMAD.X R11, R7, 0x1, R0.reuse, P2 ;  /* 0x00000001070b7824 */ /* 0x100fe200010e0600 */
[-C--:B--2---:R-:W-:Y:S02]  /*3e6e0*/  IADD3 R7, P1, R30, R3.reuse, RZ ;  /* 0x000000031e077210 */ /* 0x084fe40007f3e0ff */
[----:B------:R-:W-:Y:S01]  /*3e6f0*/  IADD3 R8, P2, R26, R3, RZ ;  /* 0x000000031a087210 */ /* 0x000fe20007f5e0ff */
[--C-:B------:R-:W-:Y:S02]  /*3e700*/  IMAD.X R4, R5, 0x1, R0.reuse, P0 ;  /* 0x0000000105047824 */ /* 0x100fe400000e0600 */
[----:B------:R-:W-:Y:S02]  /*3e710*/  VIADD R51, R51, 0x1 ;  /* 0x0000000133337836 */ /* 0x000fe40000000000 */
[----:B------:R-:W-:-:S02]  /*3e720*/  IMAD.X R5, R31, 0x1, R0, P1 ;  /* 0x000000011f057824 */ /* 0x000fc400008e0600 */
[----:B------:R-:W-:Y:S02]  /*3e730*/  IMAD.MOV.U32 R31, RZ, RZ, R28 ;  /* 0x000000ffff1f7224 */ /* 0x000fe400078e001c */
[----:B------:R-:W-:Y:S02]  /*3e740*/  IMAD.X R6, R27, 0x1, R0, P2 ;  /* 0x000000011b067824 */ /* 0x000fe400010e0600 */
[----:B----4-:R-:W-:Y:S01]  /*3e750*/  IMAD.MOV.U32 R27, RZ, RZ, R32 ;  /* 0x000000ffff1b7224 */ /* 0x010fe200078e0020 */
[----:B------:R-:W-:Y:S01]  /*3e760*/  IADD3 R16, P3, R48, R3, RZ ;  /* 0x0000000330107210 */ /* 0x000fe20007f7e0ff */
[----:B------:R-:W-:Y:S04]  /*3e770*/  STL [R1+0x17b4], R51 ;  /* 0x0017b43301007387 */ /* 0x000fe80000100800 */
[----:B------:R-:W-:-:S02]  /*3e780*/  IMAD.X R12, R49, 0x1, R0, P3 ;  /* 0x00000001310c7824 */ /* 0x000fc400018e0600 */
[----:B------:R-:W1:Y:S01]  /*3e790*/  LDC R49, c[0x0][0x230] ;  /* 0x00008c00ff317b82 */ /* 0x000e620000000800 */
[-C--:B------:R-:W-:Y:S02]  /*3e7a0*/  IADD3 R44, P3, R44, R3.reuse, RZ ;  /* 0x000000032c2c7210 */ /* 0x080fe40007f7e0ff */
[-C--:B------:R-:W-:Y:S02]  /*3e7b0*/  IADD3 R45, P6, R45, R3.reuse, RZ ;  /* 0x000000032d2d7210 */ /* 0x080fe40007fde0ff */
[-C--:B------:R-:W-:Y:S02]  /*3e7c0*/  IADD3 R46, P5, R46, R3.reuse, RZ ;  /* 0x000000032e2e7210 */ /* 0x080fe40007fbe0ff */
[-C--:B------:R-:W-:Y:S02]  /*3e7d0*/  IADD3 R47, P2, R47, R3.reuse, RZ ;  /* 0x000000032f2f7210 */ /* 0x080fe40007f5e0ff */
[-C--:B------:R-:W-:Y:S02]  /*3e7e0*/  IADD3 R42, P1, R42, R3.reuse, RZ ;  /* 0x000000032a2a7210 */ /* 0x080fe40007f3e0ff */
[----:B------:R-:W-:Y:S01]  /*3e7f0*/  IADD3 R43, P4, R43, R3, RZ ;  /* 0x000000032b2b7210 */ /* 0x000fe20007f9e0ff */
[----:B-1----:R-:W-:-:S05]  /*3e800*/  VIADD R49, R49, 0x1f ;  /* 0x0000001f31317836 */ /* 0x002fca0000000000 */
[----:B------:R-:W-:-:S04]  /*3e810*/  SHF.R.S32.HI R50, RZ, 0x1f, R49 ;  /* 0x0000001fff327819 */ /* 0x000fc80000011431 */
[----:B------:R-:W-:-:S04]  /*3e820*/  LEA.HI R48, R50, R49, RZ, 0x5 ;  /* 0x0000003132307211 */ /* 0x000fc800078f28ff */
[----:B------:R-:W-:-:S04]  /*3e830*/  SHF.R.S32.HI R48, RZ, 0x5, R48 ;  /* 0x00000005ff307819 */ /* 0x000fc80000011430 */
[----:B------:R-:W-:Y:S01]  /*3e840*/  ISETP.NE.U32.AND P0, PT, R51, R48, PT ;  /* 0x000000303300720c */ /* 0x000fe20003f05070 */
[----:B---3--:R-:W-:Y:S02]  /*3e850*/  IMAD.MOV.U32 R30, RZ, RZ, R36 ;  /* 0x000000ffff1e7224 */ /* 0x008fe400078e0024 */
[----:B------:R-:W-:Y:S02]  /*3e860*/  IMAD.MOV.U32 R28, RZ, RZ, R37 ;  /* 0x000000ffff1c7224 */ /* 0x000fe400078e0025 */
[----:B------:R-:W-:Y:S01]  /*3e870*/  IMAD.MOV.U32 R26, RZ, RZ, R38 ;  /* 0x000000ffff1a7224 */ /* 0x000fe200078e0026 */
[----:B------:R1:W-:Y:S04]  /*3e880*/  STL.64 [R1+0x1068], R30 ;  /* 0x0010681e01007387 */ /* 0x0003e80000100a00 */
[----:B------:R2:W-:Y:S04]  /*3e890*/  STL.64 [R1+0x10c0], R28 ;  /* 0x0010c01c01007387 */ /* 0x0005e80000100a00 */
[----:B------:R3:W-:Y:S01]  /*3e8a0*/  STL.64 [R1+0x1000], R26 ;  /* 0x0010001a01007387 */ /* 0x0007e20000100a00 */
[----:B-1----:R-:W-:-:S02]  /*3e8b0*/  IMAD.MOV.U32 R30, RZ, RZ, R39 ;  /* 0x000000ffff1e7224 */ /* 0x002fc400078e0027 */
[----:B------:R-:W-:Y:S02]  /*3e8c0*/  IMAD.MOV.U32 R31, RZ, RZ, R33 ;  /* 0x000000ffff1f7224 */ /* 0x000fe400078e0021 */
[----:B--2---:R-:W-:Y:S02]  /*3e8d0*/  IMAD.MOV.U32 R28, RZ, RZ, R22 ;  /* 0x000000ffff1c7224 */ /* 0x004fe400078e0016 */
[----:B------:R-:W-:Y:S02]  /*3e8e0*/  IMAD.MOV.U32 R29, RZ, RZ, R18 ;  /* 0x000000ffff1d7224 */ /* 0x000fe400078e0012 */
[----:B---3--:R-:W-:Y:S02]  /*3e8f0*/  IMAD.MOV.U32 R26, RZ, RZ, R23 ;  /* 0x000000ffff1a7224 */ /* 0x008fe400078e0017 */
[----:B------:R-:W-:Y:S02]  /*3e900*/  IMAD.MOV.U32 R27, RZ, RZ, R19 ;  /* 0x000000ffff1b7224 */ /* 0x000fe400078e0013 */
[----:B------:R-:W-:-:S02]  /*3e910*/  IMAD.MOV.U32 R18, RZ, RZ, R24 ;  /* 0x000000ffff127224 */ /* 0x000fc400078e0018 */
[----:B------:R-:W-:Y:S01]  /*3e920*/  IMAD.MOV.U32 R19, RZ, RZ, R20 ;  /* 0x000000ffff137224 */ /* 0x000fe200078e0014 */
[----:B------:R-:W-:Y:S04]  /*3e930*/  STL.64 [R1+0x1008], R30 ;  /* 0x0010081e01007387 */ /* 0x000fe80000100a00 */
[----:B------:R-:W-:Y:S04]  /*3e940*/  STL.64 [R1+0x1010], R28 ;  /* 0x0010101c01007387 */ /* 0x000fe80000100a00 */
[----:B------:R-:W-:Y:S01]  /*3e950*/  STL.64 [R1+0x1018], R26 ;  /* 0x0010181a01007387 */ /* 0x000fe20000100a00 */
[----:B------:R-:W-:-:S02]  /*3e960*/  IMAD.MOV.U32 R22, RZ, RZ, R25 ;  /* 0x000000ffff167224 */ /* 0x000fc400078e0019 */
[----:B------:R-:W-:Y:S01]  /*3e970*/  IMAD.MOV.U32 R23, RZ, RZ, R21 ;  /* 0x000000ffff177224 */ /* 0x000fe200078e0015 */
[----:B------:R1:W-:Y:S01]  /*3e980*/  STL.64 [R1+0x1020], R18 ;  /* 0x0010201201007387 */ /* 0x0003e20000100a00 */
[----:B------:R-:W-:Y:S02]  /*3e990*/  IMAD.MOV.U32 R20, RZ, RZ, R13 ;  /* 0x000000ffff147224 */ /* 0x000fe400078e000d */
[----:B------:R-:W-:Y:S02]  /*3e9a0*/  IMAD.MOV.U32 R21, RZ, RZ, R9 ;  /* 0x000000ffff157224 */ /* 0x000fe400078e0009 */
[----:B------:R-:W-:Y:S02]  /*3e9b0*/  IMAD.MOV.U32 R13, RZ, RZ, R12 ;  /* 0x000000ffff0d7224 */ /* 0x000fe400078e000c */
[----:B------:R-:W-:Y:S01]  /*3e9c0*/  IMAD.MOV.U32 R12, RZ, RZ, R16 ;  /* 0x000000ffff0c7224 */ /* 0x000fe200078e0010 */
[----:B------:R-:W-:Y:S04]  /*3e9d0*/  STL.64 [R1+0x1028], R22 ;  /* 0x0010281601007387 */ /* 0x000fe80000100a00 */
[----:B------:R2:W-:Y:S01]  /*3e9e0*/  STL.64 [R1+0x1030], R20 ;  /* 0x0010301401007387 */ /* 0x0005e20000100a00 */
[----:B-1----:R-:W-:-:S02]  /*3e9f0*/  IMAD.MOV.U32 R18, RZ, RZ, R14 ;  /* 0x000000ffff127224 */ /* 0x002fc400078e000e */
[----:B------:R-:W-:Y:S02]  /*3ea00*/  IMAD.MOV.U32 R19, RZ, RZ, R10 ;  /* 0x000000ffff137224 */ /* 0x000fe400078e000a */
[----:B------:R-:W-:Y:S02]  /*3ea10*/  IMAD.MOV.U32 R14, RZ, RZ, R15 ;  /* 0x000000ffff0e7224 */ /* 0x000fe400078e000f */
[----:B------:R-:W-:Y:S02]  /*3ea20*/  IMAD.MOV.U32 R15, RZ, RZ, R11 ;  /* 0x000000ffff0f7224 */ /* 0x000fe400078e000b */
[----:B------:R-:W-:Y:S02]  /*3ea30*/  IMAD.MOV.U32 R10, RZ, RZ, R17 ;  /* 0x000000ffff0a7224 */ /* 0x000fe400078e0011 */
[----:B------:R-:W-:Y:S01]  /*3ea40*/  IMAD.MOV.U32 R11, RZ, RZ, R4 ;  /* 0x000000ffff0b7224 */ /* 0x000fe200078e0004 */
[----:B------:R1:W-:Y:S04]  /*3ea50*/  STL.64 [R1+0x1038], R18 ;  /* 0x0010381201007387 */ /* 0x0003e80000100a00 */
[----:B------:R-:W-:Y:S04]  /*3ea60*/  STL.64 [R1+0x1040], R14 ;  /* 0x0010400e01007387 */ /* 0x000fe80000100a00 */
[----:B------:R-:W-:Y:S04]  /*3ea70*/  STL.64 [R1+0x1048], R12 ;  /* 0x0010480c01007387 */ /* 0x000fe80000100a00 */
[----:B------:R-:W-:Y:S04]  /*3ea80*/  STL.64 [R1+0x1050], R10 ;  /* 0x0010500a01007387 */ /* 0x000fe80000100a00 */
[----:B------:R3:W-:Y:S04]  /*3ea90*/  STL [R1+0x17c0], R44 ;  /* 0x0017c02c01007387 */ /* 0x0007e80000100800 */
[----:B------:R4:W-:Y:S04]  /*3eaa0*/  STL [R1+0x2494], R45 ;  /* 0x0024942d01007387 */ /* 0x0009e80000100800 */
[----:B------:R0:W-:Y:S04]  /*3eab0*/  STL [R1+0x248c], R46 ;  /* 0x00248c2e01007387 */ /* 0x0001e80000100800 */
[----:B--2---:R-:W2:Y:S04]  /*3eac0*/  LDL.LU R21, [R1+0x17bc] ;  /* 0x0017bc0001157983 */ /* 0x004ea80000300800 */
[----:B------:R0:W-:Y:S04]  /*3ead0*/  STL [R1+0x2484], R47 ;  /* 0x0024842f01007387 */ /* 0x0001e80000100800 */
[----:B------:R-:W2:Y:S04]  /*3eae0*/  LDL.LU R24, [R1+0x246c] ;  /* 0x00246c0001187983 */ /* 0x000ea80000300800 */
[----:B------:R0:W-:Y:S04]  /*3eaf0*/  STL [R1+0x247c], R42 ;  /* 0x00247c2a01007387 */ /* 0x0001e80000100800 */
[----:B------:R-:W2:Y:S04]  /*3eb00*/  LDL.LU R20, [R1+0x2490] ;  /* 0x0024900001147983 */ /* 0x000ea80000300800 */
[----:B------:R0:W-:Y:S04]  /*3eb10*/  STL [R1+0x2474], R43 ;  /* 0x0024742b01007387 */ /* 0x0001e80000100800 */
[----:B------:R-:W2:Y:S04]  /*3eb20*/  LDL.LU R23, [R1+0x2464] ;  /* 0x0024640001177983 */ /* 0x000ea80000300800 */
[----:B-1----:R-:W2:Y:S04]  /*3eb30*/  LDL.LU R19, [R1+0x2488] ;  /* 0x0024880001137983 */ /* 0x002ea80000300800 */
        /* <DEDUP_REMOVED lines=20> */
[----:B---3--:R-:W3:Y:S04]  /*3ec80*/  LDL.LU R44, [R1+0x240c] ;  /* 0x00240c00012c7983 */ /* 0x008ee80000300800 */
[----:B----4-:R-:W4:Y:S04]  /*3ec90*/  LDL.LU R45, [R1+0x2430] ;  /* 0x00243000012d7983 */ /* 0x010f280000300800 */
[----:B0-----:R-:W4:Y:S04]  /*3eca0*/  LDL.LU R46, [R1+0x2404] ;  /* 0x00240400012e7983 */ /* 0x001f280000300800 */
[----:B------:R-:W4:Y:S04]  /*3ecb0*/  LDL.LU R47, [R1+0x2428] ;  /* 0x00242800012f7983 */ /* 0x000f280000300800 */
[----:B------:R-:W4:Y:S04]  /*3ecc0*/  LDL.LU R42, [R1+0x23fc] ;  /* 0x0023fc00012a7983 */ /* 0x000f280000300800 */
[----:B------:R-:W4:Y:S01]  /*3ecd0*/  LDL.LU R43, [R1+0x2420] ;  /* 0x00242000012b7983 */ /* 0x000f220000300800 */
[--C-:B--2---:R-:W-:Y:S01]  /*3ece0*/  IMAD.X R21, R21, 0x1, R0.reuse, P3 ;  /* 0x0000000115157824 */ /* 0x104fe200018e0600 */
[-C--:B------:R-:W-:Y:S01]  /*3ecf0*/  IADD3 R24, P3, R24, R3.reuse, RZ ;  /* 0x0000000318187210 */ /* 0x080fe20007f7e0ff */
[--C-:B------:R-:W-:Y:S01]  /*3ed00*/  IMAD.X R20, R20, 0x1, R0.reuse, P6 ;  /* 0x0000000114147824 */ /* 0x100fe200030e0600 */
[-C--:B------:R-:W-:Y:S01]  /*3ed10*/  IADD3 R23, P6, R23, R3.reuse, RZ ;  /* 0x0000000317177210 */ /* 0x080fe20007fde0ff */
[----:B------:R-:W-:Y:S01]  /*3ed20*/  IMAD.X R19, R19, 0x1, R0, P5 ;  /* 0x0000000113137824 */ /* 0x000fe200028e0600 */
[----:B------:R0:W-:Y:S01]  /*3ed30*/  STL [R1+0x17bc], R21 ;  /* 0x0017bc1501007387 */ /* 0x0001e20000100800 */
[----:B------:R-:W-:-:S03]  /*3ed40*/  IADD3 R22, P5, R22, R3, RZ ;  /* 0x0000000316167210 */ /* 0x000fc60007fbe0ff */
[----:B------:R1:W-:Y:S01]  /*3ed50*/  STL [R1+0x246c], R24 ;  /* 0x00246c1801007387 */ /* 0x0003e20000100800 */
[----:B------:R-:W-:-:S03]  /*3ed60*/  IMAD.X R18, R18, 0x1, R0, P2 ;  /* 0x0000000112127824 */ /* 0x000fc600010e0600 */
        /* <DEDUP_REMOVED lines=37> */
[----:B---3--:R-:W-:-:S03]  /*3efc0*/  IADD3 R44, P3, R44, R3, RZ ;  /* 0x000000032c2c7210 */ /* 0x008fc60007f7e0ff */
[----:B------:R3:W-:Y:S01]  /*3efd0*/  STL [R1+0x241c], R48 ;  /* 0x00241c3001007387 */ /* 0x0007e20000100800 */
[----:B----4-:R-:W-:-:S03]  /*3efe0*/  IMAD.X R45, R45, 0x1, R0, P6 ;  /* 0x000000012d2d7824 */ /* 0x010fc600030e0600 */
[----:B------:R4:W-:Y:S01]  /*3eff0*/  STL [R1+0x2440], R49 ;  /* 0x0024403101007387 */ /* 0x0009e20000100800 */
[----:B------:R-:W-:-:S03]  /*3f000*/  IADD3 R46, P6, R46, R3, RZ ;  /* 0x000000032e2e7210 */ /* 0x000fc60007fde0ff */
[----:B------:R4:W-:Y:S04]  /*3f010*/  STL [R1+0x2414], R50 ;  /* 0x0024143201007387 */ /* 0x0009e80000100800 */
[----:B------:R4:W-:Y:S01]  /*3f020*/  STL [R1+0x2438], R51 ;  /* 0x0024383301007387 */ /* 0x0009e20000100800 */
[----:B------:R-:W-:-:S03]  /*3f030*/  IMAD.X R47, R47, 0x1, R0, P5 ;  /* 0x000000012f2f7824 */ /* 0x000fc600028e0600 */
[----:B------:R4:W-:Y:S01]  /*3f040*/  STL [R1+0x240c], R44 ;  /* 0x00240c2c01007387 */ /* 0x0009e20000100800 */
[----:B------:R-:W-:-:S03]  /*3f050*/  IADD3 R42, P5, R42, R3, RZ ;  /* 0x000000032a2a7210 */ /* 0x000fc60007fbe0ff */
[----:B------:R4:W-:Y:S04]  /*3f060*/  STL [R1+0x2430], R45 ;  /* 0x0024302d01007387 */ /* 0x0009e80000100800 */
[----:B------:R4:W-:Y:S01]  /*3f070*/  STL [R1+0x2404], R46 ;  /* 0x0024042e01007387 */ /* 0x0009e20000100800 */
[----:B------:R-:W-:-:S03]  /*3f080*/  IMAD.X R43, R43, 0x1, R0, P2 ;  /* 0x000000012b2b7824 */ /* 0x000fc600010e0600 */
[----:B0-----:R-:W4:Y:S04]  /*3f090*/  LDL.LU R21, [R1+0x23f4] ;  /* 0x0023f40001157983 */ /* 0x001f280000300800 */
[----:B------:R0:W-:Y:S04]  /*3f0a0*/  STL [R1+0x2428], R47 ;  /* 0x0024282f01007387 */ /* 0x0001e80000100800 */
[----:B-1----:R-:W4:Y:S04]  /*3f0b0*/  LDL.LU R24, [R1+0x2418] ;  /* 0x0024180001187983 */ /* 0x002f280000300800 */
[----:B------:R1:W-:Y:S04]  /*3f0c0*/  STL [R1+0x23fc], R42 ;  /* 0x0023fc2a01007387 */ /* 0x0003e80000100800 */
[----:B--2---:R-:W2:Y:S04]  /*3f0d0*/  LDL.LU R20, [R1+0x23ec] ;  /* 0x0023ec0001147983 */ /* 0x004ea80000300800 */
[----:B------:R1:W-:Y:S04]  /*3f0e0*/  STL [R1+0x2420], R43 ;  /* 0x0024202b01007387 */ /* 0x0003e80000100800 */
        /* <DEDUP_REMOVED lines=20> */
[----:B------:R-:W4:Y:S04]  /*3f230*/  LDL.LU R50, [R1+0x23c0] ;  /* 0x0023c00001327983 */ /* 0x000f280000300800 */
[----:B------:R-:W4:Y:S04]  /*3f240*/  LDL.LU R51, [R1+0x2394] ;  /* 0x0023940001337983 */ /* 0x000f280000300800 */
[----:B------:R-:W4:Y:S04]  /*3f250*/  LDL.LU R44, [R1+0x23b8] ;  /* 0x0023b800012c7983 */ /* 0x000f280000300800 */
[----:B------:R-:W4:Y:S04]  /*3f260*/  LDL.LU R45, [R1+0x238c] ;  /* 0x00238c00012d7983 */ /* 0x000f280000300800 */
[----:B------:R-:W4:Y:S04]  /*3f270*/  LDL.LU R46, [R1+0x23b0] ;  /* 0x0023b000012e7983 */ /* 0x000f280000300800 */
[----:B0-----:R-:W4:Y:S04]  /*3f280*/  LDL.LU R47, [R1+0x2384] ;  /* 0x00238400012f7983 */ /* 0x001f280000300800 */
[----:B-1----:R-:W4:Y:S04]  /*3f290*/  LDL.LU R42, [R1+0x23a8] ;  /* 0x0023a800012a7983 */ /* 0x002f280000300800 */
[----:B------:R-:W4:Y:S01]  /*3f2a0*/  LDL.LU R43, [R1+0x237c] ;  /* 0x00237c00012b7983 */ /* 0x000f220000300800 */
[-C--:B------:R-:W-:Y:S01]  /*3f2b0*/  IADD3 R21, P2, R21, R3.reuse, RZ ;  /* 0x0000000315157210 */ /* 0x080fe20007f5e0ff */
[--C-:B------:R-:W-:Y:S01]  /*3f2c0*/  IMAD.X R24, R24, 0x1, R0.reuse, P1 ;  /* 0x0000000118187824 */ /* 0x100fe200008e0600 */
[-C--:B--2---:R-:W-:Y:S01]  /*3f2d0*/  IADD3 R20, P1, R20, R3.reuse, RZ ;  /* 0x0000000314147210 */ /* 0x084fe20007f3e0ff */
[--C-:B------:R-:W-:Y:S01]  /*3f2e0*/  IMAD.X R23, R23, 0x1, R0.reuse, P4 ;  /* 0x0000000117177824 */ /* 0x100fe200020e0600 */
[----:B------:R-:W-:Y:S01]  /*3f2f0*/  IADD3 R19, P4, R19, R3, RZ ;  /* 0x0000000313137210 */ /* 0x000fe20007f9e0ff */
        /* <DEDUP_REMOVED lines=33> */
[----:B---3--:R-:W-:-:S03]  /*3f510*/  IMAD.X R48, R48, 0x1, R0, P5 ;  /* 0x0000000130307824 */ /* 0x008fc600028e0600 */
[----:B------:R3:W-:Y:S01]  /*3f520*/  STL [R1+0x23d8], R30 ;  /* 0x0023d81e01007387 */ /* 0x0007e20000100800 */
[----:B----4-:R-:W-:-:S03]  /*3f530*/  IADD3 R49, P5, R49, R3, RZ ;  /* 0x0000000331317210 */ /* 0x010fc60007fbe0ff */
        /* <DEDUP_REMOVED lines=10> */
[----:B------:R4:W-:Y:S04]  /*3f5e0*/  STL [R1+0x23c0], R50 ;  /* 0x0023c03201007387 */ /* 0x0009e80000100800 */
[----:B------:R4:W-:Y:S01]  /*3f5f0*/  STL [R1+0x2394], R51 ;  /* 0x0023943301007387 */ /* 0x0009e20000100800 */
[----:B------:R-:W-:-:S03]  /*3f600*/  IADD3 R47, P4, R47, R3, RZ ;  /* 0x000000032f2f7210 */ /* 0x000fc60007f9e0ff */
[----:B------:R4:W-:Y:S01]  /*3f610*/  STL [R1+0x23b8], R44 ;  /* 0x0023b82c01007387 */ /* 0x0009e20000100800 */
[----:B------:R-:W-:-:S03]  /*3f620*/  IMAD.X R42, R42, 0x1, R0, P3 ;  /* 0x000000012a2a7824 */ /* 0x000fc600018e0600 */
[----:B------:R4:W-:Y:S04]  /*3f630*/  STL [R1+0x238c], R45 ;  /* 0x00238c2d01007387 */ /* 0x0009e80000100800 */
[----:B------:R4:W-:Y:S01]  /*3f640*/  STL [R1+0x23b0], R46 ;  /* 0x0023b02e01007387 */ /* 0x0009e20000100800 */
[----:B------:R-:W-:-:S03]  /*3f650*/  IADD3 R43, P3, R43, R3, RZ ;  /* 0x000000032b2b7210 */ /* 0x000fc60007f7e0ff */
        /* <DEDUP_REMOVED lines=34> */
[--C-:B------:R-:W-:Y:S01]  /*3f880*/  IMAD.X R21, R21, 0x1, R0.reuse, P6 ;  /* 0x0000000115157824 */ /* 0x100fe200030e0600 */
[-C--:B------:R-:W-:Y:S01]  /*3f890*/  IADD3 R24, P6, R24, R3.reuse, RZ ;  /* 0x0000000318187210 */ /* 0x080fe20007fde0ff */
[--C-:B--2---:R-:W-:Y:S01]  /*3f8a0*/  IMAD.X R20, R20, 0x1, R0.reuse, P5 ;  /* 0x0000000114147824 */ /* 0x104fe200028e0600 */
        /* <DEDUP_REMOVED lines=372> */
[-C--:B---3--:R-:W-:Y:S01]  /*40ff0*/  IADD3 R23, P1, R23, R3.reuse, RZ ;  /* 0x0000000317177210 */ /* 0x088fe20007f3e0ff */
[----:B----4-:R-:W-:Y:S01]  /*41000*/  IMAD.X R19, R19, 0x1, R0, P4 ;  /* 0x0000000113137824 */ /* 0x010fe200020e0600 */
        /* <DEDUP_REMOVED lines=91> */
[--C-:B---3--:R-:W-:Y:S01]  /*415c0*/  IMAD.X R23, R23, 0x1, R0.reuse, P5 ;  /* 0x0000000117177824 */ /* 0x108fe200028e0600 */
[----:B----4-:R-:W-:Y:S01]  /*415d0*/  IADD3 R19, P5, R19, R3, RZ ;  /* 0x0000000313137210 */ /* 0x010fe20007fbe0ff */
        /* <DEDUP_REMOVED lines=2267> */
[----:B------:R-:W-:-:S03]  /*4a390*/  IADD3 R49, P4, R49, UR7, RZ ;  /* 0x0000000731317c10 */ /* 0x000fc6000ff9e0ff */
        /* <DEDUP_REMOVED lines=10> */
[----:B------:R4:W-:Y:S04]  /*4a440*/  STL [R1+0x2740], R50 ;  /* 0x0027403201007387 */ /* 0x0009e80000100800 */
[----:B------:R4:W-:Y:S01]  /*4a450*/  STL [R1+0x2784], R51 ;  /* 0x0027843301007387 */ /* 0x0009e20000100800 */
[----:B------:R-:W-:-:S03]  /*4a460*/  IADD3 R47, P5, R47, UR7, RZ ;  /* 0x000000072f2f7c10 */ /* 0x000fc6000ffbe0ff */
[----:B------:R4:W-:Y:S01]  /*4a470*/  STL [R1+0x2728], R44 ;  /* 0x0027282c01007387 */ /* 0x0009e20000100800 */
[----:B------:R-:W-:-:S03]  /*4a480*/  IMAD.X R42, R42, 0x1, R0, P2 ;  /* 0x000000012a2a7824 */ /* 0x000fc600010e0600 */
[----:B------:R4:W-:Y:S04]  /*4a490*/  STL [R1+0x278c], R45 ;  /* 0x00278c2d01007387 */ /* 0x0009e80000100800 */
[----:B------:R4:W-:Y:S01]  /*4a4a0*/  STL [R1+0x2710], R46 ;  /* 0x0027102e01007387 */ /* 0x0009e20000100800 */
[----:B------:R-:W-:-:S03]  /*4a4b0*/  IADD3 R43, P2, R43, UR7, RZ ;  /* 0x000000072b2b7c10 */ /* 0x000fc6000ff5e0ff */
        /* <DEDUP_REMOVED lines=34> */
[----:B------:R-:W-:Y:S01]  /*4a6e0*/  IMAD.X R21, R21, 0x1, R0, P1 ;  /* 0x0000000115157824 */ /* 0x000fe200008e0600 */
[----:B------:R-:W-:-:S02]  /*4a6f0*/  IADD3 R24, P1, R24, UR7, RZ ;  /* 0x0000000718187c10 */ /* 0x000fc4000ff3e0ff */
[----:B--2---:R-:W-:Y:S02]  /*4a700*/  IADD3.X R20, R20, UR6, RZ, P4, !PT ;  /* 0x0000000614147c10 */ /* 0x004fe4000a7fe4ff */
[----:B---3--:R-:W-:Y:S02]  /*4a710*/  IADD3 R23, P4, R23, UR7, RZ ;  /* 0x0000000717177c10 */ /* 0x008fe4000ff9e0ff */
[----:B----4-:R-:W-:Y:S01]  /*4a720*/  IADD3.X R19, R19, UR6, RZ, P3, !PT ;  /* 0x0000000613137c10 */ /* 0x010fe20009ffe4ff */
[----:B------:R0:W-:Y:S01]  /*4a730*/  STL [R1+0x26f0], R21 ;  /* 0x0026f01501007387 */ /* 0x0001e20000100800 */
[----:B------:R-:W-:-:S03]  /*4a740*/  IADD3 R22, P3, R22, UR7, RZ ;  /* 0x0000000716167c10 */ /* 0x000fc6000ff7e0ff */
[----:B------:R1:W-:Y:S01]  /*4a750*/  STL [R1+0x27a4], R24 ;  /* 0x0027a41801007387 */ /* 0x0003e20000100800 */
[----:B------:R-:W-:-:S03]  /*4a760*/  IADD3.X R18, R18, UR6, RZ, P6, !PT ;  /* 0x0000000612127c10 */ /* 0x000fc6000b7fe4ff */
        /* <DEDUP_REMOVED lines=42> */
[----:B------:R4:W-:Y:S04]  /*4aa10*/  STL [R1+0x27fc], R50 ;  /* 0x0027fc3201007387 */ /* 0x0009e80000100800 */
[----:B------:R4:W-:Y:S01]  /*4aa20*/  STL [R1+0x2798], R51 ;  /* 0x0027983301007387 */ /* 0x0009e20000100800 */
[----:B------:R-:W-:-:S03]  /*4aa30*/  IADD3.X R47, R47, UR6, RZ, P3, !PT ;  /* 0x000000062f2f7c10 */ /* 0x000fc60009ffe4ff */
[----:B------:R4:W-:Y:S01]  /*4aa40*/  STL [R1+0x2804], R44 ;  /* 0x0028042c01007387 */ /* 0x0009e20000100800 */
[----:B------:R-:W-:-:S03]  /*4aa50*/  IADD3 R42, P3, R42, UR7, RZ ;  /* 0x000000072a2a7c10 */ /* 0x000fc6000ff7e0ff */
[----:B------:R4:W-:Y:S04]  /*4aa60*/  STL [R1+0x27a0], R45 ;  /* 0x0027a02d01007387 */ /* 0x0009e80000100800 */
[----:B------:R4:W-:Y:S01]  /*4aa70*/  STL [R1+0x280c], R46 ;  /* 0x00280c2e01007387 */ /* 0x0009e20000100800 */
[----:B------:R-:W-:-:S03]  /*4aa80*/  IADD3.X R43, R43, UR6, RZ, P6, !PT ;  /* 0x000000062b2b7c10 */ /* 0x000fc6000b7fe4ff */
        /* <DEDUP_REMOVED lines=34> */
[----:B------:R-:W-:-:S02]  /*4acb0*/  IADD3 R21, P6, R21, UR7, RZ ;  /* 0x0000000715157c10 */ /* 0x000fc4000ffde0ff */
[----:B------:R-:W-:Y:S02]  /*4acc0*/  IADD3.X R24, R24, UR6, RZ, P5, !PT ;  /* 0x0000000618187c10 */ /* 0x000fe4000affe4ff */
[----:B--2---:R-:W-:Y:S02]  /*4acd0*/  IADD3 R20, P5, R20, UR7, RZ ;  /* 0x0000000714147c10 */ /* 0x004fe4000ffbe0ff */
[----:B---3--:R-:W-:Y:S02]  /*4ace0*/  IADD3.X R23, R23, UR6, RZ, P2, !PT ;  /* 0x0000000617177c10 */ /* 0x008fe400097fe4ff */
[----:B----4-:R-:W-:Y:S01]  /*4acf0*/  IADD3 R19, P2, R19, UR7, RZ ;  /* 0x0000000713137c10 */ /* 0x010fe2000ff5e0ff */
        /* <DEDUP_REMOVED lines=46> */
[----:B------:R4:W-:Y:S04]  /*4afe0*/  STL [R1+0x2810], R50 ;  /* 0x0028103201007387 */ /* 0x0009e80000100800 */
[----:B------:R4:W-:Y:S01]  /*4aff0*/  STL [R1+0x287c], R51 ;  /* 0x00287c3301007387 */ /* 0x0009e20000100800 */
[----:B------:R-:W-:-:S03]  /*4b000*/  IADD3 R47, P2, R47, UR7, RZ ;  /* 0x000000072f2f7c10 */ /* 0x000fc6000ff5e0ff */
[----:B------:R4:W-:Y:S01]  /*4b010*/  STL [R1+0x2818], R44 ;  /* 0x0028182c01007387 */ /* 0x0009e20000100800 */
[----:B------:R-:W-:-:S03]  /*4b020*/  IADD3.X R42, R42, UR6, RZ, P1, !PT ;  /* 0x000000062a2a7c10 */ /* 0x000fc60008ffe4ff */
        /* <DEDUP_REMOVED lines=37> */
[----:B------:R-:W-:-:S02]  /*4b280*/  IADD3.X R21, R21, UR6, RZ, P4, !PT ;  /* 0x0000000615157c10 */ /* 0x000fc4000a7fe4ff */
[----:B------:R-:W-:Y:S02]  /*4b290*/  IADD3 R24, P4, R24, UR7, RZ ;  /* 0x0000000718187c10 */ /* 0x000fe4000ff9e0ff */
        /* <DEDUP_REMOVED lines=91> */
[----:B------:R-:W0:Y:S01]  /*4b850*/  S2R R2, SR_TID.X ;  /* 0x0000000000027919 */ /* 0x000e220000002100 */
[----:B------:R-:W-:-:S02]  /*4b860*/  IMAD.MOV.U32 R11, RZ, RZ, R5 ;  /* 0x000000ffff0b7224 */ /* 0x000fc400078e0005 */
[----:B------:R-:W-:Y:S02]  /*4b870*/  IMAD.MOV.U32 R4, RZ, RZ, R8 ;  /* 0x000000ffff047224 */ /* 0x000fe400078e0008 */
[----:B------:R-:W-:Y:S02]  /*4b880*/  IMAD.MOV.U32 R5, RZ, RZ, R6 ;  /* 0x000000ffff057224 */ /* 0x000fe400078e0006 */
[----:B------:R-:W-:Y:S01]  /*4b890*/  IMAD.MOV.U32 R10, RZ, RZ, R7 ;  /* 0x000000ffff0a7224 */ /* 0x000fe200078e0007 */
[----:B0-----:R-:W-:-:S05]  /*4b8a0*/  LOP3.LUT R2, R2, 0x1f, RZ, 0xc0, !PT ;  /* 0x0000001f02027812 */ /* 0x001fca00078ec0ff */
[----:B------:R-:W-:Y:S01]  /*4b8b0*/  IMAD.SHL.U32 R2, R2, 0x2, RZ ;  /* 0x0000000202027824 */ /* 0x000fe200078e00ff */
[----:B------:R-:W-:Y:S02]  /*4b8c0*/  IADD3 R21, P5, R21, UR7, RZ ;  /* 0x0000000715157c10 */ /* 0x000fe4000ffbe0ff */
        /* <DEDUP_REMOVED lines=54> */
[----:B------:R0:W-:Y:S04]  /*4bc30*/  STL [R1+0x2910], R44 ;  /* 0x0029102c01007387 */ /* 0x0001e80000100800 */
[----:B------:R0:W-:Y:S01]  /*4bc40*/  STL [R1+0x2918], R45 ;  /* 0x0029182d01007387 */ /* 0x0001e20000100800 */
[----:B------:R-:W-:-:S03]  /*4bc50*/  IADD3.X R43, R43, UR6, RZ, P5, !PT ;  /* 0x000000062b2b7c10 */ /* 0x000fc6000affe4ff */
[----:B------:R0:W-:Y:S04]  /*4bc60*/  STL [R1+0x2920], R46 ;  /* 0x0029202e01007387 */ /* 0x0001e80000100800 */
[----:B------:R0:W-:Y:S04]  /*4bc70*/  STL [R1+0x2928], R47 ;  /* 0x0029282f01007387 */ /* 0x0001e80000100800 */
[----:B------:R0:W-:Y:S04]  /*4bc80*/  STL [R1+0x2930], R42 ;  /* 0x0029302a01007387 */ /* 0x0001e80000100800 */
[----:B------:R0:W-:Y:S04]  /*4bc90*/  STL.64 [R1+0x1060], R4 ;  /* 0x0010600401007387 */ /* 0x0001e80000100a00 */
[----:B------:R0:W-:Y:S04]  /*4bca0*/  STL [R1+0x2938], R43 ;  /* 0x0029382b01007387 */ /* 0x0001e80000100800 */
[----:B------:R0:W-:Y:S01]  /*4bcb0*/  STL.64 [R1+0x1058], R10 ;  /* 0x0010580a01007387 */ /* 0x0001e20000100a00 */
[----:B------:R-:W-:Y:S05]  /*4bcc0*/  @P0 BRA `(.L_x_1) ;  /* 0xfffffc7c00a40947 */ /* 0x000fea000383ffff */
[----:B------:R-:W2:Y:S04]  /*4bcd0*/  LDL.LU R60, [R1+0x44] ;  /* 0x00004400013c7983 */ /* 0x000ea80000300800 */
[----:B------:R-:W2:Y:S04]  /*4bce0*/  LDL.LU R2, [R1+0x1b4] ;  /* 0x0001b40001027983 */ /* 0x000ea80000300800 */
[----:B------:R-:W3:Y:S04]  /*4bcf0*/  LDL.LU R0, [R1+0x9c] ;  /* 0x00009c0001007983 */ /* 0x000ee80000300800 */
[----:B------:R-:W3:Y:S04]  /*4bd00*/  LDL.LU R3, [R1+0x22c] ;  /* 0x00022c0001037983 */ /* 0x000ee80000300800 */
[----:B------:R-:W4:Y:S04]  /*4bd10*/  LDL.LU R8, [R1+0x94] ;  /* 0x0000940001087983 */ /* 0x000f280000300800 */
[----:B------:R-:W4:Y:S04]  /*4bd20*/  LDL.LU R6, [R1+0x224] ;  /* 0x0002240001067983 */ /* 0x000f280000300800 */
[----:B------:R-:W2:Y:S04]  /*4bd30*/  LDL.LU R7, [R1+0x21c] ;  /* 0x00021c0001077983 */ /* 0x000ea80000300800 */
        /* <DEDUP_REMOVED lines=43> */
[----:B------:R0:W-:Y:S04]  /*4bff0*/  STL [R1+0x2af8], R58 ;  /* 0x002af83a01007387 */ /* 0x0001e80000100800 */
[----:B0-----:R-:W4:Y:S04]  /*4c000*/  LDL.LU R58, [R1+0x1bc] ;  /* 0x0001bc00013a7983 */ /* 0x001f280000300800 */
[----:B------:R0:W-:Y:S04]  /*4c010*/  STL [R1+0x2af4], R56 ;  /* 0x002af43801007387 */ /* 0x0001e80000100800 */
[----:B0-----:R-:W4:Y:S04]  /*4c020*/  LDL.LU R56, [R1+0x4c] ;  /* 0x00004c0001387983 */ /* 0x001f280000300800 */
[----:B------:R0:W-:Y:S04]  /*4c030*/  STL [R1+0x2abc], R55 ;  /* 0x002abc3701007387 */ /* 0x0001e80000100800 */
[----:B0-----:R-:W4:Y:S04]  /*4c040*/  LDL.LU R55, [R1+0x1a4] ;  /* 0x0001a40001377983 */ /* 0x001f280000300800 */
[----:B------:R0:W-:Y:S04]  /*4c050*/  STL [R1+0x2ab8], R53 ;  /* 0x002ab83501007387 */ /* 0x0001e80000100800 */
[----:B0-----:R-:W4:Y:S04]  /*4c060*/  LDL.LU R53, [R1+0x1ac] ;  /* 0x0001ac0001357983 */ /* 0x001f280000300800 */
[----:B------:R-:W-:Y:S04]  /*4c070*/  STL [R1+0x2ab0], R54 ;  /* 0x002ab03601007387 */ /* 0x000fe80000100800 */
[----:B------:R-:W-:Y:S04]  /*4c080*/  STL [R1+0x2aac], R52 ;  /* 0x002aac3401007387 */ /* 0x000fe80000100800 */
[----:B-----5:R4:W-:Y:S04]  /*4c090*/  STL [R1+0x2a90], R41 ;  /* 0x002a902901007387 */ /* 0x0209e80000100800 */
[----:B------:R0:W-:Y:S04]  /*4c0a0*/  STL [R1+0x2a8c], R40 ;  /* 0x002a8c2801007387 */ /* 0x0001e80000100800 */
[----:B------:R-:W-:Y:S01]  /*4c0b0*/  STL [R1+0x2990], R61 ;  /* 0x0029903d01007387 */ /* 0x000fe20000100800 */
[----:B---3--:R-:W-:-:S02]  /*4c0c0*/  F2FP.F16.F32.PACK_AB R3, R0, R3 ;  /* 0x000000030003723e */ /* 0x008fc400000000ff */
[----:B--2---:R-:W-:Y:S02]  /*4c0d0*/  F2FP.F16.F32.PACK_AB R0, R7, R5 ;  /* 0x000000050700723e */ /* 0x004fe400000000ff */
[----:B----4-:R-:W-:Y:S02]  /*4c0e0*/  F2FP.F16.F32.PACK_AB R41, R56, R58 ;  /* 0x0000003a3829723e */ /* 0x010fe400000000ff */
[----:B------:R-:W-:Y:S02]  /*4c0f0*/  F2FP.F16.F32.PACK_AB R52, R57, R55 ;  /* 0x000000373934723e */ /* 0x000fe400000000ff */
[----:B0-----:R-:W-:-:S05]  /*4c100*/  F2FP.F16.F32.PACK_AB R40, R59, R53 ;  /* 0x000000353b28723e */ /* 0x001fca00000000ff */
[----:B------:R0:W-:Y:S04]  /*4c110*/  STL [R1+0x120c], R40 ;  /* 0x00120c2801007387 */ /* 0x0001e80000100800 */
[----:B------:R-:W-:Y:S04]  /*4c120*/  STL [R1+0x1208], R52 ;  /* 0x0012083401007387 */ /* 0x000fe80000100800 */
[----:B------:R-:W-:Y:S01]  /*4c130*/  STL [R1+0x1204], R41 ;  /* 0x0012042901007387 */ /* 0x000fe20000100800 */
[----:B0-----:R-:W-:Y:S02]  /*4c140*/  F2FP.F16.F32.PACK_AB R40, R60, R2 ;  /* 0x000000023c28723e */ /* 0x001fe400000000ff */
[----:B------:R-:W-:-:S03]  /*4c150*/  F2FP.F16.F32.PACK_AB R2, R8, R6 ;  /* 0x000000060802723e */ /* 0x000fc600000000ff */
[----:B------:R-:W-:Y:S04]  /*4c160*/  STL [R1+0x1200], R40 ;  /* 0x0012002801007387 */ /* 0x000fe80000100800 */
[----:B------:R0:W-:Y:S04]  /*4c170*/  STL [R1+0x11fc], R3 ;  /* 0x0011fc0301007387 */ /* 0x0001e80000100800 */
[----:B------:R1:W-:Y:S04]  /*4c180*/  STL [R1+0x11f8], R2 ;  /* 0x0011f80201007387 */ /* 0x0003e80000100800 */
[----:B------:R2:W-:Y:S01]  /*4c190*/  STL [R1+0x11f4], R0 ;  /* 0x0011f40001007387 */ /* 0x0005e20000100800 */
[----:B0-----:R-:W-:-:S02]  /*4c1a0*/  F2FP.F16.F32.PACK_AB R3, R17, R4 ;  /* 0x000000041103723e */ /* 0x001fc400000000ff */
[----:B-1----:R-:W-:-:S03]  /*4c1b0*/  F2FP.F16.F32.PACK_AB R2, R16, R12 ;  /* 0x0000000c1002723e */ /* 0x002fc600000000ff */
[----:B------:R0:W-:Y:S01]  /*4c1c0*/  STL [R1+0x11f0], R3 ;  /* 0x0011f00301007387 */ /* 0x0001e20000100800 */
[----:B--2---:R-:W-:-:S03]  /*4c1d0*/  F2FP.F16.F32.PACK_AB R0, R15, R11 ;  /* 0x0000000b0f00723e */ /* 0x004fc600000000ff */
[----:B------:R1:W-:Y:S04]  /*4c1e0*/  STL [R1+0x11ec], R2 ;  /* 0x0011ec0201007387 */ /* 0x0003e80000100800 */
[----:B------:R2:W-:Y:S01]  /*4c1f0*/  STL [R1+0x11e8], R0 ;  /* 0x0011e80001007387 */ /* 0x0005e20000100800 */
[----:B0-----:R-:W-:Y:S02]  /*4c200*/  F2FP.F16.F32.PACK_AB R3, R14, R10 ;  /* 0x0000000a0e03723e */ /* 0x001fe400000000ff */
        /* <DEDUP_REMOVED lines=31> */
[----:B------:R-:W-:Y:S01]  /*4c400*/  STL [R1+0x11c8], R3 ;  /* 0x0011c80301007387 */ /* 0x000fe20000100800 */
[----:B--2---:R-:W-:-:S03]  /*4c410*/  F2FP.F16.F32.PACK_AB R0, R42, R43 ;  /* 0x0000002b2a00723e */ /* 0x004fc600000000ff */
[----:B------:R-:W2:Y:S04]  /*4c420*/  LDL.LU R58, [R1+0x6ec] ;  /* 0x0006ec00013a7983 */ /* 0x000ea80000300800 */
[----:B------:R-:W-:Y:S04]  /*4c430*/  STL [R1+0x11c4], R2 ;  /* 0x0011c40201007387 */ /* 0x000fe80000100800 */
[----:B------:R-:W3:Y:S04]  /*4c440*/  LDL.LU R56, [R1+0x144] ;  /* 0x0001440001387983 */ /* 0x000ee80000300800 */
[----:B------:R-:W-:Y:S04]  /*4c450*/  STL [R1+0x11c0], R0 ;  /* 0x0011c00001007387 */ /* 0x000fe80000100800 */
[----:B---3--:R0:W-:Y:S04]  /*4c460*/  STL [R1+0x2afc], R56 ;  /* 0x002afc3801007387 */ /* 0x0081e80000100800 */
[----:B0-----:R-:W2:Y:S04]  /*4c470*/  LDL.LU R56, [R1+0x14c] ;  /* 0x00014c0001387983 */ /* 0x001ea80000300800 */
        /* <DEDUP_REMOVED lines=59> */
[----:B--2---:R-:W-:-:S03]  /*4c830*/  F2FP.F16.F32.PACK_AB R58, R56, R58 ;  /* 0x0000003a383a723e */ /* 0x004fc600000000ff */
[----:B------:R-:W3:Y:S04]  /*4c840*/  LDL.LU R56, [R1+0x2afc] ;  /* 0x002afc0001387983 */ /* 0x000ee80000300800 */
[----:B------:R0:W-:Y:S04]  /*4c850*/  STL [R1+0x11dc], R58 ;  /* 0x0011dc3a01007387 */ /* 0x0001e80000100800 */
[----:B0-----:R-:W2:Y:S01]  /*4c860*/  LDL.LU R58, [R1+0x2af8] ;  /* 0x002af800013a7983 */ /* 0x001ea20000300800 */
[----:B---3--:R-:W-:-:S03]  /*4c870*/  F2FP.F16.F32.PACK_AB R57, R56, R57 ;  /* 0x000000393839723e */ /* 0x008fc600000000ff */
[----:B------:R-:W3:Y:S01]  /*4c880*/  LDL.LU R56, [R1+0x2af4] ;  /* 0x002af40001387983 */ /* 0x000ee20000300800 */
[----:B----4-:R-:W-:Y:S02]  /*4c890*/  F2FP.F16.F32.PACK_AB R41, R40, R41 ;  /* 0x000000292829723e */ /* 0x010fe400000000ff */
[----:B------:R-:W-:Y:S01]  /*4c8a0*/  F2FP.F16.F32.PACK_AB R3, R0, R3 ;  /* 0x000000030003723e */ /* 0x000fe200000000ff */
[----:B------:R0:W-:Y:S01]  /*4c8b0*/  STL [R1+0x11d8], R57 ;  /* 0x0011d83901007387 */ /* 0x0001e20000100800 */
[----:B------:R-:W-:Y:S02]  /*4c8c0*/  F2FP.F16.F32.PACK_AB R0, R7, R5 ;  /* 0x000000050700723e */ /* 0x000fe400000000ff */
[----:B--2---:R-:W-:Y:S02]  /*4c8d0*/  F2FP.F16.F32.PACK_AB R40, R58, R52 ;  /* 0x000000343a28723e */ /* 0x004fe400000000ff */
[----:B0-----:R-:W-:-:S05]  /*4c8e0*/  F2FP.F16.F32.PACK_AB R57, R59, R61 ;  /* 0x0000003d3b39723e */ /* 0x001fca00000000ff */
[----:B------:R-:W-:Y:S04]  /*4c8f0*/  STL [R1+0x11d4], R57 ;  /* 0x0011d43901007387 */ /* 0x000fe80000100800 */
[----:B------:R0:W-:Y:S04]  /*4c900*/  STL [R1+0x11d0], R41 ;  /* 0x0011d02901007387 */ /* 0x0001e80000100800 */
[----:B------:R1:W-:Y:S01]  /*4c910*/  STL [R1+0x118c], R40 ;  /* 0x00118c2801007387 */ /* 0x0003e20000100800 */
[----:B0-----:R-:W-:Y:S02]  /*4c920*/  F2FP.F16.F32.PACK_AB R41, R53, R55 ;  /* 0x000000373529723e */ /* 0x001fe400000000ff */
[----:B-1----:R-:W-:-:S02]  /*4c930*/  F2FP.F16.F32.PACK_AB R40, R60, R2 ;  /* 0x000000023c28723e */ /* 0x002fc400000000ff */
[----:B------:R-:W-:Y:S02]  /*4c940*/  F2FP.F16.F32.PACK_AB R2, R8, R6 ;  /* 0x000000060802723e */ /* 0x000fe400000000ff */
[----:B---3--:R-:W-:-:S05]  /*4c950*/  F2FP.F16.F32.PACK_AB R52, R56, R54 ;  /* 0x000000363834723e */ /* 0x008fca00000000ff */
[----:B------:R-:W-:Y:S04]  /*4c960*/  STL [R1+0x1188], R52 ;  /* 0x0011883401007387 */ /* 0x000fe80000100800 */
[----:B------:R-:W-:Y:S04]  /*4c970*/  STL [R1+0x1184], R41 ;  /* 0x0011842901007387 */ /* 0x000fe80000100800 */
        /* <DEDUP_REMOVED lines=46> */
[----:B--2---:R0:W-:Y:S04]  /*4cc60*/  STL [R1+0x2aec], R56 ;  /* 0x002aec3801007387 */ /* 0x0041e80000100800 */
[----:B------:R-:W-:Y:S04]  /*4cc70*/  STL [R1+0x1110], R0 ;  /* 0x0011100001007387 */ /* 0x000fe80000100800 */
[----:B0-----:R-:W2:Y:S04]  /*4cc80*/  LDL.LU R56, [R1+0x6e8] ;  /* 0x0006e80001387983 */ /* 0x001ea80000300800 */
[----:B------:R-:W3:Y:S04]  /*4cc90*/  LDL.LU R58, [R1+0x6d8] ;  /* 0x0006d800013a7983 */ /* 0x000ee80000300800 */
[----:B---3--:R0:W-:Y:S04]  /*4cca0*/  STL [R1+0x2ae8], R58 ;  /* 0x002ae83a01007387 */ /* 0x0081e80000100800 */
[----:B0-----:R-:W3:Y:S04]  /*4ccb0*/  LDL.LU R58, [R1+0x140] ;  /* 0x00014000013a7983 */ /* 0x001ee80000300800 */
[----:B---3--:R0:W-:Y:S04]  /*4ccc0*/  STL [R1+0x2af0], R58 ;  /* 0x002af03a01007387 */ /* 0x0081e80000100800 */
[----:B0-----:R-:W2:Y:S04]  /*4ccd0*/  LDL.LU R58, [R1+0x148] ;  /* 0x00014800013a7983 */ /* 0x001ea80000300800 */
[----:B------:R-:W3:Y:S04]  /*4cce0*/  LDL.LU R57, [R1+0x6f8] ;  /* 0x0006f80001397983 */ /* 0x000ee80000300800 */
[----:B------:R-:W4:Y:S04]  /*4ccf0*/  LDL.LU R59, [R1+0x6d0] ;  /* 0x0006d000013b7983 */ /* 0x000f280000300800 */
[----:B------:R-:W4:Y:S04]  /*4cd00*/  LDL.LU R61, [R1+0x6f0] ;  /* 0x0006f000013d7983 */ /* 0x000f280000300800 */
        /* <DEDUP_REMOVED lines=57> */
[----:B------:R-:W2:Y:S04]  /*4d0a0*/  LDL.LU R58, [R1+0x2af0] ;  /* 0x002af000013a7983 */ /* 0x000ea80000300800 */
[----:B------:R0:W-:Y:S04]  /*4d0b0*/  STL [R1+0x110c], R56 ;  /* 0x00110c3801007387 */ /* 0x0001e80000100800 */
[----:B0-----:R-:W2:Y:S02]  /*4d0c0*/  LDL.LU R56, [R1+0x2aec] ;  /* 0x002aec0001387983 */ /* 0x001ea40000300800 */
[----:B--2---:R-:W-:-:S02]  /*4d0d0*/  F2FP.F16.F32.PACK_AB R56, R58, R56 ;  /* 0x000000383a38723e */ /* 0x004fc400000000ff */
[----:B------:R-:W2:Y:S01]  /*4d0e0*/  LDL.LU R58, [R1+0x2ae8] ;  /* 0x002ae800013a7983 */ /* 0x000ea20000300800 */
[----:B---3--:R-:W-:Y:S02]  /*4d0f0*/  F2FP.F16.F32.PACK_AB R40, R40, R41 ;  /* 0x000000292828723e */ /* 0x008fe400000000ff */
[----:B----4-:R-:W-:Y:S01]  /*4d100*/  F2FP.F16.F32.PACK_AB R52, R52, R54 ;  /* 0x000000363434723e */ /* 0x010fe200000000ff */
[----:B------:R0:W-:Y:S01]  /*4d110*/  STL [R1+0x1108], R56 ;  /* 0x0011083801007387 */ /* 0x0001e20000100800 */
[----:B------:R-:W-:Y:S02]  /*4d120*/  F2FP.F16.F32.PACK_AB R41, R53, R55 ;  /* 0x000000373529723e */ /* 0x000fe400000000ff */
[----:B------:R-:W-:Y:S02]  /*4d130*/  F2FP.F16.F32.PACK_AB R3, R0, R3 ;  /* 0x000000030003723e */ /* 0x000fe400000000ff */
[----:B------:R-:W-:Y:S02]  /*4d140*/  F2FP.F16.F32.PACK_AB R0, R7, R5 ;  /* 0x000000050700723e */ /* 0x000fe400000000ff */
[----:B0-----:R-:W-:-:S02]  /*4d150*/  F2FP.F16.F32.PACK_AB R56, R59, R61 ;  /* 0x0000003d3b38723e */ /* 0x001fc400000000ff */
[----:B--2---:R-:W-:-:S05]  /*4d160*/  F2FP.F16.F32.PACK_AB R57, R58, R57 ;  /* 0x000000393a39723e */ /* 0x004fca00000000ff */
[----:B------:R-:W-:Y:S04]  /*4d170*/  STL [R1+0x1104], R57 ;  /* 0x0011043901007387 */ /* 0x000fe80000100800 */
[----:B------:R-:W-:Y:S04]  /*4d180*/  STL [R1+0x1100], R56 ;  /* 0x0011003801007387 */ /* 0x000fe80000100800 */
[----:B------:R0:W-:Y:S04]  /*4d190*/  STL [R1+0x103c], R40 ;  /* 0x00103c2801007387 */ /* 0x0001e80000100800 */
[----:B------:R-:W-:Y:S04]  /*4d1a0*/  STL [R1+0x1038], R52 ;  /* 0x0010383401007387 */ /* 0x000fe80000100800 */
[----:B------:R-:W-:Y:S01]  /*4d1b0*/  STL [R1+0x1034], R41 ;  /* 0x0010342901007387 */ /* 0x000fe20000100800 */
[----:B0-----:R-:W-:-:S02]  /*4d1c0*/  F2FP.F16.F32.PACK_AB R40, R60, R2 ;  /* 0x000000023c28723e */ /* 0x001fc400000000ff */
        /* <DEDUP_REMOVED lines=521> */
[----:B------:R-:W-:-:S03]  /*4f260*/  F2FP.F16.F32.PACK_AB R0, R7, R5 ;  /* 0x000000050700723e */ /* 0x000fc600000000ff */
[----:B------:R-:W-:Y:S01]  /*4f270*/  STL [R1+0x7d4], R57 ;  /* 0x0007d43901007387 */ /* 0x000fe20000100800 */
[----:B--2---:R-:W-:Y:S02]  /*4f280*/  F2FP.F16.F32.PACK_AB R40, R55, R40 ;  /* 0x000000283728723e */ /* 0x004fe400000000ff */
[----:B0-----:R-:W-:-:S05]  /*4f290*/  F2FP.F16.F32.PACK_AB R56, R59, R61 ;  /* 0x0000003d3b38723e */ /* 0x001fca00000000ff */
[----:B------:R-:W-:Y:S04]  /*4f2a0*/  STL [R1+0x7d0], R56 ;  /* 0x0007d03801007387 */ /* 0x000fe80000100800 */
[----:B------:R0:W-:Y:S02]  /*4f2b0*/  STL [R1+0x67c], R40 ;  /* 0x00067c2801007387 */ /* 0x0001e40000100800 */
[----:B0-----:R-:W-:Y:S02]  /*4f2c0*/  F2FP.F16.F32.PACK_AB R40, R60, R2 ;  /* 0x000000023c28723e */ /* 0x001fe400000000ff */
[----:B------:R-:W-:Y:S02]  /*4f2d0*/  F2FP.F16.F32.PACK_AB R2, R8, R6 ;  /* 0x000000060802723e */ /* 0x000fe400000000ff */
[----:B---3--:R-:W-:-:S02]  /*4f2e0*/  F2FP.F16.F32.PACK_AB R53, R53, R41 ;  /* 0x000000293535723e */ /* 0x008fc400000000ff */
[----:B------:R-:W-:-:S03]  /*4f2f0*/  F2FP.F16.F32.PACK_AB R41, R52, R54 ;  /* 0x000000363429723e */ /* 0x000fc600000000ff */
        /* <DEDUP_REMOVED lines=121> */
[----:B------:R-:W-:Y:S01]  /*4fa90*/  F2FP.F16.F32.PACK_AB R40, R60, R2 ;  /* 0x000000023c28723e */ /* 0x000fe200000000ff */
[----:B------:R-:W-:Y:S01]  /*4faa0*/  STL [R1+0x774], R56 ;  /* 0x0007743801007387 */ /* 0x000fe20000100800 */
[----:B------:R-:W-:Y:S02]  /*4fab0*/  F2FP.F16.F32.PACK_AB R3, R0, R3 ;  /* 0x000000030003723e */ /* 0x000fe400000000ff */
[----:B------:R-:W-:Y:S01]  /*4fac0*/  F2FP.F16.F32.PACK_AB R2, R8, R6 ;  /* 0x000000060802723e */ /* 0x000fe200000000ff */
[----:B------:R-:W-:Y:S01]  /*4fad0*/  STL [R1+0x770], R55 ;  /* 0x0007703701007387 */ /* 0x000fe20000100800 */
[----:B------:R-:W-:-:S02]  /*4fae0*/  F2FP.F16.F32.PACK_AB R0, R7, R5 ;  /* 0x000000050700723e */ /* 0x000fc400000000ff */
[----:B--2---:R-:W-:-:S05]  /*4faf0*/  F2FP.F16.F32.PACK_AB R53, R54, R59 ;  /* 0x0000003b3635723e */ /* 0x004fca00000000ff */
[----:B------:R-:W-:Y:S01]  /*4fb00*/  STL [R1+0x66c], R53 ;  /* 0x00066c3501007387 */ /* 0x000fe20000100800 */
        /* <DEDUP_REMOVED lines=48> */
[----:B------:R0:W-:Y:S04]  /*4fe10*/  STL [R1+0x544], R2 ;  /* 0x0005440201007387 */ /* 0x0001e80000100800 */
[----:B------:R-:W2:Y:S04]  /*4fe20*/  LDL.LU R45, [R1+0xe68] ;  /* 0x000e6800012d7983 */ /* 0x000ea80000300800 */
[----:B------:R1:W-:Y:S04]  /*4fe30*/  STL [R1+0x540], R0 ;  /* 0x0005400001007387 */ /* 0x0003e80000100800 */
        /* <DEDUP_REMOVED lines=56> */
[----:B------:R0:W-:Y:S01]  /*501c0*/  STL [R1+0x4fc], R45 ;  /* 0x0004fc2d01007387 */ /* 0x0001e20000100800 */
[----:B---3--:R-:W-:-:S03]  /*501d0*/  F2FP.F16.F32.PACK_AB R46, R46, R47 ;  /* 0x0000002f2e2e723e */ /* 0x008fc600000000ff */
[----:B0-----:R-:W2:Y:S01]  /*501e0*/  LDL.LU R45, [R1+0xd7c] ;  /* 0x000d7c00012d7983 */ /* 0x001ea20000300800 */
[----:B----4-:R-:W-:-:S03]  /*501f0*/  F2FP.F16.F32.PACK_AB R53, R58, R57 ;  /* 0x000000393a35723e */ /* 0x010fc600000000ff */
[----:B------:R0:W-:Y:S01]  /*50200*/  STL [R1+0x4f8], R46 ;  /* 0x0004f82e01007387 */ /* 0x0001e20000100800 */
[----:B------:R-:W-:-:S03]  /*50210*/  F2FP.F16.F32.PACK_AB R52, R59, R61 ;  /* 0x0000003d3b34723e */ /* 0x000fc600000000ff */
[----:B0-----:R-:W3:Y:S04]  /*50220*/  LDL.LU R46, [R1+0x584] ;  /* 0x00058400012e7983 */ /* 0x001ee80000300800 */
[----:B------:R-:W3:Y:S01]  /*50230*/  LDL.LU R47, [R1+0xd74] ;  /* 0x000d7400012f7983 */ /* 0x000ee20000300800 */
[----:B------:R-:W-:-:S03]  /*50240*/  F2FP.F16.F32.PACK_AB R40, R40, R41 ;  /* 0x000000292828723e */ /* 0x000fc600000000ff */
[----:B------:R-:W-:Y:S01]  /*50250*/  STL [R1+0x4f4], R53 ;  /* 0x0004f43501007387 */ /* 0x000fe20000100800 */
[----:B------:R-:W-:-:S03]  /*50260*/  F2FP.F16.F32.PACK_AB R2, R60, R2 ;  /* 0x000000023c02723e */ /* 0x000fc600000000ff */
[----:B------:R-:W-:Y:S04]  /*50270*/  STL [R1+0x4f0], R52 ;  /* 0x0004f03401007387 */ /* 0x000fe80000100800 */
[----:B------:R-:W-:Y:S01]  /*50280*/  STL [R1+0x3bc], R40 ;  /* 0x0003bc2801007387 */ /* 0x000fe20000100800 */
[----:B------:R-:W-:-:S03]  /*50290*/  F2FP.F16.F32.PACK_AB R0, R0, R3 ;  /* 0x000000030000723e */ /* 0x000fc600000000ff */
[----:B------:R0:W-:Y:S01]  /*502a0*/  STL [R1+0x3b8], R2 ;  /* 0x0003b80201007387 */ /* 0x0001e20000100800 */
[----:B------:R-:W-:-:S03]  /*502b0*/  F2FP.F16.F32.PACK_AB R3, R8, R6 ;  /* 0x000000060803723e */ /* 0x000fc600000000ff */
[----:B------:R1:W-:Y:S04]  /*502c0*/  STL [R1+0x3b4], R0 ;  /* 0x0003b40001007387 */ /* 0x0003e80000100800 */
[----:B------:R4:W-:Y:S01]  /*502d0*/  STL [R1+0x3b0], R3 ;  /* 0x0003b00301007387 */ /* 0x0009e20000100800 */
[----:B0-----:R-:W-:Y:S02]  /*502e0*/  F2FP.F16.F32.PACK_AB R2, R7, R5 ;  /* 0x000000050702723e */ /* 0x001fe400000000ff */
[----:B-1----:R-:W-:-:S03]  /*502f0*/  F2FP.F16.F32.PACK_AB R0, R17, R4 ;  /* 0x000000041100723e */ /* 0x002fc600000000ff */
[----:B------:R0:W-:Y:S01]  /*50300*/  STL [R1+0x3cc], R2 ;  /* 0x0003cc0201007387 */ /* 0x0001e20000100800 */
[----:B----4-:R-:W-:-:S03]  /*50310*/  F2FP.F16.F32.PACK_AB R3, R16, R12 ;  /* 0x0000000c1003723e */ /* 0x010fc600000000ff */
        /* <DEDUP_REMOVED lines=28> */
[----:B------:R-:W-:Y:S01]  /*504e0*/  STL [R1+0x430], R2 ;  /* 0x0004300201007387 */ /* 0x000fe20000100800 */
[----:B----4-:R-:W-:-:S03]  /*504f0*/  F2FP.F16.F32.PACK_AB R3, R48, R49 ;  /* 0x000000313003723e */ /* 0x010fc600000000ff */
[----:B------:R0:W-:Y:S04]  /*50500*/  STL [R1+0x48c], R0 ;  /* 0x00048c0001007387 */ /* 0x0001e80000100800 */
[----:B------:R-:W-:Y:S01]  /*50510*/  STL [R1+0x488], R3 ;  /* 0x0004880301007387 */ /* 0x000fe20000100800 */
[----:B0-----:R-:W-:-:S03]  /*50520*/  F2FP.F16.F32.PACK_AB R0, R42, R43 ;  /* 0x0000002b2a00723e */ /* 0x001fc600000000ff */
[----:B------:R-:W4:Y:S01]  /*50530*/  LDL.LU R42, [R1+0x580] ;  /* 0x00058000012a7983 */ /* 0x000f220000300800 */
[----:B------:R-:W-:-:S05]  /*50540*/  F2FP.F16.F32.PACK_AB R2, R50, R51 ;  /* 0x000000333202723e */ /* 0x000fca00000000ff */
[----:B------:R2:W-:Y:S04]  /*50550*/  STL [R1+0x484], R2 ;  /* 0x0004840201007387 */ /* 0x0005e80000100800 */
[----:B----4-:R-:W-:Y:S04]  /*50560*/  STL [R1+0x2aa0], R42 ;  /* 0x002aa02a01007387 */ /* 0x010fe80000100800 */
[----:B------:R-:W-:Y:S04]  /*50570*/  STL [R1+0x480], R0 ;  /* 0x0004800001007387 */ /* 0x000fe80000100800 */
[----:B------:R-:W4:Y:S01]  /*50580*/  LDL.LU R43, [R1+0xd70] ;  /* 0x000d7000012b7983 */ /* 0x000f220000300800 */
[----:B--2---:R-:W-:-:S03]  /*50590*/  F2FP.F16.F32.PACK_AB R2, R44, R45 ;  /* 0x0000002d2c02723e */ /* 0x004fc600000000ff */
[----:B----4-:R0:W-:Y:S04]  /*505a0*/  STL [R1+0x2aa4], R43 ;  /* 0x002aa42b01007387 */ /* 0x0101e80000100800 */
[----:B0-----:R-:W2:Y:S04]  /*505b0*/  LDL.LU R43, [R1+0x62c] ;  /* 0x00062c00012b7983 */ /* 0x001ea80000300800 */
[----:B------:R-:W-:Y:S04]  /*505c0*/  STL [R1+0x4dc], R2 ;  /* 0x0004dc0201007387 */ /* 0x000fe80000100800 */
[----:B------:R-:W4:Y:S01]  /*505d0*/  LDL.LU R42, [R1+0x5b4] ;  /* 0x0005b400012a7983 */ /* 0x000f220000300800 */
[----:B---3--:R-:W-:-:S05]  /*505e0*/  F2FP.F16.F32.PACK_AB R0, R46, R47 ;  /* 0x0000002f2e00723e */ /* 0x008fca00000000ff */
[----:B------:R-:W-:Y:S04]  /*505f0*/  STL [R1+0x4d8], R0 ;  /* 0x0004d80001007387 */ /* 0x000fe80000100800 */
[----:B----4-:R0:W-:Y:S04]  /*50600*/  STL [R1+0x2aa8], R42 ;  /* 0x002aa82a01007387 */ /* 0x0101e80000100800 */
        /* <DEDUP_REMOVED lines=63> */
[----:B0-----:R-:W2:Y:S01]  /*50a00*/  LDL.LU R43, [R1+0x2aa4] ;  /* 0x002aa400012b7983 */ /* 0x001ea20000300800 */
[----:B---3--:R-:W-:Y:S02]  /*50a10*/  F2FP.F16.F32.PACK_AB R41, R40, R41 ;  /* 0x000000292829723e */ /* 0x008fe400000000ff */
[----:B----4-:R-:W-:-:S02]  /*50a20*/  F2FP.F16.F32.PACK_AB R40, R60, R2 ;  /* 0x000000023c28723e */ /* 0x010fc400000000ff */
[----:B------:R-:W-:Y:S02]  /*50a30*/  F2FP.F16.F32.PACK_AB R3, R0, R3 ;  /* 0x000000030003723e */ /* 0x000fe400000000ff */
[----:B------:R-:W-:Y:S02]  /*50a40*/  F2FP.F16.F32.PACK_AB R2, R8, R6 ;  /* 0x000000060802723e */ /* 0x000fe400000000ff */
[----:B------:R-:W-:Y:S02]  /*50a50*/  F2FP.F16.F32.PACK_AB R0, R7, R5 ;  /* 0x000000050700723e */ /* 0x000fe400000000ff */
[----:B--2---:R-:W-:Y:S02]  /*50a60*/  F2FP.F16.F32.PACK_AB R52, R42, R52 ;  /* 0x000000342a34723e */ /* 0x004fe400000000ff */
[----:B------:R-:W2:Y:S04]  /*50a70*/  LDL.LU R42, [R1+0x2aa0] ;  /* 0x002aa000012a7983 */ /* 0x000ea80000300800 */
[----:B------:R0:W-:Y:S02]  /*50a80*/  STL [R1+0x4d0], R52 ;  /* 0x0004d03401007387 */ /* 0x0001e40000100800 */
[----:B0-----:R-:W-:-:S02]  /*50a90*/  F2FP.F16.F32.PACK_AB R52, R54, R53 ;  /* 0x000000353634723e */ /* 0x001fc400000000ff */
[----:B------:R-:W-:Y:S02]  /*50aa0*/  F2FP.F16.F32.PACK_AB R54, R55, R56 ;  /* 0x000000383736723e */ /* 0x000fe400000000ff */
[----:B------:R-:W-:Y:S01]  /*50ab0*/  F2FP.F16.F32.PACK_AB R53, R58, R57 ;  /* 0x000000393a35723e */ /* 0x000fe200000000ff */
[----:B------:R0:W-:Y:S04]  /*50ac0*/  STL [R1+0x4ec], R52 ;  /* 0x0004ec3401007387 */ /* 0x0001e80000100800 */
[----:B------:R-:W-:Y:S01]  /*50ad0*/  STL [R1+0x4e8], R54 ;  /* 0x0004e83601007387 */ /* 0x000fe20000100800 */
[----:B0-----:R-:W-:-:S03]  /*50ae0*/  F2FP.F16.F32.PACK_AB R52, R59, R61 ;  /* 0x0000003d3b34723e */ /* 0x001fc600000000ff */
[----:B------:R-:W-:Y:S04]  /*50af0*/  STL [R1+0x4e4], R53 ;  /* 0x0004e43501007387 */ /* 0x000fe80000100800 */
[----:B------:R-:W-:Y:S04]  /*50b00*/  STL [R1+0x4e0], R52 ;  /* 0x0004e03401007387 */ /* 0x000fe80000100800 */
[----:B------:R-:W-:Y:S04]  /*50b10*/  STL [R1+0x3ac], R41 ;  /* 0x0003ac2901007387 */ /* 0x000fe80000100800 */
[----:B------:R-:W-:Y:S04]  /*50b20*/  STL [R1+0x3a8], R40 ;  /* 0x0003a82801007387 */ /* 0x000fe80000100800 */
[----:B------:R0:W-:Y:S04]  /*50b30*/  STL [R1+0x3a4], R3 ;  /* 0x0003a40301007387 */ /* 0x0001e80000100800 */
[----:B------:R1:W-:Y:S01]  /*50b40*/  STL [R1+0x3a0], R2 ;  /* 0x0003a00201007387 */ /* 0x0003e20000100800 */
[----:B0-----:R-:W-:-:S03]  /*50b50*/  F2FP.F16.F32.PACK_AB R3, R17, R4 ;  /* 0x000000041103723e */ /* 0x001fc600000000ff */
[----:B------:R0:W-:Y:S01]  /*50b60*/  STL [R1+0x35c], R0 ;  /* 0x00035c0001007387 */ /* 0x0001e20000100800 */
[----:B-1----:R-:W-:-:S03]  /*50b70*/  F2FP.F16.F32.PACK_AB R2, R16, R12 ;  /* 0x0000000c1002723e */ /* 0x002fc600000000ff */
[----:B------:R1:W-:Y:S01]  /*50b80*/  STL [R1+0x358], R3 ;  /* 0x0003580301007387 */ /* 0x0003e20000100800 */
[----:B0-----:R-:W-:-:S03]  /*50b90*/  F2FP.F16.F32.PACK_AB R0, R15, R11 ;  /* 0x0000000b0f00723e */ /* 0x001fc600000000ff */
[----:B------:R0:W-:Y:S01]  /*50ba0*/  STL [R1+0x354], R2 ;  /* 0x0003540201007387 */ /* 0x0001e20000100800 */
[----:B-1----:R-:W-:-:S03]  /*50bb0*/  F2FP.F16.F32.PACK_AB R3, R14, R10 ;  /* 0x0000000a0e03723e */ /* 0x002fc600000000ff */
[----:B------:R1:W-:Y:S04]  /*50bc0*/  STL [R1+0x350], R0 ;  /* 0x0003500001007387 */ /* 0x0003e80000100800 */
[----:B------:R3:W-:Y:S01]  /*50bd0*/  STL [R1+0x30c], R3 ;  /* 0x00030c0301007387 */ /* 0x0007e20000100800 */
[----:B0-----:R-:W-:Y:S02]  /*50be0*/  F2FP.F16.F32.PACK_AB R2, R13, R9 ;  /* 0x000000090d02723e */ /* 0x001fe400000000ff */
[----:B-1----:R-:W-:-:S03]  /*50bf0*/  F2FP.F16.F32.PACK_AB R0, R25, R21 ;  /* 0x000000151900723e */ /* 0x002fc600000000ff */
[----:B------:R0:W-:Y:S01]  /*50c00*/  STL [R1+0x308], R2 ;  /* 0x0003080201007387 */ /* 0x0001e20000100800 */
[----:B---3--:R-:W-:-:S03]  /*50c10*/  F2FP.F16.F32.PACK_AB R3, R24, R20 ;  /* 0x000000141803723e */ /* 0x008fc600000000ff */
        /* <DEDUP_REMOVED lines=25> */
[----:B------:R-:W-:Y:S04]  /*50db0*/  STL [R1+0x2a0], R3 ;  /* 0x0002a00301007387 */ /* 0x000fe80000100800 */
[----:B------:R-:W3:Y:S01]  /*50dc0*/  LDL.LU R41, [R1+0x620] ;  /* 0x0006200001297983 */ /* 0x000ee20000300800 */
[----:B0-----:R-:W-:-:S05]  /*50dd0*/  F2FP.F16.F32.PACK_AB R2, R46, R47 ;  /* 0x0000002f2e02723e */ /* 0x001fca00000000ff */
[----:B------:R-:W-:Y:S01]  /*50de0*/  STL [R1+0x29c], R2 ;  /* 0x00029c0201007387 */ /* 0x000fe20000100800 */
[----:B--2---:R-:W-:-:S03]  /*50df0*/  F2FP.F16.F32.PACK_AB R0, R42, R43 ;  /* 0x0000002b2a00723e */ /* 0x004fc600000000ff */
[----:B---3--:R0:W-:Y:S04]  /*50e00*/  STL [R1+0x2a98], R41 ;  /* 0x002a982901007387 */ /* 0x0081e80000100800 */
        /* <DEDUP_REMOVED lines=66> */
[----:B--2---:R-:W-:-:S03]  /*51230*/  F2FP.F16.F32.PACK_AB R41, R40, R41 ;  /* 0x000000292829723e */ /* 0x004fc600000000ff */
[----:B------:R-:W2:Y:S04]  /*51240*/  LDL.LU R40, [R1+0x2a9c] ;  /* 0x002a9c0001287983 */ /* 0x000ea80000300800 */
[----:B------:R0:W-:Y:S04]  /*51250*/  STL [R1+0x294], R41 ;  /* 0x0002942901007387 */ /* 0x0001e80000100800 */
[----:B0-----:R-:W2:Y:S02]  /*51260*/  LDL.LU R41, [R1+0x2a98] ;  /* 0x002a980001297983 */ /* 0x001ea40000300800 */
[----:B--2---:R-:W-:-:S02]  /*51270*/  F2FP.F16.F32.PACK_AB R41, R40, R41 ;  /* 0x000000292829723e */ /* 0x004fc400000000ff */
[----:B------:R-:W2:Y:S01]  /*51280*/  LDL.LU R40, [R1+0x2a94] ;  /* 0x002a940001287983 */ /* 0x000ea20000300800 */
[----:B----4-:R-:W-:-:S03]  /*51290*/  F2FP.F16.F32.PACK_AB R53, R54, R53 ;  /* 0x000000353635723e */ /* 0x010fc600000000ff */
[----:B------:R0:W-:Y:S01]  /*512a0*/  STL [R1+0x290], R41 ;  /* 0x0002902901007387 */ /* 0x0001e20000100800 */
[----:B---3--:R-:W-:-:S03]  /*512b0*/  F2FP.F16.F32.PACK_AB R54, R58, R57 ;  /* 0x000000393a36723e */ /* 0x008fc600000000ff */
[----:B0-----:R-:W3:Y:S01]  /*512c0*/  LDL.LU R41, [R1+0x2a90] ;  /* 0x002a900001297983 */ /* 0x001ee20000300800 */
[----:B------:R-:W-:Y:S02]  /*512d0*/  F2FP.F16.F32.PACK_AB R3, R0, R3 ;  /* 0x000000030003723e */ /* 0x000fe400000000ff */
[----:B------:R-:W-:Y:S02]  /*512e0*/  F2FP.F16.F32.PACK_AB R0, R7, R5 ;  /* 0x000000050700723e */ /* 0x000fe400000000ff */
[----:B--2---:R-:W-:Y:S02]  /*512f0*/  F2FP.F16.F32.PACK_AB R52, R40, R52 ;  /* 0x000000342834723e */ /* 0x004fe400000000ff */
[----:B------:R-:W2:Y:S04]  /*51300*/  LDL.LU R40, [R1+0x2a8c] ;  /* 0x002a8c0001287983 */ /* 0x000ea80000300800 */
[----:B------:R0:W-:Y:S04]  /*51310*/  STL [R1+0x28c], R52 ;  /* 0x00028c3401007387 */ /* 0x0001e80000100800 */
[----:B------:R1:W-:Y:S01]  /*51320*/  STL [R1+0x288], R53 ;  /* 0x0002883501007387 */ /* 0x0003e20000100800 */
[----:B0-----:R-:W-:-:S02]  /*51330*/  F2FP.F16.F32.PACK_AB R52, R55, R56 ;  /* 0x000000383734723e */ /* 0x001fc400000000ff */
[----:B-1----:R-:W-:-:S03]  /*51340*/  F2FP.F16.F32.PACK_AB R53, R59, R61 ;  /* 0x0000003d3b35723e */ /* 0x002fc600000000ff */
[----:B------:R0:W-:Y:S04]  /*51350*/  STL [R1+0x284], R52 ;  /* 0x0002843401007387 */ /* 0x0001e80000100800 */
[----:B------:R-:W-:Y:S01]  /*51360*/  STL [R1+0x280], R54 ;  /* 0x0002803601007387 */ /* 0x000fe20000100800 */
[----:B0-----:R-:W-:-:S03]  /*51370*/  F2FP.F16.F32.PACK_AB R52, R60, R2 ;  /* 0x000000023c34723e */ /* 0x001fc600000000ff */
[----:B------:R-:W-:Y:S01]  /*51380*/  STL [R1+0x22c], R53 ;  /* 0x00022c3501007387 */ /* 0x000fe20000100800 */
[----:B------:R-:W-:-:S03]  /*51390*/  F2FP.F16.F32.PACK_AB R2, R8, R6 ;  /* 0x000000060802723e */ /* 0x000fc600000000ff */
        /* <DEDUP_REMOVED lines=42> */
[----:B------:R-:W-:Y:S04]  /*51640*/  STL [R1+0x1c0], R3 ;  /* 0x0001c00301007387 */ /* 0x000fe80000100800 */
[----:B------:R-:W4:Y:S01]  /*51650*/  LDL.LU R14, [R1+0x5cc] ;  /* 0x0005cc00010e7983 */ /* 0x000f220000300800 */
[----:B0-----:R-:W-:-:S03]  /*51660*/  F2FP.F16.F32.PACK_AB R0, R42, R43 ;  /* 0x0000002b2a00723e */ /* 0x001fc600000000ff */
[----:B------:R-:W-:Y:S04]  /*51670*/  STL [R1+0x1dc], R2 ;  /* 0x0001dc0201007387 */ /* 0x000fe80000100800 */
[----:B------:R-:W4:Y:S04]  /*51680*/  LDL.LU R10, [R1+0x63c] ;  /* 0x00063c00010a7983 */ /* 0x000f280000300800 */
[----:B------:R4:W-:Y:S04]  /*51690*/  STL [R1+0x1d8], R0 ;  /* 0x0001d80001007387 */ /* 0x0009e80000100800 */
[----:B------:R-:W3:Y:S04]  /*516a0*/  LDL.LU R13, [R1+0x5c4] ;  /* 0x0005c400010d7983 */ /* 0x000ee80000300800 */
[----:B------:R-:W3:Y:S04]  /*516b0*/  LDL.LU R9, [R1+0x634] ;  /* 0x0006340001097983 */ /* 0x000ee80000300800 */
        /* <DEDUP_REMOVED lines=32> */
[----:B----4-:R-:W-:-:S05]  /*518c0*/  F2FP.F16.F32.PACK_AB R0, R14, R10 ;  /* 0x0000000a0e00723e */ /* 0x010fca00000000ff */
[----:B------:R0:W-:Y:S01]  /*518d0*/  STL [R1+0x1d4], R0 ;  /* 0x0001d40001007387 */ /* 0x0001e20000100800 */
[----:B---3--:R-:W-:-:S05]  /*518e0*/  F2FP.F16.F32.PACK_AB R3, R13, R9 ;  /* 0x000000090d03723e */ /* 0x008fca00000000ff */
[----:B------:R-:W-:Y:S01]  /*518f0*/  STL [R1+0x1d0], R3 ;  /* 0x0001d00301007387 */ /* 0x000fe20000100800 */
[----:B--2---:R-:W-:Y:S02]  /*51900*/  F2FP.F16.F32.PACK_AB R2, R25, R21 ;  /* 0x000000151902723e */ /* 0x004fe400000000ff */
[----:B0-----:R-:W-:Y:S02]  /*51910*/  F2FP.F16.F32.PACK_AB R0, R24, R42 ;  /* 0x0000002a1800723e */ /* 0x001fe400000000ff */
[----:B------:R-:W2:Y:S04]  /*51920*/  LDL.LU R42, [R1+0x3e8] ;  /* 0x0003e800012a7983 */ /* 0x000ea80000300800 */
[----:B------:R-:W-:Y:S04]  /*51930*/  STL [R1+0x21c], R2 ;  /* 0x00021c0201007387 */ /* 0x000fe80000100800 */
[----:B------:R0:W-:Y:S02]  /*51940*/  STL [R1+0x218], R0 ;  /* 0x0002180001007387 */ /* 0x0001e40000100800 */
[----:B0-----:R-:W-:-:S02]  /*51950*/  F2FP.F16.F32.PACK_AB R0, R19, R43 ;  /* 0x0000002b1300723e */ /* 0x001fc400000000ff */
[----:B------:R-:W3:Y:S01]  /*51960*/  LDL.LU R43, [R1+0x3e0] ;  /* 0x0003e000012b7983 */ /* 0x000ee20000300800 */
[----:B------:R-:W-:Y:S02]  /*51970*/  F2FP.F16.F32.PACK_AB R2, R20, R23 ;  /* 0x000000171402723e */ /* 0x000fe400000000ff */
[----:B------:R-:W-:-:S03]  /*51980*/  F2FP.F16.F32.PACK_AB R59, R22, R18 ;  /* 0x00000012163b723e */ /* 0x000fc600000000ff */
[----:B------:R-:W-:Y:S01]  /*51990*/  STL [R1+0x214], R2 ;  /* 0x0002140201007387 */ /* 0x000fe20000100800 */
[----:B------:R-:W-:-:S03]  /*519a0*/  F2FP.F16.F32.PACK_AB R58, R39, R33 ;  /* 0x00000021273a723e */ /* 0x000fc600000000ff */
[----:B------:R0:W-:Y:S04]  /*519b0*/  STL [R1+0x210], R0 ;  /* 0x0002100001007387 */ /* 0x0001e80000100800 */
[----:B------:R-:W-:Y:S01]  /*519c0*/  STL [R1+0x2994], R59 ;  /* 0x0029943b01007387 */ /* 0x000fe20000100800 */
[----:B------:R-:W-:-:S03]  /*519d0*/  F2FP.F16.F32.PACK_AB R57, R38, R32 ;  /* 0x000000202639723e */ /* 0x000fc600000000ff */
        /* <DEDUP_REMOVED lines=16> */
[----:B------:R-:W-:Y:S04]  /*51ae0*/  STL [R1+0x29b8], R50 ;  /* 0x0029b83201007387 */ /* 0x000fe80000100800 */
[----:B------:R-:W-:Y:S01]  /*51af0*/  STL [R1+0x29bc], R49 ;  /* 0x0029bc3101007387 */ /* 0x000fe20000100800 */
[----:B------:R-:W-:-:S03]  /*51b00*/  F2FP.F16.F32.PACK_AB R48, R46, R47 ;  /* 0x0000002f2e30723e */ /* 0x000fc600000000ff */
[----:B------:R-:W4:Y:S04]  /*51b10*/  LDL.LU R26, [R1+0xa38] ;  /* 0x000a3800011a7983 */ /* 0x000f280000300800 */
[----:B------:R-:W4:Y:S04]  /*51b20*/  LDL.LU R45, [R1+0xad8] ;  /* 0x000ad800012d7983 */ /* 0x000f280000300800 */
[----:B------:R-:W4:Y:S04]  /*51b30*/  LDL.LU R27, [R1+0xa30] ;  /* 0x000a3000011b7983 */ /* 0x000f280000300800 */
[----:B------:R-:W4:Y:S04]  /*51b40*/  LDL.LU R44, [R1+0xad0] ;  /* 0x000ad000012c7983 */ /* 0x000f280000300800 */
[----:B------:R-:W-:Y:S01]  /*51b50*/  STL [R1+0x29c0], R48 ;  /* 0x0029c03001007387 */ /* 0x000fe20000100800 */
[----:B--2---:R-:W-:-:S05]  /*51b60*/  F2FP.F16.F32.PACK_AB R47, R41, R42 ;  /* 0x0000002a292f723e */ /* 0x004fca00000000ff */
[----:B------:R-:W-:Y:S04]  /*51b70*/  STL [R1+0x29c4], R47 ;  /* 0x0029c42f01007387 */ /* 0x000fe80000100800 */
[----:B------:R-:W2:Y:S01]  /*51b80*/  LDL.LU R13, [R1+0xf78] ;  /* 0x000f7800010d7983 */ /* 0x000ea20000300800 */
[----:B---3--:R-:W-:-:S03]  /*51b90*/  F2FP.F16.F32.PACK_AB R46, R40, R43 ;  /* 0x0000002b282e723e */ /* 0x008fc600000000ff */
        /* <DEDUP_REMOVED lines=23> */
[----:B----4-:R-:W-:-:S03]  /*51d10*/  F2FP.F16.F32.PACK_AB R45, R26, R45 ;  /* 0x0000002d1a2d723e */ /* 0x010fc600000000ff */
[----:B------:R-:W-:Y:S04]  /*51d20*/  STL [R1+0x29c8], R46 ;  /* 0x0029c82e01007387 */ /* 0x000fe80000100800 */
[----:B------:R-:W-:Y:S04]  /*51d30*/  STL [R1+0x29cc], R45 ;  /* 0x0029cc2d01007387 */ /* 0x000fe80000100800 */
[----:B------:R-:W4:Y:S04]  /*51d40*/  LDL.LU R30, [R1+0x6a8] ;  /* 0x0006a800011e7983 */ /* 0x000f280000300800 */
[----:B------:R-:W4:Y:S01]  /*51d50*/  LDL.LU R31, [R1+0xe88] ;  /* 0x000e8800011f7983 */ /* 0x000f220000300800 */
[----:B------:R-:W-:-:S03]  /*51d60*/  F2FP.F16.F32.PACK_AB R44, R27, R44 ;  /* 0x0000002c1b2c723e */ /* 0x000fc600000000ff */
[----:B------:R-:W4:Y:S04]  /*51d70*/  LDL.LU R26, [R1+0x6a0] ;  /* 0x0006a000011a7983 */ /* 0x000f280000300800 */
[----:B------:R-:W4:Y:S04]  /*51d80*/  LDL.LU R27, [R1+0xe80] ;  /* 0x000e8000011b7983 */ /* 0x000f280000300800 */
[----:B------:R-:W-:Y:S01]  /*51d90*/  STL [R1+0x29d0], R44 ;  /* 0x0029d02c01007387 */ /* 0x000fe20000100800 */
[----:B--2---:R-:W-:Y:S02]  /*51da0*/  F2FP.F16.F32.PACK_AB R43, R13, R43 ;  /* 0x0000002b0d2b723e */ /* 0x004fe400000000ff */
[----:B---3--:R-:W-:-:S03]  /*51db0*/  F2FP.F16.F32.PACK_AB R42, R9, R42 ;  /* 0x0000002a092a723e */ /* 0x008fc600000000ff */
        /* <DEDUP_REMOVED lines=21> */
[----:B------:R-:W2:Y:S04]  /*51f10*/  LDL.LU R13, [R1+0xe18] ;  /* 0x000e1800010d7983 */ /* 0x000ea80000300800 */
[----:B------:R-:W2:Y:S04]  /*51f20*/  LDL.LU R29, [R1+0x718] ;  /* 0x00071800011d7983 */ /* 0x000ea80000300800 */
[----:B------:R-:W3:Y:S04]  /*51f30*/  LDL.LU R9, [R1+0xe10] ;  /* 0x000e100001097983 */ /* 0x000ee80000300800 */
[----:B------:R-:W3:Y:S01]  /*51f40*/  LDL.LU R28, [R1+0x710] ;  /* 0x00071000011c7983 */ /* 0x000ee20000300800 */
[----:B----4-:R-:W-:-:S03]  /*51f50*/  F2FP.F16.F32.PACK_AB R31, R30, R31 ;  /* 0x0000001f1e1f723e */ /* 0x010fc600000000ff */
[----:B------:R-:W-:Y:S04]  /*51f60*/  STL [R1+0x2a00], R32 ;  /* 0x002a002001007387 */ /* 0x000fe80000100800 */
[----:B------:R-:W-:Y:S01]  /*51f70*/  STL [R1+0x2a04], R31 ;  /* 0x002a041f01007387 */ /* 0x000fe20000100800 */
[----:B------:R-:W-:-:S03]  /*51f80*/  F2FP.F16.F32.PACK_AB R30, R26, R27 ;  /* 0x0000001b1a1e723e */ /* 0x000fc600000000ff */
        /* <DEDUP_REMOVED lines=29> */
[----:B--2---:R-:W-:Y:S04]  /*52160*/  STL [R1+0x2a80], R13 ;  /* 0x002a800d01007387 */ /* 0x004fe80000100800 */
[----:B------:R-:W2:Y:S01]  /*52170*/  LDL.LU R9, [R1+0x380] ;  /* 0x0003800001097983 */ /* 0x000ea20000300800 */
[----:B----4-:R-:W-:Y:S02]  /*52180*/  F2FP.F16.F32.PACK_AB R27, R0, R27 ;  /* 0x0000001b001b723e */ /* 0x010fe400000000ff */
[----:B------:R-:W-:Y:S02]  /*52190*/  F2FP.F16.F32.PACK_AB R26, R3, R26 ;  /* 0x0000001a031a723e */ /* 0x000fe400000000ff */
[----:B------:R-:W-:Y:S02]  /*521a0*/  F2FP.F16.F32.PACK_AB R25, R8, R25 ;  /* 0x000000190819723e */ /* 0x000fe400000000ff */
[----:B------:R-:W-:-:S02]  /*521b0*/  F2FP.F16.F32.PACK_AB R24, R6, R24 ;  /* 0x000000180618723e */ /* 0x000fc400000000ff */
[----:B------:R-:W-:Y:S02]  /*521c0*/  F2FP.F16.F32.PACK_AB R23, R7, R23 ;  /* 0x000000170717723e */ /* 0x000fe400000000ff */
[----:B------:R-:W-:Y:S02]  /*521d0*/  F2FP.F16.F32.PACK_AB R22, R5, R22 ;  /* 0x000000160516723e */ /* 0x000fe400000000ff */
[----:B------:R-:W-:Y:S02]  /*521e0*/  F2FP.F16.F32.PACK_AB R21, R17, R21 ;  /* 0x000000151115723e */ /* 0x000fe400000000ff */
[----:B------:R-:W-:Y:S02]  /*521f0*/  F2FP.F16.F32.PACK_AB R20, R4, R20 ;  /* 0x000000140414723e */ /* 0x000fe400000000ff */
[----:B------:R-:W-:Y:S02]  /*52200*/  F2FP.F16.F32.PACK_AB R19, R16, R19 ;  /* 0x000000131013723e */ /* 0x000fe400000000ff */
[----:B------:R-:W-:-:S02]  /*52210*/  F2FP.F16.F32.PACK_AB R18, R12, R18 ;  /* 0x000000120c12723e */ /* 0x000fc400000000ff */
[----:B------:R-:W-:Y:S01]  /*52220*/  F2FP.F16.F32.PACK_AB R17, R15, R11 ;  /* 0x0000000b0f11723e */ /* 0x000fe200000000ff */
[----:B--2---:R0:W-:Y:S04]  /*52230*/  STL [R1+0x2a84], R9 ;  /* 0x002a840901007387 */ /* 0x0041e80000100800 */
        /* <DEDUP_REMOVED lines=12> */
[----:B0-----:R-:W2:Y:S04]  /*52300*/  LDL.LU R9, [R1+0x3fc] ;  /* 0x0003fc0001097983 */ /* 0x001ea80000300800 */
[----:B------:R-:W3:Y:S01]  /*52310*/  LDL.LU R13, [R1+0x9d4] ;  /* 0x0009d400010d7983 */ /* 0x000ee20000300800 */
[----:B------:R-:W-:-:S03]  /*52320*/  F2FP.F16.F32.PACK_AB R16, R14, R10 ;  /* 0x0000000a0e10723e */ /* 0x000fc600000000ff */
[----:B---3--:R0:W-:Y:S04]  /*52330*/  STL [R1+0x2a88], R13 ;  /* 0x002a880d01007387 */ /* 0x0081e80000100800 */
[----:B0-----:R-:W2:Y:S04]  /*52340*/  LDL.LU R13, [R1+0x9dc] ;  /* 0x0009dc00010d7983 */ /* 0x001ea80000300800 */
        /* <DEDUP_REMOVED lines=59> */
[----:B0-----:R-:W3:Y:S01]  /*52700*/  LDL.LU R16, [R1+0x3f4] ;  /* 0x0003f40001107983 */ /* 0x001ee20000300800 */
[----:B--2---:R-:W-:-:S03]  /*52710*/  F2FP.F16.F32.PACK_AB R9, R13, R9 ;  /* 0x000000090d09723e */ /* 0x004fc600000000ff */
[----:B------:R-:W3:Y:S04]  /*52720*/  LDL.LU R13, [R1+0x2a88] ;  /* 0x002a8800010d7983 */ /* 0x000ee80000300800 */
[----:B------:R0:W-:Y:S04]  /*52730*/  STL [R1+0xdc], R9 ;  /* 0x0000dc0901007387 */ /* 0x0001e80000100800 */
[----:B0-----:R-:W2:Y:S01]  /*52740*/  LDL.LU R9, [R1+0x2a84] ;  /* 0x002a840001097983 */ /* 0x001ea20000300800 */
[----:B---3--:R-:W-:-:S03]  /*52750*/  F2FP.F16.F32.PACK_AB R16, R13, R16 ;  /* 0x000000100d10723e */ /* 0x008fc600000000ff */
[----:B------:R-:W2:Y:S04]  /*52760*/  LDL.LU R13, [R1+0x2a80] ;  /* 0x002a8000010d7983 */ /* 0x000ea80000300800 */
[----:B------:R0:W-:Y:S02]  /*52770*/  STL [R1+0xd8], R16 ;  /* 0x0000d81001007387 */ /* 0x0001e40000100800 */
[----:B0-----:R-:W-:Y:S02]  /*52780*/  F2FP.F16.F32.PACK_AB R16, R17, R18 ;  /* 0x000000121110723e */ /* 0x001fe400000000ff */
[----:B----4-:R-:W-:Y:S02]  /*52790*/  F2FP.F16.F32.PACK_AB R18, R19, R20 ;  /* 0x000000141312723e */ /* 0x010fe400000000ff */
[----:B------:R-:W-:Y:S01]  /*527a0*/  F2FP.F16.F32.PACK_AB R17, R21, R22 ;  /* 0x000000161511723e */ /* 0x000fe200000000ff */
        /* <DEDUP_REMOVED lines=33> */
[----:B------:R1:W-:Y:S01]  /*529c0*/  STL [R1+0x110], R17 ;  /* 0x0001101101007387 */ /* 0x0003e20000100800 */
[----:B------:R-:W-:-:S03]  /*529d0*/  F2FP.F16.F32.PACK_AB R2, R60, R2 ;  /* 0x000000023c02723e */ /* 0x000fc600000000ff */
[----:B------:R3:W-:Y:S01]  /*529e0*/  STL [R1+0x12c], R16 ;  /* 0x00012c1001007387 */ /* 0x0007e20000100800 */
[----:B0-----:R-:W-:Y:S02]  /*529f0*/  F2FP.F16.F32.PACK_AB R18, R55, R56 ;  /* 0x000000383712723e */ /* 0x001fe400000000ff */
[----:B-1----:R-:W-:-:S03]  /*52a00*/  F2FP.F16.F32.PACK_AB R17, R57, R58 ;  /* 0x0000003a3911723e */ /* 0x002fc600000000ff */
[----:B------:R-:W-:Y:S01]  /*52a10*/  STL [R1+0x128], R18 ;  /* 0x0001281201007387 */ /* 0x000fe20000100800 */
[----:B---3--:R-:W-:-:S03]  /*52a20*/  F2FP.F16.F32.PACK_AB R16, R59, R61 ;  /* 0x0000003d3b10723e */ /* 0x008fc600000000ff */
[----:B------:R-:W-:Y:S01]  /*52a30*/  STL [R1+0x124], R17 ;  /* 0x0001241101007387 */ /* 0x000fe20000100800 */
[----:B------:R-:W-:Y:S02]  /*52a40*/  F2FP.F16.F32.PACK_AB R0, R0, R3 ;  /* 0x000000030000723e */ /* 0x000fe400000000ff */
[----:B------:R-:W-:Y:S01]  /*52a50*/  F2FP.F16.F32.PACK_AB R3, R8, R6 ;  /* 0x000000060803723e */ /* 0x000fe200000000ff */
        /* <DEDUP_REMOVED lines=11> */
[----:B------:R-:W3:Y:S04]  /*52b10*/  LDL.LU R21, [R1+0x9d8] ;  /* 0x0009d80001157983 */ /* 0x000ee80000300800 */
[----:B------:R0:W-:Y:S04]  /*52b20*/  STL [R1+0x144], R2 ;  /* 0x0001440201007387 */ /* 0x0001e80000100800 */
[----:B------:R-:W3:Y:S01]  /*52b30*/  LDL.LU R22, [R1+0x3f8] ;  /* 0x0003f80001167983 */ /* 0x000ee20000300800 */
[----:B--2---:R-:W-:-:S05]  /*52b40*/  F2FP.F16.F32.PACK_AB R0, R13, R9 ;  /* 0x000000090d00723e */ /* 0x004fca00000000ff */
[----:B------:R1:W-:Y:S04]  /*52b50*/  STL [R1+0x140], R0 ;  /* 0x0001400001007387 */ /* 0x0003e80000100800 */
        /* <DEDUP_REMOVED lines=41> */
[----:B------:R-:W4:Y:S04]  /*52df0*/  LDL.LU R14, [R1+0x7c4] ;  /* 0x0007c400010e7983 */ /* 0x000f280000300800 */
        /* <DEDUP_REMOVED lines=12> */
[----:B---3--:R-:W-:-:S05]  /*52ec0*/  F2FP.F16.F32.PACK_AB R17, R21, R22 ;  /* 0x000000161511723e */ /* 0x008fca00000000ff */
[----:B------:R0:W-:Y:S01]  /*52ed0*/  STL [R1+0x15c], R17 ;  /* 0x00015c1101007387 */ /* 0x0001e20000100800 */
[----:B--2---:R-:W-:-:S05]  /*52ee0*/  F2FP.F16.F32.PACK_AB R16, R23, R24 ;  /* 0x000000181710723e */ /* 0x004fca00000000ff */
[----:B------:R1:W-:Y:S01]  /*52ef0*/  STL [R1+0x158], R16 ;  /* 0x0001581001007387 */ /* 0x0003e20000100800 */
[----:B----4-:R-:W-:Y:S02]  /*52f00*/  F2FP.F16.F32.PACK_AB R18, R25, R26 ;  /* 0x0000001a1912723e */ /* 0x010fe400000000ff */
[----:B0-----:R-:W-:-:S03]  /*52f10*/  F2FP.F16.F32.PACK_AB R17, R27, R28 ;  /* 0x0000001c1b11723e */ /* 0x001fc600000000ff */
[----:B------:R0:W-:Y:S04]  /*52f20*/  STL [R1+0x154], R18 ;  /* 0x0001541201007387 */ /* 0x0001e80000100800 */
[----:B------:R2:W-:Y:S01]  /*52f30*/  STL [R1+0x150], R17 ;  /* 0x0001501101007387 */ /* 0x0005e20000100800 */
[----:B-1----:R-:W-:-:S05]  /*52f40*/  F2FP.F16.F32.PACK_AB R16, R29, R30 ;  /* 0x0000001e1d10723e */ /* 0x002fca00000000ff */
[----:B------:R1:W-:Y:S01]  /*52f50*/  STL [R1+0x16c], R16 ;  /* 0x00016c1001007387 */ /* 0x0003e20000100800 */
[----:B0-----:R-:W-:Y:S02]  /*52f60*/  F2FP.F16.F32.PACK_AB R18, R31, R32 ;  /* 0x000000201f12723e */ /* 0x001fe400000000ff */
[----:B--2---:R-:W-:-:S03]  /*52f70*/  F2FP.F16.F32.PACK_AB R17, R33, R34 ;  /* 0x000000222111723e */ /* 0x004fc600000000ff */
        /* <DEDUP_REMOVED lines=24> */
[----:B------:R-:W-:Y:S04]  /*53100*/  STL [R1+0x198], R18 ;  /* 0x0001981201007387 */ /* 0x000fe80000100800 */
[----:B------:R-:W-:Y:S01]  /*53110*/  STL [R1+0x194], R17 ;  /* 0x0001941101007387 */ /* 0x000fe20000100800 */
[----:B-1----:R-:W-:Y:S02]  /*53120*/  F2FP.F16.F32.PACK_AB R16, R59, R61 ;  /* 0x0000003d3b10723e */ /* 0x002fe400000000ff */
[----:B------:R-:W-:-:S05]  /*53130*/  F2FP.F16.F32.PACK_AB R15, R60, R15 ;  /* 0x0000000f3c0f723e */ /* 0x000fca00000000ff */
        /* <DEDUP_REMOVED lines=9> */
[----:B------:R0:W-:Y:S01]  /*531d0*/  STL [R1+0xbc], R0 ;  /* 0x0000bc0001007387 */ /* 0x0001e20000100800 */
[----:B------:R-:W-:-:S05]  /*531e0*/  F2FP.F16.F32.PACK_AB R3, R7, R5 ;  /* 0x000000050703723e */ /* 0x000fca00000000ff */
[----:B------:R-:W-:Y:S01]  /*531f0*/  STL [R1+0xb8], R3 ;  /* 0x0000b80301007387 */ /* 0x000fe20000100800 */
[----:B------:R-:W-:-:S03]  /*53200*/  F2FP.F16.F32.PACK_AB R2, R4, R11 ;  /* 0x0000000b0402723e */ /* 0x000fc600000000ff */
[----:B------:R-:W2:Y:S04]  /*53210*/  LDL.LU R59, [R1+0x2ec] ;  /* 0x0002ec00013b7983 */ /* 0x000ea80000300800 */
[----:B------:R1:W-:Y:S01]  /*53220*/  STL [R1+0xb4], R2 ;  /* 0x0000b40201007387 */ /* 0x0003e20000100800 */
[----:B0-----:R-:W-:-:S03]  /*53230*/  F2FP.F16.F32.PACK_AB R0, R10, R9 ;  /* 0x000000090a00723e */ /* 0x001fc600000000ff */
[----:B------:R-:W2:Y:S04]  /*53240*/  LDL.LU R61, [R1+0x34c] ;  /* 0x00034c00013d7983 */ /* 0x000ea80000300800 */
[----:B------:R0:W-:Y:S04]  /*53250*/  STL [R1+0xb0], R0 ;  /* 0x0000b00001007387 */ /* 0x0001e80000100800 */
[----:B------:R-:W3:Y:S04]  /*53260*/  LDL.LU R60, [R1+0x2e4] ;  /* 0x0002e400013c7983 */ /* 0x000ee80000300800 */
[----:B-1----:R-:W3:Y:S04]  /*53270*/  LDL.LU R2, [R1+0x344] ;  /* 0x0003440001027983 */ /* 0x002ee80000300800 */
        /* <DEDUP_REMOVED lines=35> */
[----:B------:R-:W4:Y:S01]  /*534b0*/  LDL.LU R3, [R1+0x654] ;  /* 0x0006540001037983 */ /* 0x000f220000300800 */
[----:B--2---:R-:W-:-:S03]  /*534c0*/  F2FP.F16.F32.PACK_AB R12, R59, R61 ;  /* 0x0000003d3b0c723e */ /* 0x004fc600000000ff */
[----:B------:R-:W2:Y:S04]  /*534d0*/  LDL.LU R59, [R1+0x6cc] ;  /* 0x0006cc00013b7983 */ /* 0x000ea80000300800 */
[----:B------:R-:W-:Y:S04]  /*534e0*/  STL [R1+0xcc], R12 ;  /* 0x0000cc0c01007387 */ /* 0x000fe80000100800 */
[----:B------:R-:W2:Y:S01]  /*534f0*/  LDL.LU R61, [R1+0xeac] ;  /* 0x000eac00013d7983 */ /* 0x000ea20000300800 */
[----:B---3--:R-:W-:-:S05]  /*53500*/  F2FP.F16.F32.PACK_AB R2, R60, R2 ;  /* 0x000000023c02723e */ /* 0x008fca00000000ff */
[----:B------:R0:W-:Y:S01]  /*53510*/  STL [R1+0xc8], R2 ;  /* 0x0000c80201007387 */ /* 0x0001e20000100800 */
[----:B----4-:R-:W-:-:S03]  /*53520*/  F2FP.F16.F32.PACK_AB R13, R33, R34 ;  /* 0x00000022210d723e */ /* 0x010fc600000000ff */
[----:B------:R-:W3:Y:S04]  /*53530*/  LDL.LU R60, [R1+0x6c4] ;  /* 0x0006c400013c7983 */ /* 0x000ee80000300800 */
[----:B0-----:R-:W3:Y:S01]  /*53540*/  LDL.LU R2, [R1+0xea4] ;  /* 0x000ea40001027983 */ /* 0x001ee20000300800 */
[----:B------:R-:W-:-:S03]  /*53550*/  F2FP.F16.F32.PACK_AB R12, R35, R36 ;  /* 0x00000024230c723e */ /* 0x000fc600000000ff */
[----:B------:R-:W-:Y:S01]  /*53560*/  STL [R1+0xc4], R13 ;  /* 0x0000c40d01007387 */ /* 0x000fe20000100800 */
        /* <DEDUP_REMOVED lines=16> */
[----:B------:R0:W-:Y:S02]  /*53670*/  STL [R1+0x2a70], R4 ;  /* 0x002a700401007387 */ /* 0x0001e40000100800 */
[----:B0-----:R-:W-:Y:S02]  /*53680*/  F2FP.F16.F32.PACK_AB R4, R45, R46 ;  /* 0x0000002e2d04723e */ /* 0x001fe400000000ff */
[----:B------:R-:W-:-:S03]  /*53690*/  F2FP.F16.F32.PACK_AB R6, R47, R48 ;  /* 0x000000302f06723e */ /* 0x000fc600000000ff */
[----:B------:R0:W-:Y:S01]  /*536a0*/  STL [R1+0xc], R4 ;  /* 0x00000c0401007387 */ /* 0x0001e20000100800 */
[----:B------:R-:W-:-:S03]  /*536b0*/  F2FP.F16.F32.PACK_AB R5, R49, R50 ;  /* 0x000000323105723e */ /* 0x000fc600000000ff */
[----:B------:R1:W-:Y:S04]  /*536c0*/  STL [R1+0x8], R6 ;  /* 0x0000080601007387 */ /* 0x0003e80000100800 */
[----:B------:R4:W-:Y:S01]  /*536d0*/  STL [R1+0x4], R5 ;  /* 0x0000040501007387 */ /* 0x0009e20000100800 */
[----:B0-----:R-:W-:Y:S02]  /*536e0*/  F2FP.F16.F32.PACK_AB R4, R51, R52 ;  /* 0x000000343304723e */ /* 0x001fe400000000ff */
[----:B-1----:R-:W-:-:S03]  /*536f0*/  F2FP.F16.F32.PACK_AB R6, R53, R54 ;  /* 0x000000363506723e */ /* 0x002fc600000000ff */
[----:B------:R0:W-:Y:S01]  /*53700*/  STL [R1], R4 ;  /* 0x0000000401007387 */ /* 0x0001e20000100800 */
[----:B----4-:R-:W-:-:S03]  /*53710*/  F2FP.F16.F32.PACK_AB R5, R55, R56 ;  /* 0x000000383705723e */ /* 0x010fc600000000ff */
[----:B------:R-:W-:Y:S04]  /*53720*/  STL [R1+0x1c], R6 ;  /* 0x00001c0601007387 */ /* 0x000fe80000100800 */
[----:B------:R-:W-:Y:S01]  /*53730*/  STL [R1+0x18], R5 ;  /* 0x0000180501007387 */ /* 0x000fe20000100800 */
[----:B------:R-:W-:-:S03]  /*53740*/  F2FP.F16.F32.PACK_AB R3, R0, R3 ;  /* 0x000000030003723e */ /* 0x000fc600000000ff */
[----:B------:R-:W4:Y:S01]  /*53750*/  LDL.LU R0, [R1+0x6c0] ;  /* 0x0006c00001007983 */ /* 0x000f220000300800 */
[----:B0-----:R-:W-:-:S05]  /*53760*/  F2FP.F16.F32.PACK_AB R4, R57, R58 ;  /* 0x0000003a3904723e */ /* 0x001fca00000000ff */
[----:B------:R-:W-:Y:S04]  /*53770*/  STL [R1+0x14], R4 ;  /* 0x0000140401007387 */ /* 0x000fe80000100800 */
[----:B----4-:R-:W-:Y:S04]  /*53780*/  STL [R1+0x2a74], R0 ;  /* 0x002a740001007387 */ /* 0x010fe80000100800 */
[----:B------:R0:W-:Y:S04]  /*53790*/  STL [R1+0x10], R3 ;  /* 0x0000100301007387 */ /* 0x0001e80000100800 */
[----:B0-----:R-:W4:Y:S01]  /*537a0*/  LDL.LU R3, [R1+0xea0] ;  /* 0x000ea00001037983 */ /* 0x001f220000300800 */
[----:B--2---:R-:W-:-:S02]  /*537b0*/  F2FP.F16.F32.PACK_AB R0, R59, R61 ;  /* 0x0000003d3b00723e */ /* 0x004fc400000000ff */
[----:B---3--:R-:W-:Y:S01]  /*537c0*/  F2FP.F16.F32.PACK_AB R2, R60, R2 ;  /* 0x000000023c02723e */ /* 0x008fe200000000ff */
[----:B----4-:R0:W-:Y:S04]  /*537d0*/  STL [R1+0x2a78], R3 ;  /* 0x002a780301007387 */ /* 0x0101e80000100800 */
[----:B0-----:R-:W2:Y:S04]  /*537e0*/  LDL.LU R3, [R1+0x73c] ;  /* 0x00073c0001037983 */ /* 0x001ea80000300800 */
[----:B------:R0:W-:Y:S04]  /*537f0*/  STL [R1+0x2c], R0 ;  /* 0x00002c0001007387 */ /* 0x0001e80000100800 */
[----:B0-----:R-:W3:Y:S04]  /*53800*/  LDL.LU R0, [R1+0xe34] ;  /* 0x000e340001007983 */ /* 0x001ee80000300800 */
[----:B------:R-:W-:Y:S04]  /*53810*/  STL [R1+0x28], R2 ;  /* 0x0000280201007387 */ /* 0x000fe80000100800 */
        /* <DEDUP_REMOVED lines=64> */
[----:B0-----:R-:W2:Y:S01]  /*53c20*/  LDL.LU R3, [R1+0x2a78] ;  /* 0x002a780001037983 */ /* 0x001ea20000300800 */
[----:B----4-:R-:W-:Y:S02]  /*53c30*/  F2FP.F16.F32.PACK_AB R6, R5, R6 ;  /* 0x000000060506723e */ /* 0x010fe400000000ff */
[----:B---3--:R-:W-:-:S02]  /*53c40*/  F2FP.F16.F32.PACK_AB R8, R7, R8 ;  /* 0x000000080708723e */ /* 0x008fc400000000ff */
[----:B------:R-:W-:Y:S02]  /*53c50*/  F2FP.F16.F32.PACK_AB R10, R9, R10 ;  /* 0x0000000a090a723e */ /* 0x000fe400000000ff */
[----:B------:R-:W-:Y:S02]  /*53c60*/  F2FP.F16.F32.PACK_AB R12, R11, R12 ;  /* 0x0000000c0b0c723e */ /* 0x000fe400000000ff */
[----:B------:R-:W-:Y:S02]  /*53c70*/  F2FP.F16.F32.PACK_AB R14, R13, R14 ;  /* 0x0000000e0d0e723e */ /* 0x000fe400000000ff */
[----:B------:R-:W-:Y:S02]  /*53c80*/  F2FP.F16.F32.PACK_AB R16, R15, R16 ;  /* 0x000000100f10723e */ /* 0x000fe400000000ff */
[----:B------:R-:W-:Y:S02]  /*53c90*/  F2FP.F16.F32.PACK_AB R18, R17, R18 ;  /* 0x000000121112723e */ /* 0x000fe400000000ff */
[----:B--2---:R-:W-:-:S02]  /*53ca0*/  F2FP.F16.F32.PACK_AB R4, R0, R4 ;  /* 0x000000040004723e */ /* 0x004fc400000000ff */
[----:B------:R-:W2:Y:S04]  /*53cb0*/  LDL.LU R0, [R1+0x2a74] ;  /* 0x002a740001007983 */ /* 0x000ea80000300800 */
[----:B------:R0:W-:Y:S04]  /*53cc0*/  STL [R1+0x20], R4 ;  /* 0x0000200401007387 */ /* 0x0001e80000100800 */
[----:B0-----:R1:W5:Y:S04]  /*53cd0*/  LDL.LU R4, [R1+0x2a70] ;  /* 0x002a700001047983 */ /* 0x0013680000300800 */
[----:B------:R1:W5:Y:S04]  /*53ce0*/  LDL.LU R5, [R1+0x2a6c] ;  /* 0x002a6c0001057983 */ /* 0x0003680000300800 */
[----:B------:R0:W-:Y:S04]  /*53cf0*/  STL [R1+0x3c], R6 ;  /* 0x00003c0601007387 */ /* 0x0001e80000100800 */
[----:B0-----:R1:W5:Y:S04]  /*53d00*/  LDL.LU R6, [R1+0x2a68] ;  /* 0x002a680001067983 */ /* 0x0013680000300800 */
[----:B------:R1:W5:Y:S04]  /*53d10*/  LDL.LU R7, [R1+0x2a64] ;  /* 0x002a640001077983 */ /* 0x0003680000300800 */
[----:B------:R0:W-:Y:S04]  /*53d20*/  STL [R1+0x38], R8 ;  /* 0x0000380801007387 */ /* 0x0001e80000100800 */
[----:B0-----:R1:W5:Y:S04]  /*53d30*/  LDL.LU R8, [R1+0x2a60] ;  /* 0x002a600001087983 */ /* 0x0013680000300800 */
[----:B------:R1:W5:Y:S04]  /*53d40*/  LDL.LU R9, [R1+0x2a5c] ;  /* 0x002a5c0001097983 */ /* 0x0003680000300800 */
[----:B------:R0:W-:Y:S01]  /*53d50*/  STL [R1+0x34], R10 ;  /* 0x0000340a01007387 */ /* 0x0001e20000100800 */
[----:B------:R-:W-:-:S03]  /*53d60*/  F2FP.F16.F32.PACK_AB R20, R19, R20 ;  /* 0x000000141314723e */ /* 0x000fc600000000ff */
        /* <DEDUP_REMOVED lines=83> */
[----:B--2---:R-:W-:-:S03]  /*542a0*/  F2FP.F16.F32.PACK_AB R0, R0, R3 ;  /* 0x000000030000723e */ /* 0x004fc600000000ff */
[----:B0-----:R1:W5:Y:S04]  /*542b0*/  LDL.LU R52, [R1+0x29b0] ;  /* 0x0029b00001347983 */ /* 0x0013680000300800 */
[----:B------:R1:W5:Y:S04]  /*542c0*/  LDL.LU R53, [R1+0x29ac] ;  /* 0x0029ac0001357983 */ /* 0x0003680000300800 */
[----:B------:R0:W-:Y:S01]  /*542d0*/  STL [R1+0x9c], R54 ;  /* 0x00009c3601007387 */ /* 0x0001e20000100800 */
[----:B------:R-:W-:-:S03]  /*542e0*/  F2FP.F16.F32.PACK_AB R2, R60, R2 ;  /* 0x000000023c02723e */ /* 0x000fc600000000ff */
        /* <DEDUP_REMOVED lines=8> */
[----:B------:R0:W-:Y:S04]  /*54370*/  STL [R1+0x90], R61 ;  /* 0x0000903d01007387 */ /* 0x0001e80000100800 */
[----:B0-----:R-:W2:Y:S04]  /*54380*/  LDL.LU R61, [R1+0x2990] ;  /* 0x00299000013d7983 */ /* 0x001ea80000300800 */
[----:B------:R-:W-:Y:S04]  /*54390*/  STL [R1+0xa8], R0 ;  /* 0x0000a80001007387 */ /* 0x000fe80000100800 */
[----:B------:R0:W-:Y:S04]  /*543a0*/  STL [R1+0xac], R2 ;  /* 0x0000ac0201007387 */ /* 0x0001e80000100800 */
[----:B0-----:R-:W3:Y:S04]  /*543b0*/  LDL.LU R2, [R1+0xe38] ;  /* 0x000e380001027983 */ /* 0x001ee80000300800 */
[----:B------:R-:W3:Y:S04]  /*543c0*/  LDL.LU R0, [R1+0x738] ;  /* 0x0007380001007983 */ /* 0x000ee80000300800 */
[----:B------:R-:W2:Y:S01]  /*543d0*/  LDL.LU R3, [R1+0xe30] ;  /* 0x000e300001037983 */ /* 0x000ea20000300800 */
[----:B---3--:R-:W-:-:S02]  /*543e0*/  F2FP.F16.F32.PACK_AB R2, R2, R0 ;  /* 0x000000000202723e */ /* 0x008fc400000000ff */
[----:B--2---:R-:W-:-:S05]  /*543f0*/  F2FP.F16.F32.PACK_AB R0, R3, R61 ;  /* 0x0000003d0300723e */ /* 0x004fca00000000ff */
[----:B------:R1:W-:Y:S04]  /*54400*/  STL [R1+0xa0], R0 ;  /* 0x0000a00001007387 */ /* 0x0003e80000100800 */
[----:B------:R1:W-:Y:S02]  /*54410*/  STL [R1+0xa4], R2 ;  /* 0x0000a40201007387 */ /* 0x0003e40000100800 */
.L_x_0:
[----:B------:R-:W2:Y:S01]  /*54420*/  LDL.LU R60, [R1+0xa8] ;  /* 0x0000a800013c7983 */ /* 0x000ea20000300800 */
[----:B------:R-:W3:Y:S01]  /*54430*/  S2UR UR5, SR_CgaCtaId ;  /* 0x00000000000579c3 */ /* 0x000ee20000008800 */
[----:B------:R-:W-:Y:S01]  /*54440*/  UMOV UR4, 0x400 ;  /* 0x0000040000047882 */ /* 0x000fe20000000000 */
[----:B------:R-:W-:Y:S01]  /*54450*/  ULDC.64 UR30, c[0x0][0x228] ;  /* 0x00008a00001e7ab9 */ /* 0x000fe20000000a00 */
[----:B-1----:R-:W4:Y:S01]  /*54460*/  LDL.LU R0, [R1+0xac] ;  /* 0x0000ac0001007983 */ /* 0x002f220000300800 */
[----:B------:R-:W-:Y:S01]  /*54470*/  ULDC.64 UR6, c[0x0][0x220] ;  /* 0x0000880000067ab9 */ /* 0x000fe20000000a00 */
[----:B------:R-:W-:Y:S01]  /*54480*/  ULDC.64 UR12, c[0x0][0x220] ;  /* 0x00008800000c7ab9 */ /* 0x000fe20000000a00 */
[----:B------:R-:W-:Y:S01]  /*54490*/  ULDC.64 UR32, c[0x0][0x228] ;  /* 0x00008a0000207ab9 */ /* 0x000fe20000000a00 */
[----:B-----5:R-:W-:Y:S01]  /*544a0*/  STL.64 [R1+0x2c88], R30 ;  /* 0x002c881e01007387 */ /* 0x020fe20000100a00 */
[----:B------:R-:W-:Y:S01]  /*544b0*/  ULDC.64 UR10, c[0x0][0x220] ;  /* 0x00008800000a7ab9 */ /* 0x000fe20000000a00 */
[----:B------:R-:W-:Y:S01]  /*544c0*/  ULDC UR28, c[0x0][0x228] ;  /* 0x00008a00001c7ab9 */ /* 0x000fe20000000800 */
[----:B------:R-:W-:Y:S01]  /*544d0*/  ULDC UR15, c[0x0][0x228] ;  /* 0x00008a00000f7ab9 */ /* 0x000fe20000000800 */
[----:B------:R1:W-:Y:S01]  /*544e0*/  STL.64 [R1+0x2c80], R28 ;  /* 0x002c801c01007387 */ /* 0x0003e20000100a00 */
[----:B------:R-:W-:Y:S01]  /*544f0*/  ULDC UR14, c[0x0][0x228] ;  /* 0x00008a00000e7ab9 */ /* 0x000fe20000000800 */
[----:B------:R-:W-:Y:S01]  /*54500*/  ULDC.64 UR16, c[0x0][0x228] ;  /* 0x00008a0000107ab9 */ /* 0x000fe20000000a00 */
[----:B------:R-:W-:Y:S01]  /*54510*/  ULDC.64 UR18, c[0x0][0x228] ;  /* 0x00008a0000127ab9 */ /* 0x000fe20000000a00 */
[----:B------:R-:W-:Y:S01]  /*54520*/  ULDC.64 UR20, c[0x0][0x228] ;  /* 0x00008a0000147ab9 */ /* 0x000fe20000000a00 */
[----:B------:R-:W-:Y:S01]  /*54530*/  ULDC.64 UR22, c[0x0][0x228] ;  /* 0x00008a0000167ab9 */ /* 0x000fe20000000a00 */
[----:B------:R-:W-:Y:S01]  /*54540*/  ULDC.64 UR26, c[0x0][0x228] ;  /* 0x00008a00001a7ab9 */ /* 0x000fe20000000a00 */
[----:B------:R-:W-:Y:S01]  /*54550*/  ULDC.64 UR34, c[0x0][0x228] ;  /* 0x00008a0000227ab9 */ /* 0x000fe20000000a00 */
[----:B------:R-:W-:Y:S01]  /*54560*/  ULDC.64 UR24, c[0x0][0x228] ;  /* 0x00008a0000187ab9 */ /* 0x000fe20000000a00 */
[----:B-1----:R-:W4:Y:S04]  /*54570*/  LDL.LU R28, [R1+0x80] ;  /* 0x00008000011c7983 */ /* 0x002f280000300800 */
[----:B------:R-:W4:Y:S04]  /*54580*/  LDL.LU R29, [R1+0x84] ;  /* 0x00008400011d7983 */ /* 0x000f280000300800 */
[----:B------:R-:W4:Y:S04]  /*54590*/  LDL.LU R30, [R1+0x88] ;  /* 0x00008800011e7983 */ /* 0x000f280000300800 */
[----:B------:R-:W4:Y:S04]  /*545a0*/  LDL.LU R31, [R1+0x8c] ;  /* 0x00008c00011f7983 */ /* 0x000f280000300800 */
[----:B------:R-:W4:Y:S04]  /*545b0*/  LDL.LU R3, [R1+0x6c] ;  /* 0x00006c0001037983 */ /* 0x000f280000300800 */
[----:B------:R-:W-:Y:S04]  /*545c0*/  STL.64 [R1+0x2c78], R34 ;  /* 0x002c782201007387 */ /* 0x000fe80000100a00 */
[----:B------:R1:W-:Y:S04]  /*545d0*/  STL.64 [R1+0x2c70], R32 ;  /* 0x002c702001007387 */ /* 0x0003e80000100a00 */
[----:B-1----:R-:W4:Y:S04]  /*545e0*/  LDL.LU R32, [R1+0x90] ;  /* 0x0000900001207983 */ /* 0x002f280000300800 */
[----:B------:R-:W4:Y:S04]  /*545f0*/  LDL.LU R33, [R1+0x94] ;  /* 0x0000940001217983 */ /* 0x000f280000300800 */
[----:B------:R-:W4:Y:S04]  /*54600*/  LDL.LU R34, [R1+0x98] ;  /* 0x0000980001227983 */ /* 0x000f280000300800 */
[----:B------:R-:W4:Y:S04]  /*54610*/  LDL.LU R35, [R1+0x9c] ;  /* 0x00009c0001237983 */ /* 0x000f280000300800 */
[----:B------:R-:W4:Y:S04]  /*54620*/  LDL R2, [R1+0x1164] ;  /* 0x0011640001027983 */ /* 0x000f280000100800 */
[----:B------:R-:W-:Y:S04]  /*54630*/  STL.64 [R1+0x2c68], R38 ;  /* 0x002c682601007387 */ /* 0x000fe80000100a00 */
[----:B------:R-:W-:Y:S04]  /*54640*/  STL.64 [R1+0x2c60], R36 ;  /* 0x002c602401007387 */ /* 0x000fe80000100a00 */
[----:B------:R-:W-:Y:S04]  /*54650*/  STL.64 [R1+0x2c58], R42 ;  /* 0x002c582a01007387 */ /* 0x000fe80000100a00 */
[----:B------:R-:W-:Y:S04]  /*54660*/  STL.64 [R1+0x2c50], R40 ;  /* 0x002c502801007387 */ /* 0x000fe80000100a00 */
[----:B------:R-:W-:Y:S04]  /*54670*/  STL.64 [R1+0x2c48], R46 ;  /* 0x002c482e01007387 */ /* 0x000fe80000100a00 */
[----:B------:R1:W-:Y:S04]  /*54680*/  STL.64 [R1+0x2c40], R44 ;  /* 0x002c402c01007387 */ /* 0x0003e80000100a00 */
[----:B-1----:R-:W4:Y:S04]  /*54690*/  LDL.LU R44, [R1+0xa0] ;  /* 0x0000a000012c7983 */ /* 0x002f280000300800 */
[----:B------:R-:W4:Y:S01]  /*546a0*/  LDL.LU R45, [R1+0xa4] ;  /* 0x0000a400012d7983 */ /* 0x000f220000300800 */
[----:B---3--:R-:W-:-:S03]  /*546b0*/  ULEA UR4, UR5, UR4, 0x18 ;  /* 0x0000000405047291 */ /* 0x008fc6000f8ec03f */
[----:B------:R-:W-:Y:S01]  /*546c0*/  STL.64 [R1+0x2c38], R50 ;  /* 0x002c383201007387 */ /* 0x000fe20000100a00 */
[----:B------:R-:W-:-:S03]  /*546d0*/  ULDC UR5, c[0x0][0x22c] ;  /* 0x00008b0000057ab9 */ /* 0x000fc60000000800 */
[----:B------:R-:W-:Y:S04]  /*546e0*/  STL.64 [R1+0x2c30], R48 ;  /* 0x002c303001007387 */ /* 0x000fe80000100a00 */
[----:B------:R-:W-:Y:S04]  /*546f0*/  STL.64 [R1+0x2c28], R54 ;  /* 0x002c283601007387 */ /* 0x000fe80000100a00 */
[----:B------:R-:W-:Y:S04]  /*54700*/  STL.64 [R1+0x2c20], R52 ;  /* 0x002c203401007387 */ /* 0x000fe80000100a00 */
[----:B------:R-:W-:Y:S04]  /*54710*/  STL.64 [R1+0x2c18], R58 ;  /* 0x002c183a01007387 */ /* 0x000fe80000100a00 */
[----:B------:R-:W-:Y:S04]  /*54720*/  STL.64 [R1+0x2c10], R56 ;  /* 0x002c103801007387 */ /* 0x000fe80000100a00 */
[----:B------:R-:W-:Y:S04]  /*54730*/  STL [R1+0x2c0c], R61 ;  /* 0x002c0c3d01007387 */ /* 0x000fe80000100800 */
[----:B------:R-:W3:Y:S04]  /*54740*/  LDL.LU R40, [R1+0x70] ;  /* 0x0000700001287983 */ /* 0x000ee80000300800 */
[----:B------:R-:W3:Y:S04]  /*54750*/  LDL.LU R41, [R1+0x74] ;  /* 0x0000740001297983 */ /* 0x000ee80000300800 */
[----:B------:R-:W3:Y:S04]  /*54760*/  LDL.LU R42, [R1+0x78] ;  /* 0x00007800012a7983 */ /* 0x000ee80000300800 */
[----:B------:R-:W3:Y:S04]  /*54770*/  LDL.LU R43, [R1+0x7c] ;  /* 0x00007c00012b7983 */ /* 0x000ee80000300800 */
[----:B------:R-:W3:Y:S04]  /*54780*/  LDL.LU R36, [R1+0x60] ;  /* 0x0000600001247983 */ /* 0x000ee80000300800 */
[----:B------:R-:W3:Y:S04]  /*54790*/  LDL.LU R37, [R1+0x64] ;  /* 0x0000640001257983 */ /* 0x000ee80000300800 */
[----:B------:R-:W3:Y:S01]  /*547a0*/  LDL.LU R38, [R1+0x68] ;  /* 0x0000680001267983 */ /* 0x000ee20000300800 */
[----:B--2---:R-:W-:-:S02]  /*547b0*/  IMAD.MOV.U32 R46, RZ, RZ, R60 ;  /* 0x000000ffff2e7224 */ /* 0x004fc400078e003c */
[----:B----4-:R-:W-:Y:S02]  /*547c0*/  IMAD.MOV.U32 R47, RZ, RZ, R0 ;  /* 0x000000ffff2f7224 */ /* 0x010fe400078e0000 */
[----:B------:R-:W1:Y:S02]  /*547d0*/  S2R R0, SR_TID.X ;  /* 0x0000000000007919 */ /* 0x000e640000002100 */
[----:B-1----:R-:W-:-:S04]  /*547e0*/  LOP3.LUT R0, R0, 0x1f, RZ, 0xc0, !PT ;  /* 0x0000001f00007812 */ /* 0x002fc800078ec0ff */
[----:B------:R-:W-:Y:S01]  /*547f0*/  LEA R0, R0, UR4, 0x4 ;  /* 0x0000000400007c11 */ /* 0x000fe2000f8e20ff */
[----:B------:R-:W-:Y:S01]  /*54800*/  BAR.SYNC.DEFER_BLOCKING 0x0 ;  /* 0x0000000000007b1d */ /* 0x000fe20000010000 */
[----:B------:R-:W-:-:S05]  /*54810*/  IMAD.MOV.U32 R39, RZ, RZ, R3 ;  /* 0x000000ffff277224 */ /* 0x000fca00078e0003 */
[----:B------:R-:W-:Y:S01]  /*54820*/  ULDC UR4, c[0x0][0x244] ;  /* 0x0000910000047ab9 */ /* 0x000fe20000000800 */
[----:B------:R-:W-:Y:S01]  /*54830*/  VIADD R2, R2, 0x1 ;  /* 0x0000000102027836 */ /* 0x000fe20000000000 */
[----:B------:R-:W-:Y:S01]  /*54840*/  STSM.16.M88.4 [R0], R44 ;  /* 0x0000002c00007844 */ /* 0x000fe20000000200 */
[----:B------:R-:W-:-:S03]  /*54850*/  NOP ;  /* 0x0000000000007918 */ /* 0x000fc60000000000 */
[----:B------:R-:W1:Y:S01]  /*54860*/  LDS.128 R44, [R0] ;  /* 0x00000000002c7984 */ /* 0x000e620000000c00 */
[----:B------:R-:W-:-:S03]  /*54870*/  NOP ;  /* 0x0000000000007918 */ /* 0x000fc60000000000 */
[----:B------:R-:W-:Y:S01]  /*54880*/  STSM.16.M88.4 [R0], R32 ;  /* 0x0000002000007844 */ /* 0x000fe20000000200 */
[----:B------:R-:W-:-:S03]  /*54890*/  NOP ;  /* 0x0000000000007918 */ /* 0x000fc60000000000 */
[----:B------:R-:W2:Y:S01]  /*548a0*/  LDS.128 R32, [R0] ;  /* 0x0000000000207984 */ /* 0x000ea20000000c00 */
[----:B------:R-:W-:-:S03]  /*548b0*/  NOP ;  /* 0x0000000000007918 */ /* 0x000fc60000000000 */
[----:B-1----:R-:W-:Y:S04]  /*548c0*/  STL.64 [R1+0xa0], R44 ;  /* 0x0000a02c01007387 */ /* 0x002fe80000100a00 */
[----:B------:R-:W-:Y:S04]  /*548d0*/  STL.64 [R1+0xa8], R46 ;  /* 0x0000a82e01007387 */ /* 0x000fe80000100a00 */
[----:B--2---:R1:W-:Y:S04]  /*548e0*/  STL.64 [R1+0x90], R32 ;  /* 0x0000902001007387 */ /* 0x0043e80000100a00 */
[----:B------:R2:W-:Y:S04]  /*548f0*/  STL.64 [R1+0x98], R34 ;  /* 0x0000982201007387 */ /* 0x0005e80000100a00 */
[----:B------:R-:W4:Y:S04]  /*54900*/  LDL.LU R48, [R1+0x50] ;  /* 0x0000500001307983 */ /* 0x000f280000300800 */
[----:B------:R-:W4:Y:S04]  /*54910*/  LDL.LU R49, [R1+0x54] ;  /* 0x0000540001317983 */ /* 0x000f280000300800 */
[----:B------:R-:W4:Y:S04]  /*54920*/  LDL.LU R50, [R1+0x58] ;  /* 0x0000580001327983 */ /* 0x000f280000300800 */
[----:B------:R-:W4:Y:S04]  /*54930*/  LDL.LU R51, [R1+0x5c] ;  /* 0x00005c0001337983 */ /* 0x000f280000300800 */
[----:B-1----:R-:W4:Y:S04]  /*54940*/  LDL.LU R32, [R1+0x40] ;  /* 0x0000400001207983 */ /* 0x002f280000300800 */
[----:B------:R-:W4:Y:S04]  /*54950*/  LDL.LU R33, [R1+0x44] ;  /* 0x0000440001217983 */ /* 0x000f280000300800 */
[----:B--2---:R-:W2:Y:S04]  /*54960*/  LDL.LU R34, [R1+0x48] ;  /* 0x0000480001227983 */ /* 0x004ea80000300800 */
[----:B------:R-:W2:Y:S04]  /*54970*/  LDL.LU R35, [R1+0x4c] ;  /* 0x00004c0001237983 */ /* 0x000ea80000300800 */
[----:B------:R1:W-:Y:S01]  /*54980*/  STSM.16.M88.4 [R0], R28 ;  /* 0x0000001c00007844 */ /* 0x0003e20000000200 */
[----:B------:R-:W-:-:S03]  /*54990*/  NOP ;  /* 0x0000000000007918 */ /* 0x000fc60000000000 */
[----:B------:R-:W0:Y:S01]  /*549a0*/  LDS.128 R44, [R0] ;  /* 0x00000000002c7984 */ /* 0x000e220000000c00 */
[----:B------:R-:W-:-:S03]  /*549b0*/  NOP ;  /* 0x0000000000007918 */ /* 0x000fc60000000000 */
[----:B---3--:R-:W-:Y:S01]  /*549c0*/  STSM.16.M88.4 [R0], R40 ;  /* 0x0000002800007844 */ /* 0x008fe20000000200 */
[----:B------:R-:W-:-:S03]  /*549d0*/  NOP ;  /* 0x0000000000007918 */ /* 0x000fc60000000000 */
[----:B------:R-:W3:Y:S01]  /*549e0*/  LDS.128 R40, [R0] ;  /* 0x0000000000287984 */ /* 0x000ee20000000c00 */
[----:B------:R-:W-:-:S03]  /*549f0*/  NOP ;  /* 0x0000000000007918 */ /* 0x000fc60000000000 */
[----:B------:R-:W-:Y:S01]  /*54a00*/  STSM.16.M88.4 [R0], R36 ;  /* 0x0000002400007844 */ /* 0x000fe20000000200 */
[----:B------:R-:W-:-:S03]  /*54a10*/  NOP ;  /* 0x0000000000007918 */ /* 0x000fc60000000000 */
[----:B------:R-:W3:Y:S01]  /*54a20*/  LDS.128 R36, [R0] ;  /* 0x0000000000247984 */ /* 0x000ee20000000c00 */
[----:B------:R-:W-:-:S03]  /*54a30*/  NOP ;  /* 0x0000000000007918 */ /* 0x000fc60000000000 */
[----:B-1----:R-:W2:Y:S04]  /*54a40*/  LDL.LU R28, [R1+0x30] ;  /* 0x00003000011c7983 */ /* 0x002ea80000300800 */
[----:B0-----:R0:W-:Y:S04]  /*54a50*/  STL.64 [R1+0x80], R44 ;  /* 0x0000802c01007387 */ /* 0x0011e80000100a00 */
[----:B------:R1:W-:Y:S04]  /*54a60*/  STL.64 [R1+0x88], R46 ;  /* 0x0000882e01007387 */ /* 0x0003e80000100a00 */
[----:B------:R-:W2:Y:S04]  /*54a70*/  LDL.LU R29, [R1+0x34] ;  /* 0x00003400011d7983 */ /* 0x000ea80000300800 */
[----:B------:R-:W2:Y:S04]  /*54a80*/  LDL.LU R30, [R1+0x38] ;  /* 0x00003800011e7983 */ /* 0x000ea80000300800 */
[----:B------:R-:W2:Y:S04]  /*54a90*/  LDL.LU R31, [R1+0x3c] ;  /* 0x00003c00011f7983 */ /* 0x000ea80000300800 */
[----:B---3--:R3:W-:Y:S04]  /*54aa0*/  STL.64 [R1+0x70], R40 ;  /* 0x0000702801007387 */ /* 0x0087e80000100a00 */
[----:B------:R3:W-:Y:S04]  /*54ab0*/  STL.64 [R1+0x78], R42 ;  /* 0x0000782a01007387 */ /* 0x0007e80000100a00 */
[----:B0-----:R-:W2:Y:S04]  /*54ac0*/  LDL.LU R44, [R1+0x20] ;  /* 0x00002000012c7983 */ /* 0x001ea80000300800 */
[----:B------:R0:W-:Y:S04]  /*54ad0*/  STL.64 [R1+0x60], R36 ;  /* 0x0000602401007387 */ /* 0x0001e80000100a00 */
[----:B------:R0:W-:Y:S04]  /*54ae0*/  STL.64 [R1+0x68], R38 ;  /* 0x0000682601007387 */ /* 0x0001e80000100a00 */
[----:B------:R-:W2:Y:S04]  /*54af0*/  LDL.LU R45, [R1+0x24] ;  /* 0x00002400012d7983 */ /* 0x000ea80000300800 */
[----:B-1----:R-:W2:Y:S04]  /*54b00*/  LDL.LU R46, [R1+0x28] ;  /* 0x00002800012e7983 */ /* 0x002ea80000300800 */
[----:B------:R-:W2:Y:S04]  /*54b10*/  LDL.LU R47, [R1+0x2c] ;  /* 0x00002c00012f7983 */ /* 0x000ea80000300800 */
[----:B---3--:R-:W3:Y:S04]  /*54b20*/  LDL.LU R40, [R1+0x10] ;  /* 0x0000100001287983 */ /* 0x008ee80000300800 */
[----:B------:R-:W3:Y:S04]  /*54b30*/  LDL.LU R41, [R1+0x14] ;  /* 0x0000140001297983 */ /* 0x000ee80000300800 */
[----:B------:R-:W3:Y:S04]  /*54b40*/  LDL.LU R42, [R1+0x18] ;  /* 0x00001800012a7983 */ /* 0x000ee80000300800 */
[----:B------:R-:W3:Y:S04]  /*54b50*/  LDL.LU R43, [R1+0x1c] ;  /* 0x00001c00012b7983 */ /* 0x000ee80000300800 */
[----:B0-----:R-:W3:Y:S04]  /*54b60*/  LDL.LU R36, [R1] ;  /* 0x0000000001247983 */ /* 0x001ee80000300800 */
[----:B------:R-:W3:Y:S04]  /*54b70*/  LDL.LU R37, [R1+0x4] ;  /* 0x0000040001257983 */ /* 0x000ee80000300800 */
[----:B------:R-:W3:Y:S04]  /*54b80*/  LDL.LU R38, [R1+0x8] ;  /* 0x0000080001267983 */ /* 0x000ee80000300800 */
[----:B------:R-:W3:Y:S04]  /*54b90*/  LDL.LU R39, [R1+0xc] ;  /* 0x00000c0001277983 */ /* 0x000ee80000300800 */
[----:B----4-:R-:W-:Y:S01]  /*54ba0*/  STSM.16.M88.4 [R0], R48 ;  /* 0x0000003000007844 */ /* 0x010fe20000000200 */
[----:B------:R-:W-:-:S03]  /*54bb0*/  NOP ;  /* 0x0000000000007918 */ /* 0x000fc60000000000 */
[----:B------:R-:W0:Y:S01]  /*54bc0*/  LDS.128 R48, [R0] ;  /* 0x0000000000307984 */ /* 0x000e220000000c00 */
[----:B------:R-:W-:-:S03]  /*54bd0*/  NOP ;  /* 0x0000000000007918 */ /* 0x000fc60000000000 */
[----:B--2---:R-:W-:Y:S01]  /*54be0*/  STSM.16.M88.4 [R0], R32 ;  /* 0x0000002000007844 */ /* 0x004fe20000000200 */
[----:B------:R-:W-:-:S03]  /*54bf0*/  NOP ;  /* 0x0000000000007918 */ /* 0x000fc60000000000 */
[----:B------:R-:W1:Y:S01]  /*54c00*/  LDS.128 R32, [R0] ;  /* 0x0000000000207984 */ /* 0x000e620000000c00 */
[----:B------:R-:W-:-:S03]  /*54c10*/  NOP ;  /* 0x0000000000007918 */ /* 0x000fc60000000000 */
[----:B0-----:R-:W-:Y:S04]  /*54c20*/  STL.64 [R1+0x50], R48 ;  /* 0x0000503001007387 */ /* 0x001fe80000100a00 */
[----:B------:R-:W-:Y:S04]  /*54c30*/  STL.64 [R1+0x58], R50 ;  /* 0x0000583201007387 */ /* 0x000fe80000100a00 */
[----:B-1----:R0:W-:Y:S01]  /*54c40*/  STL [R1+0x44], R33 ;  /* 0x0000442101007387 */ /* 0x0021e20000100800 */
[----:B------:R-:W-:-:S03]  /*54c50*/  IMAD.MOV.U32 R60, RZ, RZ, R32 ;  /* 0x000000ffff3c7224 */ /* 0x000fc600078e0020 */
[----:B------:R1:W-:Y:S04]  /*54c60*/  STL.64 [R1+0x48], R34 ;  /* 0x0000482201007387 */ /* 0x0003e80000100a00 */
[----:B------:R-:W2:Y:S04]  /*54c70*/  LDL.LU R32, [R1+0xc0] ;  /* 0x0000c00001207983 */ /* 0x000ea80000300800 */
[----:B0-----:R-:W2:Y:S04]  /*54c80*/  LDL.LU R33, [R1+0xc4] ;  /* 0x0000c40001217983 */ /* 0x001ea80000300800 */
[----:B-1----:R-:W2:Y:S04]  /*54c90*/  LDL.LU R34, [R1+0xc8] ;  /* 0x0000c80001227983 */ /* 0x002ea80000300800 */
[----:B------:R-:W2:Y:S04]  /*54ca0*/  LDL.LU R35, [R1+0xcc] ;  /* 0x0000cc0001237983 */ /* 0x000ea80000300800 */
[----:B------:R0:W-:Y:S01]  /*54cb0*/  STSM.16.M88.4 [R0], R28 ;  /* 0x0000001c00007844 */ /* 0x0001e20000000200 */
[----:B------:R-:W-:-:S03]  /*54cc0*/  NOP ;  /* 0x0000000000007918 */ /* 0x000fc60000000000 */
[----:B------:R-:W1:Y:S01]  /*54cd0*/  LDS.128 R48, [R0] ;  /* 0x0000000000307984 */ /* 0x000e620000000c00 */
[----:B------:R-:W-:-:S03]  /*54ce0*/  NOP ;  /* 0x0000000000007918 */ /* 0x000fc60000000000 */
[----:B0-----:R-:W4:Y:S04]  /*54cf0*/  LDL.LU R28, [R1+0xb0] ;  /* 0x0000b000011c7983 */ /* 0x001f280000300800 */
[----:B------:R-:W4:Y:S04]  /*54d00*/  LDL.LU R29, [R1+0xb4] ;  /* 0x0000b400011d7983 */ /* 0x000f280000300800 */
[----:B------:R-:W4:Y:S04]  /*54d10*/  LDL.LU R30, [R1+0xb8] ;  /* 0x0000b800011e7983 */ /* 0x000f280000300800 */
[----:B------:R-:W-:Y:S01]  /*54d20*/  STSM.16.M88.4 [R0], R44 ;  /* 0x0000002c00007844 */ /* 0x000fe20000000200 */
[----:B------:R-:W-:-:S03]  /*54d30*/  NOP ;  /* 0x0000000000007918 */ /* 0x000fc60000000000 */
[----:B------:R-:W0:Y:S01]  /*54d40*/  LDS.128 R44, [R0] ;  /* 0x00000000002c7984 */ /* 0x000e220000000c00 */
[----:B------:R-:W-:-:S03]  /*54d50*/  NOP ;  /* 0x0000000000007918 */ /* 0x000fc60000000000 */
[----:B------:R-:W4:Y:S04]  /*54d60*/  LDL.LU R31, [R1+0xbc] ;  /* 0x0000bc00011f7983 */ /* 0x000f280000300800 */
        /* <DEDUP_REMOVED lines=8> */
[----:B------:R-:W-:Y:S01]  /*54df0*/  STSM.16.M88.4 [R0], R4 ;  /* 0x0000000400007844 */ /* 0x000fe20000000200 */
[----:B------:R-:W-:-:S03]  /*54e00*/  NOP ;  /* 0x0000000000007918 */ /* 0x000fc60000000000 */
[----:B------:R-:W3:Y:S01]  /*54e10*/  LDS.128 R4, [R0] ;  /* 0x0000000000047984 */ /* 0x000ee20000000c00 */
[----:B------:R-:W-:-:S03]  /*54e20*/  NOP ;  /* 0x0000000000007918 */ /* 0x000fc60000000000 */
[----:B-1----:R-:W-:Y:S04]  /*54e30*/  STL [R1+0x34], R49 ;  /* 0x0000343101007387 */ /* 0x002fe80000100800 */
[----:B------:R-:W-:Y:S04]  /*54e40*/  STL.64 [R1+0x38], R50 ;  /* 0x0000383201007387 */ /* 0x000fe80000100a00 */
[----:B0-----:R-:W-:Y:S04]  /*54e50*/  STL.64 [R1+0x20], R44 ;  /* 0x0000202c01007387 */ /* 0x001fe80000100a00 */
[----:B------:R-:W-:Y:S04]  /*54e60*/  STL.64 [R1+0x28], R46 ;  /* 0x0000282e01007387 */ /* 0x000fe80000100a00 */
[----:B---3--:R-:W-:Y:S04]  /*54e70*/  STL.64 [R1+0x10], R40 ;  /* 0x0000102801007387 */ /* 0x008fe80000100a00 */
[----:B------:R-:W-:Y:S04]  /*54e80*/  STL.64 [R1+0x18], R42 ;  /* 0x0000182a01007387 */ /* 0x000fe80000100a00 */
[----:B------:R-:W-:Y:S04]  /*54e90*/  STL.64 [R1+0x1f0], R36 ;  /* 0x0001f02401007387 */ /* 0x000fe80000100a00 */
[----:B------:R-:W-:Y:S04]  /*54ea0*/  STL.64 [R1+0x1f8], R38 ;  /* 0x0001f82601007387 */ /* 0x000fe80000100a00 */
[----:B------:R-:W-:Y:S01]  /*54eb0*/  STSM.16.M88.4 [R0], R8 ;  /* 0x0000000800007844 */ /* 0x000fe20000000200 */
[----:B------:R-:W-:-:S03]  /*54ec0*/  NOP ;  /* 0x0000000000007918 */ /* 0x000fc60000000000 */
[----:B------:R-:W-:Y:S04]  /*54ed0*/  STL.64 [R1+0x1e0], R4 ;  /* 0x0001e00401007387 */ /* 0x000fe80000100a00 */
[----:B------:R-:W-:Y:S04]  /*54ee0*/  STL.64 [R1+0x1e8], R6 ;  /* 0x0001e80601007387 */ /* 0x000fe80000100a00 */
[----:B------:R-:W0:Y:S01]  /*54ef0*/  LDS.128 R4, [R0] ;  /* 0x0000000000047984 */ /* 0x000e220000000c00 */
[----:B------:R-:W-:-:S03]  /*54f00*/  NOP ;  /* 0x0000000000007918 */ /* 0x000fc60000000000 */
[----:B0-----:R-:W-:Y:S04]  /*54f10*/  STL [R1+0x2c08], R4 ;  /* 0x002c080401007387 */ /* 0x001fe80000100800 */
[----:B------:R-:W-:Y:S04]  /*54f20*/  STL [R1+0x2bd8], R5 ;  /* 0x002bd80501007387 */ /* 0x000fe80000100800 */
[----:B------:R-:W-:Y:S04]  /*54f30*/  STL [R1+0x2bc0], R6 ;  /* 0x002bc00601007387 */ /* 0x000fe80000100800 */
[----:B------:R-:W-:Y:S04]  /*54f40*/  STL [R1+0x2ba4], R7 ;  /* 0x002ba40701007387 */ /* 0x000fe80000100800 */
[----:B--2---:R-:W-:Y:S01]  /*54f50*/  STSM.16.M88.4 [R0], R32 ;  /* 0x0000002000007844 */ /* 0x004fe20000000200 */
[----:B------:R-:W-:-:S03]  /*54f60*/  NOP ;  /* 0x0000000000007918 */ /* 0x000fc60000000000 */
[----:B------:R-:W0:Y:S01]  /*54f70*/  LDS.128 R8, [R0] ;  /* 0x0000000000087984 */ /* 0x000e220000000c00 */
[----:B------:R-:W-:-:S03]  /*54f80*/  NOP ;  /* 0x0000000000007918 */ /* 0x000fc60000000000 */
[----:B0-----:R-:W-:Y:S04]  /*54f90*/  STL.64 [R1+0xc0], R8 ;  /* 0x0000c00801007387 */ /* 0x001fe80000100a00 */
[----:B------:R-:W-:Y:S04]  /*54fa0*/  STL.64 [R1+0xc8], R10 ;  /* 0x0000c80a01007387 */ /* 0x000fe80000100a00 */
[----:B------:R-:W2:Y:S04]  /*54fb0*/  LDL.LU R44, [R1+0x190] ;  /* 0x00019000012c7983 */ /* 0x000ea80000300800 */
[----:B------:R-:W2:Y:S04]  /*54fc0*/  LDL.LU R45, [R1+0x194] ;  /* 0x00019400012d7983 */ /* 0x000ea80000300800 */
        /* <DEDUP_REMOVED lines=14> */
[----:B----4-:R0:W-:Y:S01]  /*550b0*/  STSM.16.M88.4 [R0], R28 ;  /* 0x0000001c00007844 */ /* 0x0101e20000000200 */
[----:B------:R-:W-:-:S03]  /*550c0*/  NOP ;  /* 0x0000000000007918 */ /* 0x000fc60000000000 */
[----:B------:R-:W1:Y:S01]  /*550d0*/  LDS.128 R8, [R0] ;  /* 0x0000000000087984 */ /* 0x000e620000000c00 */
[----:B------:R-:W-:-:S03]  /*550e0*/  NOP ;  /* 0x0000000000007918 */ /* 0x000fc60000000000 */
[----:B0-----:R-:W4:Y:S04]  /*550f0*/  LDL.LU R28, [R1+0x150] ;  /* 0x00015000011c7983 */ /* 0x001f280000300800 */
[----:B------:R-:W4:Y:S04]  /*55100*/  LDL.LU R29, [R1+0x154] ;  /* 0x00015400011d7983 */ /* 0x000f280000300800 */
[----:B------:R-:W4:Y:S04]  /*55110*/  LDL.LU R30, [R1+0x158] ;  /* 0x00015800011e7983 */ /* 0x000f280000300800 */
[----:B------:R-:W4:Y:S04]  /*55120*/  LDL.LU R31, [R1+0x15c] ;  /* 0x00015c00011f7983 */ /* 0x000f280000300800 */
[----:B------:R-:W-:Y:S01]  /*55130*/  STSM.16.M88.4 [R0], R12 ;  /* 0x0000000c00007844 */ /* 0x000fe20000000200 */
[----:B------:R-:W-:-:S03]  /*55140*/  NOP ;  /* 0x0000000000007918 */ /* 0x000fc60000000000 */
[----:B-1----:R-:W-:Y:S01]  /*55150*/  STL [R1+0xb0], R8 ;  /* 0x0000b00801007387 */ /* 0x002fe20000100800 */
[----:B------:R-:W-:-:S03]  /*55160*/  IMAD.MOV.U32 R7, RZ, RZ, R9 ;  /* 0x000000ffff077224 */ /* 0x000fc600078e0009 */
[----:B------:R-:W-:Y:S04]  /*55170*/  STL.64 [R1+0xb8], R10 ;  /* 0x0000b80a01007387 */ /* 0x000fe80000100a00 */
[----:B------:R-:W0:Y:S01]  /*55180*/  LDS.128 R8, [R0] ;  /* 0x0000000000087984 */ /* 0x000e220000000c00 */
[----:B------:R-:W-:-:S03]  /*55190*/  NOP ;  /* 0x0000000000007918 */ /* 0x000fc60000000000 */
[----:B------:R-:W-:Y:S04]  /*551a0*/  STL [R1+0x2bd0], R7 ;  /* 0x002bd00701007387 */ /* 0x000fe80000100800 */
[----:B------:R-:W-:Y:S04]  /*551b0*/  STL [R1+0x2bdc], R7 ;  /* 0x002bdc0701007387 */ /* 0x000fe80000100800 */
        /* <DEDUP_REMOVED lines=8> */
[----:B---3--:R-:W-:Y:S04]  /*55240*/  STSM.16.M88.4 [R0], R40 ;  /* 0x0000002800007844 */ /* 0x008fe80000000200 */
[----:B0-----:R-:W-:Y:S04]  /*55250*/  STL.64 [R1+0x190], R12 ;  /* 0x0001900c01007387 */ /* 0x001fe80000100a00 */
[----:B------:R-:W-:Y:S01]  /*55260*/  STL.64 [R1+0x198], R14 ;  /* 0x0001980e01007387 */ /* 0x000fe20000100a00 */
[----:B------:R-:W-:-:S03]  /*55270*/  NOP ;  /* 0x0000000000007918 */ /* 0x000fc60000000000 */
[----:B------:R-:W0:Y:S01]  /*55280*/  LDS.128 R12, [R0] ;  /* 0x00000000000c7984 */ /* 0x000e220000000c00 */
[----:B------:R-:W-:-:S03]  /*55290*/  NOP ;  /* 0x0000000000007918 */ /* 0x000fc60000000000 */
[----:B------:R-:W-:Y:S04]  /*552a0*/  STSM.16.M88.4 [R0], R36 ;  /* 0x0000002400007844 */ /* 0x000fe80000000200 */
        /* <DEDUP_REMOVED lines=10> */
[----:B------:R-:W-:Y:S01]  /*55350*/  IMAD.MOV.U32 R61, RZ, RZ, R48 ;  /* 0x000000ffff3d7224 */ /* 0x000fe200078e0030 */
[----:B------:R-:W-:Y:S02]  /*55360*/  NOP ;  /* 0x0000000000007918 */ /* 0x000fe40000000000 */
[----:B0-----:R0:W-:Y:S04]  /*55370*/  STL.64 [R1+0x160], R12 ;  /* 0x0001600c01007387 */ /* 0x0011e80000100a00 */
[----:B------:R1:W-:Y:S04]  /*55380*/  STL.64 [R1+0x168], R14 ;  /* 0x0001680e01007387 */ /* 0x0003e80000100a00 */
        /* <DEDUP_REMOVED lines=28> */
[----:B0-----:R-:W3:Y:S04]  /*55550*/  LDL.LU R12, [R1+0xd0] ;  /* 0x0000d000010c7983 */ /* 0x001ee80000300800 */
[----:B------:R-:W3:Y:S04]  /*55560*/  LDL.LU R13, [R1+0xd4] ;  /* 0x0000d400010d7983 */ /* 0x000ee80000300800 */
[----:B-1----:R-:W3:Y:S04]  /*55570*/  LDL.LU R14, [R1+0xd8] ;  /* 0x0000d800010e7983 */ /* 0x002ee80000300800 */
[----:B------:R-:W3:Y:S04]  /*55580*/  LDL.LU R15, [R1+0xdc] ;  /* 0x0000dc00010f7983 */ /* 0x000ee80000300800 */
[----:B----4-:R-:W-:Y:S01]  /*55590*/  STSM.16.M88.4 [R0], R28 ;  /* 0x0000001c00007844 */ /* 0x010fe20000000200 */
[----:B------:R-:W-:-:S03]  /*555a0*/  NOP ;  /* 0x0000000000007918 */ /* 0x000fc60000000000 */
[----:B------:R-:W0:Y:S01]  /*555b0*/  LDS.128 R28, [R0] ;  /* 0x00000000001c7984 */ /* 0x000e220000000c00 */
[----:B------:R-:W-:-:S03]  /*555c0*/  NOP ;  /* 0x0000000000007918 */ /* 0x000fc60000000000 */
[----:B0-----:R-:W-:Y:S04]  /*555d0*/  STL.64 [R1+0x150], R28 ;  /* 0x0001501c01007387 */ /* 0x001fe80000100a00 */
[----:B------:R0:W-:Y:S04]  /*555e0*/  STL.64 [R1+0x158], R30 ;  /* 0x0001581e01007387 */ /* 0x0001e80000100a00 */
[----:B0-----:R-:W4:Y:S04]  /*555f0*/  LDL.LU.64 R30, [R1+0x2c88] ;  /* 0x002c8800011e7983 */ /* 0x001f280000300a00 */
[----:B------:R-:W4:Y:S04]  /*55600*/  LDL.LU.64 R28, [R1+0x2c80] ;  /* 0x002c8000011c7983 */ /* 0x000f280000300a00 */
[----:B--2---:R-:W-:Y:S01]  /*55610*/  STSM.16.M88.4 [R0], R32 ;  /* 0x0000002000007844 */ /* 0x004fe20000000200 */
[----:B------:R-:W-:-:S03]  /*55620*/  NOP ;  /* 0x0000000000007918 */ /* 0x000fc60000000000 */
[----:B------:R-:W0:Y:S01]  /*55630*/  LDS.128 R32, [R0] ;  /* 0x0000000000207984 */ /* 0x000e220000000c00 */
[----:B------:R-:W-:-:S03]  /*55640*/  NOP ;  /* 0x0000000000007918 */ /* 0x000fc60000000000 */
[----:B---3--:R-:W-:Y:S01]  /*55650*/  STSM.16.M88.4 [R0], R36 ;  /* 0x0000002400007844 */ /* 0x008fe20000000200 */
[----:B------:R-:W-:-:S03]  /*55660*/  NOP ;  /* 0x0000000000007918 */ /* 0x000fc60000000000 */
[----:B------:R-:W1:Y:S01]  /*55670*/  LDS.128 R36, [R0] ;  /* 0x0000000000247984 */ /* 0x000e620000000c00 */
[----:B------:R-:W-:-:S03]  /*55680*/  NOP ;  /* 0x0000000000007918 */ /* 0x000fc60000000000 */
[----:B0-----:R-:W-:Y:S04]  /*55690*/  STL.64 [R1+0x140], R32 ;  /* 0x0001402001007387 */ /* 0x001fe80000100a00 */
[----:B------:R0:W-:Y:S04]  /*556a0*/  STL.64 [R1+0x148], R34 ;  /* 0x0001482201007387 */ /* 0x0001e80000100a00 */
[----:B0-----:R-:W2:Y:S04]  /*556b0*/  LDL.LU.64 R34, [R1+0x2c78] ;  /* 0x002c780001227983 */ /* 0x001ea80000300a00 */
[----:B------:R-:W2:Y:S04]  /*556c0*/  LDL.LU.64 R32, [R1+0x2c70] ;  /* 0x002c700001207983 */ /* 0x000ea80000300a00 */
[----:B-1----:R-:W-:Y:S04]  /*556d0*/  STL.64 [R1+0x130], R36 ;  /* 0x0001302401007387 */ /* 0x002fe80000100a00 */
[----:B------:R-:W-:Y:S01]  /*556e0*/  STSM.16.M88.4 [R0], R40 ;  /* 0x0000002800007844 */ /* 0x000fe20000000200 */
[----:B------:R-:W-:-:S03]  /*556f0*/  NOP ;  /* 0x0000000000007918 */ /* 0x000fc60000000000 */
[----:B------:R0:W-:Y:S04]  /*55700*/  STL.64 [R1+0x138], R38 ;  /* 0x0001382601007387 */ /* 0x0001e80000100a00 */
[----:B------:R-:W1:Y:S01]  /*55710*/  LDS.128 R40, [R0] ;  /* 0x0000000000287984 */ /* 0x000e620000000c00 */
[----:B------:R-:W-:-:S03]  /*55720*/  NOP ;  /* 0x0000000000007918 */ /* 0x000fc60000000000 */
[----:B0-----:R-:W3:Y:S04]  /*55730*/  LDL.LU.64 R38, [R1+0x2c68] ;  /* 0x002c680001267983 */ /* 0x001ee80000300a00 */
[----:B------:R-:W3:Y:S04]  /*55740*/  LDL.LU.64 R36, [R1+0x2c60] ;  /* 0x002c600001247983 */ /* 0x000ee80000300a00 */
[----:B------:R-:W-:Y:S01]  /*55750*/  STSM.16.M88.4 [R0], R44 ;  /* 0x0000002c00007844 */ /* 0x000fe20000000200 */
[----:B------:R-:W-:-:S03]  /*55760*/  NOP ;  /* 0x0000000000007918 */ /* 0x000fc60000000000 */
[----:B------:R-:W0:Y:S01]  /*55770*/  LDS.128 R44, [R0] ;  /* 0x00000000002c7984 */ /* 0x000e220000000c00 */
[----:B------:R-:W-:-:S03]  /*55780*/  NOP ;  /* 0x0000000000007918 */ /* 0x000fc60000000000 */
[----:B------:R-:W-:Y:S01]  /*55790*/  STSM.16.M88.4 [R0], R48 ;  /* 0x0000003000007844 */ /* 0x000fe20000000200 */
[----:B------:R-:W-:-:S03]  /*557a0*/  NOP ;  /* 0x0000000000007918 */ /* 0x000fc60000000000 */
[----:B------:R-:W0:Y:S01]  /*557b0*/  LDS.128 R48, [R0] ;  /* 0x0000000000307984 */ /* 0x000e220000000c00 */
[----:B------:R-:W-:-:S03]  /*557c0*/  NOP ;  /* 0x0000000000007918 */ /* 0x000fc60000000000 */
[----:B-1----:R-:W-:Y:S04]  /*557d0*/  STL.64 [R1+0x120], R40 ;  /* 0x0001202801007387 */ /* 0x002fe80000100a00 */
[----:B------:R1:W-:Y:S04]  /*557e0*/  STL.64 [R1+0x128], R42 ;  /* 0x0001282a01007387 */ /* 0x0003e80000100a00 */
[----:B------:R-:W-:Y:S01]  /*557f0*/  STSM.16.M88.4 [R0], R52 ;  /* 0x0000003400007844 */ /* 0x000fe20000000200 */
[----:B------:R-:W-:-:S03]  /*55800*/  NOP ;  /* 0x0000000000007918 */ /* 0x000fc60000000000 */
[----:B------:R-:W4:Y:S01]  /*55810*/  LDS.128 R52, [R0] ;  /* 0x0000000000347984 */ /* 0x000f220000000c00 */
[----:B------:R-:W-:-:S03]  /*55820*/  NOP ;  /* 0x0000000000007918 */ /* 0x000fc60000000000 */
[----:B-1----:R-:W3:Y:S04]  /*55830*/  LDL.LU.64 R42, [R1+0x2c58] ;  /* 0x002c5800012a7983 */ /* 0x002ee80000300a00 */
[----:B------:R-:W3:Y:S04]  /*55840*/  LDL.LU.64 R40, [R1+0x2c50] ;  /* 0x002c500001287983 */ /* 0x000ee80000300a00 */
[----:B------:R-:W-:Y:S01]  /*55850*/  STSM.16.M88.4 [R0], R56 ;  /* 0x0000003800007844 */ /* 0x000fe20000000200 */
[----:B------:R-:W-:-:S03]  /*55860*/  NOP ;  /* 0x0000000000007918 */ /* 0x000fc60000000000 */
[----:B------:R-:W1:Y:S01]  /*55870*/  LDS.128 R56, [R0] ;  /* 0x0000000000387984 */ /* 0x000e620000000c00 */
[----:B------:R-:W-:-:S03]  /*55880*/  NOP ;  /* 0x0000000000007918 */ /* 0x000fc60000000000 */
[----:B------:R-:W-:Y:S01]  /*55890*/  STSM.16.M88.4 [R0], R12 ;  /* 0x0000000c00007844 */ /* 0x000fe20000000200 */
[----:B------:R-:W-:-:S03]  /*558a0*/  NOP ;  /* 0x0000000000007918 */ /* 0x000fc60000000000 */
[----:B------:R-:W1:Y:S01]  /*558b0*/  LDS.128 R12, [R0] ;  /* 0x00000000000c7984 */ /* 0x000e620000000c00 */
[----:B------:R-:W-:-:S03]  /*558c0*/  NOP ;  /* 0x0000000000007918 */ /* 0x000fc60000000000 */
[----:B0-----:R-:W-:Y:S04]  /*558d0*/  STL.64 [R1+0x110], R44 ;  /* 0x0001102c01007387 */ /* 0x001fe80000100a00 */
[----:B------:R0:W-:Y:S04]  /*558e0*/  STL.64 [R1+0x118], R46 ;  /* 0x0001182e01007387 */ /* 0x0001e80000100a00 */
[----:B0-----:R-:W3:Y:S04]  /*558f0*/  LDL.LU.64 R46, [R1+0x2c48] ;  /* 0x002c4800012e7983 */ /* 0x001ee80000300a00 */
[----:B------:R-:W3:Y:S04]  /*55900*/  LDL.LU.64 R44, [R1+0x2c40] ;  /* 0x002c4000012c7983 */ /* 0x000ee80000300a00 */
[----:B------:R-:W-:Y:S04]  /*55910*/  STL.64 [R1+0x100], R48 ;  /* 0x0001003001007387 */ /* 0x000fe80000100a00 */
[----:B------:R0:W-:Y:S04]  /*55920*/  STL.64 [R1+0x108], R50 ;  /* 0x0001083201007387 */ /* 0x0001e80000100a00 */
[----:B0-----:R-:W3:Y:S04]  /*55930*/  LDL.LU.64 R50, [R1+0x2c38] ;  /* 0x002c380001327983 */ /* 0x001ee80000300a00 */
[----:B------:R-:W3:Y:S04]  /*55940*/  LDL.LU.64 R48, [R1+0x2c30] ;  /* 0x002c300001307983 */ /* 0x000ee80000300a00 */
[----:B----4-:R-:W-:Y:S04]  /*55950*/  STL.64 [R1+0x200], R52 ;  /* 0x0002003401007387 */ /* 0x010fe80000100a00 */
[----:B------:R0:W-:Y:S04]  /*55960*/  STL.64 [R1+0x208], R54 ;  /* 0x0002083601007387 */ /* 0x0001e80000100a00 */
[----:B------:R-:W-:Y:S04]  /*55970*/  STSM.16.M88.4 [R0], R16 ;  /* 0x0000001000007844 */ /* 0x000fe80000000200 */
[----:B0-----:R-:W4:Y:S04]  /*55980*/  LDL.LU.64 R54, [R1+0x2c28] ;  /* 0x002c280001367983 */ /* 0x001f280000300a00 */
[----:B------:R-:W4:Y:S01]  /*55990*/  LDL.LU.64 R52, [R1+0x2c20] ;  /* 0x002c200001347983 */ /* 0x000f220000300a00 */
[----:B------:R-:W-:-:S03]  /*559a0*/  NOP ;  /* 0x0000000000007918 */ /* 0x000fc60000000000 */
[----:B-1----:R-:W-:Y:S04]  /*559b0*/  STL.64 [R1+0xf0], R56 ;  /* 0x0000f03801007387 */ /* 0x002fe80000100a00 */
[----:B------:R0:W-:Y:S04]  /*559c0*/  STL.64 [R1+0xf8], R58 ;  /* 0x0000f83a01007387 */ /* 0x0001e80000100a00 */
[----:B0-----:R-:W4:Y:S04]  /*559d0*/  LDL.LU.64 R58, [R1+0x2c18] ;  /* 0x002c1800013a7983 */ /* 0x001f280000300a00 */
[----:B------:R-:W4:Y:S04]  /*559e0*/  LDL.LU.64 R56, [R1+0x2c10] ;  /* 0x002c100001387983 */ /* 0x000f280000300a00 */
[----:B------:R-:W-:Y:S04]  /*559f0*/  STL.64 [R1+0xd0], R12 ;  /* 0x0000d00c01007387 */ /* 0x000fe80000100a00 */
[----:B------:R-:W-:Y:S04]  /*55a00*/  STL.64 [R1+0xd8], R14 ;  /* 0x0000d80e01007387 */ /* 0x000fe80000100a00 */
        /* <DEDUP_REMOVED lines=8> */
[----:B------:R1:W-:Y:S01]  /*55a90*/  STSM.16.M88.4 [R0], R24 ;  /* 0x0000001800007844 */ /* 0x0003e20000000200 */
[----:B------:R-:W-:Y:S01]  /*55aa0*/  ISETP.GE.AND P0, PT, R2, UR31, PT ;  /* 0x0000001f02007c0c */ /* 0x000fe2000bf06270 */
[----:B-1----:R-:W1:Y:S02]  /*55ab0*/  LDC R25, c[0x0][0x244] ;  /* 0x00009100ff197b82 */ /* 0x002e640000000800 */
        /* <DEDUP_REMOVED lines=11> */
[----:B--2---:R-:W-:Y:S04]  /*55b70*/  STSM.16.M88.4 [R0], R32 ;  /* 0x0000002000007844 */ /* 0x004fe80000000200 */
[----:B0-----:R-:W-:Y:S04]  /*55b80*/  STL.64 [R1+0x2c0], R12 ;  /* 0x0002c00c01007387 */ /* 0x001fe80000100a00 */
[----:B------:R-:W-:Y:S01]  /*55b90*/  STL.64 [R1+0x2c8], R14 ;  /* 0x0002c80e01007387 */ /* 0x000fe20000100a00 */
        /* <DEDUP_REMOVED lines=9> */
[----:B------:R2:W-:Y:S02]  /*55c30*/  STSM.16.M88.4 [R0], R40 ;  /* 0x0000002800007844 */ /* 0x0005e40000000200 */
[----:B--2---:R-:W2:Y:S02]  /*55c40*/  LDC R43, c[0x0][0x244] ;  /* 0x00009100ff2b7b82 */ /* 0x004ea40000000800 */
[----:B0-----:R-:W-:Y:S04]  /*55c50*/  STL.64 [R1+0x2e0], R12 ;  /* 0x0002e00c01007387 */ /* 0x001fe80000100a00 */
[----:B------:R-:W-:Y:S01]  /*55c60*/  STL.64 [R1+0x2e8], R14 ;  /* 0x0002e80e01007387 */ /* 0x000fe20000100a00 */
[----:B------:R-:W-:-:S03]  /*55c70*/  NOP ;  /* 0x0000000000007918 */ /* 0x000fc60000000000 */
[----:B------:R-:W0:Y:S01]  /*55c80*/  LDS.128 R12, [R0] ;  /* 0x00000000000c7984 */ /* 0x000e220000000c00 */
[----:B------:R-:W-:-:S03]  /*55c90*/  NOP ;  /* 0x0000000000007918 */ /* 0x000fc60000000000 */
[----:B------:R-:W3:Y:S04]  /*55ca0*/  LDL.LU R20, [R1+0x210] ;  /* 0x0002100001147983 */ /* 0x000ee80000300800 */
[----:B0-----:R-:W-:Y:S04]  /*55cb0*/  STL.64 [R1+0x2d0], R12 ;  /* 0x0002d00c01007387 */ /* 0x001fe80000100a00 */
[----:B------:R-:W-:Y:S04]  /*55cc0*/  STL.64 [R1+0x2d8], R14 ;  /* 0x0002d80e01007387 */ /* 0x000fe80000100a00 */
[----:B------:R-:W3:Y:S04]  /*55cd0*/  LDL.LU R21, [R1+0x214] ;  /* 0x0002140001157983 */ /* 0x000ee80000300800 */
[----:B------:R-:W3:Y:S04]  /*55ce0*/  LDL.LU R22, [R1+0x218] ;  /* 0x0002180001167983 */ /* 0x000ee80000300800 */
[----:B------:R-:W3:Y:S04]  /*55cf0*/  LDL.LU R23, [R1+0x21c] ;  /* 0x00021c0001177983 */ /* 0x000ee80000300800 */
[----:B------:R-:W-:Y:S01]  /*55d00*/  STSM.16.M88.4 [R0], R44 ;  /* 0x0000002c00007844 */ /* 0x000fe20000000200 */
[----:B------:R-:W-:-:S03]  /*55d10*/  NOP ;  /* 0x0000000000007918 */ /* 0x000fc60000000000 */
[----:B------:R-:W0:Y:S01]  /*55d20*/  LDS.128 R12, [R0] ;  /* 0x00000000000c7984 */ /* 0x000e220000000c00 */
[----:B------:R-:W-:-:S03]  /*55d30*/  NOP ;  /* 0x0000000000007918 */ /* 0x000fc60000000000 */
[----:B------:R1:W-:Y:S02]  /*55d40*/  STSM.16.M88.4 [R0], R48 ;  /* 0x0000003000007844 */ /* 0x0003e40000000200 */
[----:B-1----:R-:W1:Y:S08]  /*55d50*/  LDC R48, c[0x0][0x244] ;  /* 0x00009100ff307b82 */ /* 0x002e700000000800 */
[----:B------:R-:W1:Y:S01]  /*55d60*/  LDC R51, c[0x0][0x244] ;  /* 0x00009100ff337b82 */ /* 0x000e620000000800 */
[----:B0-----:R-:W-:Y:S04]  /*55d70*/  STL [R1+0x2b4c], R12 ;  /* 0x002b4c0c01007387 */ /* 0x001fe80000100800 */
[----:B------:R-:W-:Y:S04]  /*55d80*/  STL [R1+0x2b38], R13 ;  /* 0x002b380d01007387 */ /* 0x000fe80000100800 */
[----:B------:R-:W-:Y:S04]  /*55d90*/  STL [R1+0x2b1c], R14 ;  /* 0x002b1c0e01007387 */ /* 0x000fe80000100800 */
[----:B------:R-:W-:Y:S01]  /*55da0*/  STL [R1+0x2b04], R15 ;  /* 0x002b040f01007387 */ /* 0x000fe20000100800 */
[----:B------:R-:W-:-:S03]  /*55db0*/  NOP ;  /* 0x0000000000007918 */ /* 0x000fc60000000000 */
[----:B------:R-:W0:Y:S01]  /*55dc0*/  LDS.128 R12, [R0] ;  /* 0x00000000000c7984 */ /* 0x000e220000000c00 */
[----:B------:R-:W-:-:S03]  /*55dd0*/  NOP ;  /* 0x0000000000007918 */ /* 0x000fc60000000000 */
[----:B------:R-:W2:Y:S04]  /*55de0*/  LDL.LU R44, [R1+0x1d0] ;  /* 0x0001d000012c7983 */ /* 0x000ea80000300800 */
[----:B0-----:R-:W-:Y:S04]  /*55df0*/  STL.64 [R1+0x320], R12 ;  /* 0x0003200c01007387 */ /* 0x001fe80000100a00 */
[----:B------:R-:W-:Y:S04]  /*55e00*/  STL.64 [R1+0x328], R14 ;  /* 0x0003280e01007387 */ /* 0x000fe80000100a00 */
[----:B------:R-:W2:Y:S04]  /*55e10*/  LDL.LU R45, [R1+0x1d4] ;  /* 0x0001d400012d7983 */ /* 0x000ea80000300800 */
[----:B------:R-:W2:Y:S04]  /*55e20*/  LDL.LU R46, [R1+0x1d8] ;  /* 0x0001d800012e7983 */ /* 0x000ea80000300800 */
[----:B------:R-:W2:Y:S04]  /*55e30*/  LDL.LU R47, [R1+0x1dc] ;  /* 0x0001dc00012f7983 */ /* 0x000ea80000300800 */
[----:B----4-:R-:W-:Y:S01]  /*55e40*/  STSM.16.M88.4 [R0], R52 ;  /* 0x0000003400007844 */ /* 0x010fe20000000200 */
[----:B------:R-:W-:-:S03]  /*55e50*/  NOP ;  /* 0x0000000000007918 */ /* 0x000fc60000000000 */
[----:B------:R-:W4:Y:S04]  /*55e60*/  LDL.LU R16, [R1+0x1c0] ;  /* 0x0001c00001107983 */ /* 0x000f280000300800 */
[----:B------:R-:W0:Y:S01]  /*55e70*/  LDS.128 R12, [R0] ;  /* 0x00000000000c7984 */ /* 0x000e220000000c00 */
[----:B------:R-:W-:-:S03]  /*55e80*/  NOP ;  /* 0x0000000000007918 */ /* 0x000fc60000000000 */
[----:B------:R-:W4:Y:S04]  /*55e90*/  LDL.LU R17, [R1+0x1c4] ;  /* 0x0001c40001117983 */ /* 0x000f280000300800 */
[----:B------:R-:W4:Y:S04]  /*55ea0*/  LDL.LU R18, [R1+0x1c8] ;  /* 0x0001c80001127983 */ /* 0x000f280000300800 */
[----:B------:R-:W4:Y:S04]  /*55eb0*/  LDL.LU R19, [R1+0x1cc] ;  /* 0x0001cc0001137983 */ /* 0x000f280000300800 */
[----:B------:R-:W4:Y:S04]  /*55ec0*/  LDL.LU R36, [R1+0x1b0] ;  /* 0x0001b00001247983 */ /* 0x000f280000300800 */
[----:B------:R-:W-:Y:S04]  /*55ed0*/  STSM.16.M88.4 [R0], R56 ;  /* 0x0000003800007844 */ /* 0x000fe80000000200 */
[----:B0-----:R-:W-:Y:S04]  /*55ee0*/  STL.64 [R1+0x310], R12 ;  /* 0x0003100c01007387 */ /* 0x001fe80000100a00 */
[----:B------:R-:W-:Y:S01]  /*55ef0*/  STL.64 [R1+0x318], R14 ;  /* 0x0003180e01007387 */ /* 0x000fe20000100a00 */
[----:B------:R-:W-:-:S03]  /*55f00*/  NOP ;  /* 0x0000000000007918 */ /* 0x000fc60000000000 */
[----:B------:R-:W0:Y:S01]  /*55f10*/  LDS.128 R12, [R0] ;  /* 0x00000000000c7984 */ /* 0x000e220000000c00 */
[----:B------:R-:W-:-:S03]  /*55f20*/  NOP ;  /* 0x0000000000007918 */ /* 0x000fc60000000000 */
[----:B------:R-:W4:Y:S04]  /*55f30*/  LDL.LU R37, [R1+0x1b4] ;  /* 0x0001b40001257983 */ /* 0x000f280000300800 */
[----:B------:R-:W4:Y:S04]  /*55f40*/  LDL.LU R38, [R1+0x1b8] ;  /* 0x0001b80001267983 */ /* 0x000f280000300800 */
[----:B------:R-:W4:Y:S04]  /*55f50*/  LDL.LU R39, [R1+0x1bc] ;  /* 0x0001bc0001277983 */ /* 0x000f280000300800 */
[----:B------:R-:W4:Y:S04]  /*55f60*/  LDL.LU R32, [R1+0x1a0] ;  /* 0x0001a00001207983 */ /* 0x000f280000300800 */
[----:B------:R-:W4:Y:S04]  /*55f70*/  LDL.LU R33, [R1+0x1a4] ;  /* 0x0001a40001217983 */ /* 0x000f280000300800 */
[----:B------:R-:W4:Y:S04]  /*55f80*/  LDL.LU R34, [R1+0x1a8] ;  /* 0x0001a80001227983 */ /* 0x000f280000300800 */
[----:B------:R-:W4:Y:S04]  /*55f90*/  LDL.LU R35, [R1+0x1ac] ;  /* 0x0001ac0001237983 */ /* 0x000f280000300800 */
[----:B0-----:R-:W-:Y:S04]  /*55fa0*/  STL.64 [R1+0x330], R12 ;  /* 0x0003300c01007387 */ /* 0x001fe80000100a00 */
[----:B------:R-:W-:Y:S04]  /*55fb0*/  STL.64 [R1+0x338], R14 ;  /* 0x0003380e01007387 */ /* 0x000fe80000100a00 */
[----:B------:R-:W4:Y:S04]  /*55fc0*/  LDL.LU R28, [R1+0x240] ;  /* 0x00024000011c7983 */ /* 0x000f280000300800 */
[----:B------:R-:W4:Y:S04]  /*55fd0*/  LDL.LU R29, [R1+0x244] ;  /* 0x00024400011d7983 */ /* 0x000f280000300800 */
[----:B------:R-:W4:Y:S04]  /*55fe0*/  LDL.LU R30, [R1+0x248] ;  /* 0x00024800011e7983 */ /* 0x000f280000300800 */
[----:B------:R-:W4:Y:S04]  /*55ff0*/  LDL.LU R31, [R1+0x24c] ;  /* 0x00024c00011f7983 */ /* 0x000f280000300800 */
[----:B---3--:R0:W-:Y:S01]  /*56000*/  STSM.16.M88.4 [R0], R20 ;  /* 0x0000001400007844 */ /* 0x0081e20000000200 */
[----:B------:R-:W-:-:S03]  /*56010*/  NOP ;  /* 0x0000000000007918 */ /* 0x000fc60000000000 */
[----:B------:R-:W3:Y:S01]  /*56020*/  LDS.128 R12, [R0] ;  /* 0x00000000000c7984 */ /* 0x000ee20000000c00 */
[----:B------:R-:W-:-:S03]  /*56030*/  NOP ;  /* 0x0000000000007918 */ /* 0x000fc60000000000 */
[----:B0-----:R-:W4:Y:S04]  /*56040*/  LDL.LU R20, [R1+0x230] ;  /* 0x0002300001147983 */ /* 0x001f280000300800 */
[----:B------:R-:W4:Y:S04]  /*56050*/  LDL.LU R21, [R1+0x234] ;  /* 0x0002340001157983 */ /* 0x000f280000300800 */
[----:B------:R-:W4:Y:S04]  /*56060*/  LDL.LU R22, [R1+0x238] ;  /* 0x0002380001167983 */ /* 0x000f280000300800 */
[----:B------:R-:W4:Y:S04]  /*56070*/  LDL.LU R23, [R1+0x23c] ;  /* 0x00023c0001177983 */ /* 0x000f280000300800 */
[----:B---3--:R-:W-:Y:S04]  /*56080*/  STL.64 [R1+0x210], R12 ;  /* 0x0002100c01007387 */ /* 0x008fe80000100a00 */
[----:B------:R-:W-:Y:S04]  /*56090*/  STL.64 [R1+0x218], R14 ;  /* 0x0002180e01007387 */ /* 0x000fe80000100a00 */
[----:B--2---:R-:W-:Y:S01]  /*560a0*/  STSM.16.M88.4 [R0], R44 ;  /* 0x0000002c00007844 */ /* 0x004fe20000000200 */
[----:B------:R-:W-:-:S03]  /*560b0*/  NOP ;  /* 0x0000000000007918 */ /* 0x000fc60000000000 */
[----:B------:R-:W0:Y:S01]  /*560c0*/  LDS.128 R12, [R0] ;  /* 0x00000000000c7984 */ /* 0x000e220000000c00 */
[----:B------:R-:W-:-:S03]  /*560d0*/  NOP ;  /* 0x0000000000007918 */ /* 0x000fc60000000000 */
[----:B----4-:R2:W-:Y:S04]  /*560e0*/  STSM.16.M88.4 [R0], R16 ;  /* 0x0000001000007844 */ /* 0x0105e80000000200 */
[----:B0-----:R-:W-:Y:S04]  /*560f0*/  STL.64 [R1+0x1d0], R12 ;  /* 0x0001d00c01007387 */ /* 0x001fe80000100a00 */
[----:B------:R-:W-:Y:S01]  /*56100*/  STL.64 [R1+0x1d8], R14 ;  /* 0x0001d80e01007387 */ /* 0x000fe20000100a00 */
[----:B------:R-:W-:-:S03]  /*56110*/  NOP ;  /* 0x0000000000007918 */ /* 0x000fc60000000000 */
[----:B--2---:R-:W2:Y:S04]  /*56120*/  LDL.LU R16, [R1+0x220] ;  /* 0x0002200001107983 */ /* 0x004ea80000300800 */
[----:B------:R-:W2:Y:S04]  /*56130*/  LDL.LU R17, [R1+0x224] ;  /* 0x0002240001117983 */ /* 0x000ea80000300800 */
[----:B------:R-:W0:Y:S01]  /*56140*/  LDS.128 R12, [R0] ;  /* 0x00000000000c7984 */ /* 0x000e220000000c00 */
[----:B------:R-:W-:-:S03]  /*56150*/  NOP ;  /* 0x0000000000007918 */ /* 0x000fc60000000000 */
[----:B------:R-:W2:Y:S04]  /*56160*/  LDL.LU R18, [R1+0x228] ;  /* 0x0002280001127983 */ /* 0x000ea80000300800 */
[----:B------:R-:W2:Y:S04]  /*56170*/  LDL.LU R19, [R1+0x22c] ;  /* 0x00022c0001137983 */ /* 0x000ea80000300800 */
[----:B------:R-:W-:Y:S01]  /*56180*/  STSM.16.M88.4 [R0], R36 ;  /* 0x0000002400007844 */ /* 0x000fe20000000200 */
[----:B------:R-:W-:-:S03]  /*56190*/  NOP ;  /* 0x0000000000007918 */ /* 0x000fc60000000000 */
[----:B0-----:R-:W-:Y:S04]  /*561a0*/  STL.64 [R1+0x1c0], R12 ;  /* 0x0001c00c01007387 */ /* 0x001fe80000100a00 */
[----:B------:R-:W-:Y:S04]  /*561b0*/  STL.64 [R1+0x1c8], R14 ;  /* 0x0001c80e01007387 */ /* 0x000fe80000100a00 */
[----:B------:R-:W0:Y:S01]  /*561c0*/  LDS.128 R12, [R0] ;  /* 0x00000000000c7984 */ /* 0x000e220000000c00 */
[----:B------:R-:W-:-:S03]  /*561d0*/  NOP ;  /* 0x0000000000007918 */ /* 0x000fc60000000000 */
[----:B------:R-:W-:Y:S01]  /*561e0*/  STSM.16.M88.4 [R0], R32 ;  /* 0x0000002000007844 */ /* 0x000fe20000000200 */
[----:B------:R-:W-:-:S03]  /*561f0*/  NOP ;  /* 0x0000000000007918 */ /* 0x000fc60000000000 */
[----:B------:R-:W3:Y:S01]  /*56200*/  LDS.128 R32, [R0] ;  /* 0x0000000000207984 */ /* 0x000ee20000000c00 */
[----:B------:R-:W-:-:S03]  /*56210*/  NOP ;  /* 0x0000000000007918 */ /* 0x000fc60000000000 */
[----:B------:R-:W-:Y:S04]  /*56220*/  STSM.16.M88.4 [R0], R28 ;  /* 0x0000001c00007844 */ /* 0x000fe80000000200 */
[----:B0-----:R-:W-:Y:S04]  /*56230*/  STL.64 [R1+0x1b0], R12 ;  /* 0x0001b00c01007387 */ /* 0x001fe80000100a00 */
[----:B------:R-:W-:Y:S01]  /*56240*/  STL.64 [R1+0x1b8], R14 ;  /* 0x0001b80e01007387 */ /* 0x000fe20000100a00 */
[----:B------:R-:W-:-:S03]  /*56250*/  NOP ;  /* 0x0000000000007918 */ /* 0x000fc60000000000 */
[----:B------:R-:W0:Y:S01]  /*56260*/  LDS.128 R12, [R0] ;  /* 0x00000000000c7984 */ /* 0x000e220000000c00 */
[----:B------:R-:W-:-:S03]  /*56270*/  NOP ;  /* 0x0000000000007918 */ /* 0x000fc60000000000 */
[----:B---3--:R-:W-:Y:S04]  /*56280*/  STL [R1+0x2b44], R32 ;  /* 0x002b442001007387 */ /* 0x008fe80000100800 */
[----:B------:R-:W-:Y:S04]  /*56290*/  STL [R1+0x2b2c], R33 ;  /* 0x002b2c2101007387 */ /* 0x000fe80000100800 */
[----:B------:R-:W-:Y:S04]  /*562a0*/  STL [R1+0x2b10], R34 ;  /* 0x002b102201007387 */ /* 0x000fe80000100800 */
[----:B------:R-:W-:Y:S04]  /*562b0*/  STL [R1+0x2af4], R35 ;  /* 0x002af42301007387 */ /* 0x000fe80000100800 */
[----:B------:R3:W-:Y:S04]  /*562c0*/  STSM.16.M88.4 [R0], R20 ;  /* 0x0000001400007844 */ /* 0x0007e80000000200 */
[----:B0-----:R-:W-:Y:S04]  /*562d0*/  STL.64 [R1+0x240], R12 ;  /* 0x0002400c01007387 */ /* 0x001fe80000100a00 */
[----:B------:R-:W-:Y:S01]  /*562e0*/  STL.64 [R1+0x248], R14 ;  /* 0x0002480e01007387 */ /* 0x000fe20000100a00 */
[----:B------:R-:W-:-:S03]  /*562f0*/  NOP ;  /* 0x0000000000007918 */ /* 0x000fc60000000000 */
[----:B------:R-:W0:Y:S01]  /*56300*/  LDS.128 R12, [R0] ;  /* 0x00000000000c7984 */ /* 0x000e220000000c00 */
[----:B------:R-:W-:-:S03]  /*56310*/  NOP ;  /* 0x0000000000007918 */ /* 0x000fc60000000000 */
[----:B---3--:R-:W3:Y:S04]  /*56320*/  LDL.LU R20, [R1+0x280] ;  /* 0x0002800001147983 */ /* 0x008ee80000300800 */
[----:B------:R-:W3:Y:S04]  /*56330*/  LDL.LU R21, [R1+0x284] ;  /* 0x0002840001157983 */ /* 0x000ee80000300800 */
[----:B------:R-:W3:Y:S04]  /*56340*/  LDL.LU R22, [R1+0x288] ;  /* 0x0002880001167983 */ /* 0x000ee80000300800 */
[----:B------:R-:W3:Y:S01]  /*56350*/  LDL.LU R23, [R1+0x28c] ;  /* 0x00028c0001177983 */ /* 0x000ee20000300800 */
[----:B0-----:R-:W-:-:S03]  /*56360*/  IMAD.MOV.U32 R33, RZ, RZ, R12 ;  /* 0x000000ffff217224 */ /* 0x001fc600078e000c */
[----:B------:R0:W-:Y:S04]  /*56370*/  STL.64 [R1+0x1a8], R14 ;  /* 0x0001a80e01007387 */ /* 0x0001e80000100a00 */
[----:B------:R-:W-:Y:S01]  /*56380*/  STL [R1+0x2b3c], R33 ;  /* 0x002b3c2101007387 */ /* 0x000fe20000100800 */
[----:B0-----:R-:W-:-:S05]  /*56390*/  IMAD.MOV.U32 R14, RZ, RZ, R13 ;  /* 0x000000ffff0e7224 */ /* 0x001fca00078e000d */
[----:B------:R-:W-:Y:S04]  /*563a0*/  STL [R1+0x2b28], R14 ;  /* 0x002b280e01007387 */ /* 0x000fe80000100800 */
        /* <DEDUP_REMOVED lines=12> */
[----:B--2---:R0:W-:Y:S01]  /*56470*/  STSM.16.M88.4 [R0], R16 ;  /* 0x0000001000007844 */ /* 0x0041e20000000200 */
[----:B------:R-:W-:-:S03]  /*56480*/  NOP ;  /* 0x0000000000007918 */ /* 0x000fc60000000000 */
[----:B------:R-:W2:Y:S01]  /*56490*/  LDS.128 R36, [R0] ;  /* 0x0000000000247984 */ /* 0x000ea20000000c00 */
[----:B------:R-:W-:-:S03]  /*564a0*/  NOP ;  /* 0x0000000000007918 */ /* 0x000fc60000000000 */
[----:B0-----:R-:W4:Y:S04]  /*564b0*/  LDL.LU R16, [R1+0x2f0] ;  /* 0x0002f00001107983 */ /* 0x001f280000300800 */
[----:B------:R-:W4:Y:S04]  /*564c0*/  LDL.LU R17, [R1+0x2f4] ;  /* 0x0002f40001117983 */ /* 0x000f280000300800 */
[----:B------:R-:W4:Y:S04]  /*564d0*/  LDL.LU R18, [R1+0x2f8] ;  /* 0x0002f80001127983 */ /* 0x000f280000300800 */
[----:B------:R-:W4:Y:S04]  /*564e0*/  LDL.LU R19, [R1+0x2fc] ;  /* 0x0002fc0001137983 */ /* 0x000f280000300800 */
[----:B--2---:R-:W-:Y:S04]  /*564f0*/  STL [R1+0x2b40], R36 ;  /* 0x002b402401007387 */ /* 0x004fe80000100800 */
[----:B------:R-:W-:Y:S04]  /*56500*/  STL [R1+0x2b24], R37 ;  /* 0x002b242501007387 */ /* 0x000fe80000100800 */
[----:B------:R-:W-:Y:S04]  /*56510*/  STL [R1+0x2b08], R38 ;  /* 0x002b082601007387 */ /* 0x000fe80000100800 */
[----:B------:R-:W-:Y:S04]  /*56520*/  STL [R1+0x2af0], R39 ;  /* 0x002af02701007387 */ /* 0x000fe80000100800 */
[----:B------:R-:W2:Y:S04]  /*56530*/  LDL.LU R44, [R1+0x300] ;  /* 0x00030000012c7983 */ /* 0x000ea80000300800 */
[----:B------:R-:W2:Y:S04]  /*56540*/  LDL.LU R45, [R1+0x304] ;  /* 0x00030400012d7983 */ /* 0x000ea80000300800 */
[----:B------:R-:W2:Y:S04]  /*56550*/  LDL.LU R46, [R1+0x308] ;  /* 0x00030800012e7983 */ /* 0x000ea80000300800 */
[----:B------:R-:W2:Y:S04]  /*56560*/  LDL.LU R47, [R1+0x30c] ;  /* 0x00030c00012f7983 */ /* 0x000ea80000300800 */
[----:B---3--:R0:W-:Y:S01]  /*56570*/  STSM.16.M88.4 [R0], R20 ;  /* 0x0000001400007844 */ /* 0x0081e20000000200 */
[----:B------:R-:W-:-:S03]  /*56580*/  NOP ;  /* 0x0000000000007918 */ /* 0x000fc60000000000 */
[----:B------:R-:W3:Y:S01]  /*56590*/  LDS.128 R12, [R0] ;  /* 0x00000000000c7984 */ /* 0x000ee20000000c00 */
[----:B------:R-:W-:-:S03]  /*565a0*/  NOP ;  /* 0x0000000000007918 */ /* 0x000fc60000000000 */
[----:B0-----:R-:W2:Y:S04]  /*565b0*/  LDL.LU R20, [R1+0x350] ;  /* 0x0003500001147983 */ /* 0x001ea80000300800 */
[----:B------:R-:W2:Y:S04]  /*565c0*/  LDL.LU R21, [R1+0x354] ;  /* 0x0003540001157983 */ /* 0x000ea80000300800 */
[----:B------:R-:W2:Y:S04]  /*565d0*/  LDL.LU R22, [R1+0x358] ;  /* 0x0003580001167983 */ /* 0x000ea80000300800 */
[----:B------:R-:W2:Y:S04]  /*565e0*/  LDL.LU R23, [R1+0x35c] ;  /* 0x00035c0001177983 */ /* 0x000ea80000300800 */
[----:B---3--:R-:W-:Y:S04]  /*565f0*/  STL.64 [R1+0x230], R12 ;  /* 0x0002300c01007387 */ /* 0x008fe80000100a00 */
[----:B------:R-:W-:Y:S04]  /*56600*/  STL.64 [R1+0x238], R14 ;  /* 0x0002380e01007387 */ /* 0x000fe80000100a00 */
[----:B----4-:R-:W-:Y:S01]  /*56610*/  STSM.16.M88.4 [R0], R56 ;  /* 0x0000003800007844 */ /* 0x010fe20000000200 */
        /* <DEDUP_REMOVED lines=9> */
[----:B------:R3:W-:Y:S04]  /*566b0*/  STSM.16.M88.4 [R0], R28 ;  /* 0x0000001c00007844 */ /* 0x0007e80000000200 */
[----:B0-----:R-:W-:Y:S04]  /*566c0*/  STL.64 [R1+0x280], R12 ;  /* 0x0002800c01007387 */ /* 0x001fe80000100a00 */
[----:B------:R-:W-:Y:S01]  /*566d0*/  STL.64 [R1+0x288], R14 ;  /* 0x0002880e01007387 */ /* 0x000fe20000100a00 */
[----:B------:R-:W-:-:S03]  /*566e0*/  NOP ;  /* 0x0000000000007918 */ /* 0x000fc60000000000 */
[----:B---3--:R-:W3:Y:S04]  /*566f0*/  LDL.LU R28, [R1+0x3a0] ;  /* 0x0003a000011c7983 */ /* 0x008ee80000300800 */
[----:B------:R-:W3:Y:S04]  /*56700*/  LDL.LU R29, [R1+0x3a4] ;  /* 0x0003a400011d7983 */ /* 0x000ee80000300800 */
[----:B------:R-:W3:Y:S04]  /*56710*/  LDL.LU R30, [R1+0x3a8] ;  /* 0x0003a800011e7983 */ /* 0x000ee80000300800 */
[----:B------:R-:W3:Y:S04]  /*56720*/  LDL.LU R31, [R1+0x3ac] ;  /* 0x0003ac00011f7983 */ /* 0x000ee80000300800 */
[----:B------:R-:W0:Y:S01]  /*56730*/  LDS.128 R12, [R0] ;  /* 0x00000000000c7984 */ /* 0x000e220000000c00 */
[----:B------:R-:W-:-:S03]  /*56740*/  NOP ;  /* 0x0000000000007918 */ /* 0x000fc60000000000 */
[----:B------:R4:W-:Y:S04]  /*56750*/  STSM.16.M88.4 [R0], R16 ;  /* 0x0000001000007844 */ /* 0x0009e80000000200 */
[----:B0-----:R-:W-:Y:S04]  /*56760*/  STL.64 [R1+0x2a0], R12 ;  /* 0x0002a00c01007387 */ /* 0x001fe80000100a00 */
[----:B------:R-:W-:Y:S01]  /*56770*/  STL.64 [R1+0x2a8], R14 ;  /* 0x0002a80e01007387 */ /* 0x000fe20000100a00 */
[----:B------:R-:W-:-:S03]  /*56780*/  NOP ;  /* 0x0000000000007918 */ /* 0x000fc60000000000 */
[----:B------:R-:W0:Y:S01]  /*56790*/  LDS.128 R12, [R0] ;  /* 0x00000000000c7984 */ /* 0x000e220000000c00 */
[----:B------:R-:W-:-:S03]  /*567a0*/  NOP ;  /* 0x0000000000007918 */ /* 0x000fc60000000000 */
[----:B----4-:R-:W4:Y:S04]  /*567b0*/  LDL.LU R16, [R1+0x4e0] ;  /* 0x0004e00001107983 */ /* 0x010f280000300800 */
[----:B------:R-:W4:Y:S04]  /*567c0*/  LDL.LU R17, [R1+0x4e4] ;  /* 0x0004e40001117983 */ /* 0x000f280000300800 */
[----:B------:R-:W4:Y:S04]  /*567d0*/  LDL.LU R18, [R1+0x4e8] ;  /* 0x0004e80001127983 */ /* 0x000f280000300800 */
[----:B------:R-:W4:Y:S04]  /*567e0*/  LDL.LU R19, [R1+0x4ec] ;  /* 0x0004ec0001137983 */ /* 0x000f280000300800 */
[----:B--2---:R-:W-:Y:S04]  /*567f0*/  STSM.16.M88.4 [R0], R44 ;  /* 0x0000002c00007844 */ /* 0x004fe80000000200 */
[----:B0-----:R-:W-:Y:S04]  /*56800*/  STL.64 [R1+0x290], R12 ;  /* 0x0002900c01007387 */ /* 0x001fe80000100a00 */
[----:B------:R-:W-:Y:S01]  /*56810*/  STL.64 [R1+0x298], R14 ;  /* 0x0002980e01007387 */ /* 0x000fe20000100a00 */
        /* <DEDUP_REMOVED lines=13> */
[----:B------:R0:W-:Y:S01]  /*568f0*/  STSM.16.M88.4 [R0], R20 ;  /* 0x0000001400007844 */ /* 0x0001e20000000200 */
[----:B------:R-:W-:-:S03]  /*56900*/  NOP ;  /* 0x0000000000007918 */ /* 0x000fc60000000000 */
[----:B------:R-:W1:Y:S01]  /*56910*/  LDS.128 R12, [R0] ;  /* 0x00000000000c7984 */ /* 0x000e620000000c00 */
[----:B------:R-:W-:-:S03]  /*56920*/  NOP ;  /* 0x0000000000007918 */ /* 0x000fc60000000000 */
[----:B0-----:R-:W2:Y:S04]  /*56930*/  LDL.LU R20, [R1+0x430] ;  /* 0x0004300001147983 */ /* 0x001ea80000300800 */
[----:B------:R-:W2:Y:S04]  /*56940*/  LDL.LU R21, [R1+0x434] ;  /* 0x0004340001157983 */ /* 0x000ea80000300800 */
[----:B------:R-:W2:Y:S04]  /*56950*/  LDL.LU R22, [R1+0x438] ;  /* 0x0004380001167983 */ /* 0x000ea80000300800 */
[----:B------:R-:W2:Y:S04]  /*56960*/  LDL.LU R23, [R1+0x43c] ;  /* 0x00043c0001177983 */ /* 0x000ea80000300800 */
[----:B-1----:R-:W-:Y:S04]  /*56970*/  STL.64 [R1+0x2b0], R12 ;  /* 0x0002b00c01007387 */ /* 0x002fe80000100a00 */
[----:B------:R-:W-:Y:S04]  /*56980*/  STL.64 [R1+0x2b8], R14 ;  /* 0x0002b80e01007387 */ /* 0x000fe80000100a00 */
[----:B---3--:R0:W-:Y:S01]  /*56990*/  STSM.16.M88.4 [R0], R28 ;  /* 0x0000001c00007844 */ /* 0x0081e20000000200 */
[----:B------:R-:W-:-:S03]  /*569a0*/  NOP ;  /* 0x0000000000007918 */ /* 0x000fc60000000000 */
[----:B------:R-:W1:Y:S01]  /*569b0*/  LDS.128 R12, [R0] ;  /* 0x00000000000c7984 */ /* 0x000e620000000c00 */
[----:B------:R-:W-:-:S03]  /*569c0*/  NOP ;  /* 0x0000000000007918 */ /* 0x000fc60000000000 */
[----:B0-----:R-:W3:Y:S04]  /*569d0*/  LDL.LU R28, [R1+0x420] ;  /* 0x00042000011c7983 */ /* 0x001ee80000300800 */
[----:B------:R-:W3:Y:S04]  /*569e0*/  LDL.LU R29, [R1+0x424] ;  /* 0x00042400011d7983 */ /* 0x000ee80000300800 */
[----:B------:R-:W3:Y:S04]  /*569f0*/  LDL.LU R30, [R1+0x428] ;  /* 0x00042800011e7983 */ /* 0x000ee80000300800 */
[----:B------:R-:W3:Y:S04]  /*56a00*/  LDL.LU R31, [R1+0x42c] ;  /* 0x00042c00011f7983 */ /* 0x000ee80000300800 */
[----:B-1----:R-:W-:Y:S04]  /*56a10*/  STL.64 [R1+0x350], R12 ;  /* 0x0003500c01007387 */ /* 0x002fe80000100a00 */
[----:B------:R-:W-:Y:S04]  /*56a20*/  STL.64 [R1+0x358], R14 ;  /* 0x0003580e01007387 */ /* 0x000fe80000100a00 */
        /* <DEDUP_REMOVED lines=12> */
[----:B-1----:R-:W-:Y:S04]  /*56af0*/  STL.64 [R1+0x340], R12 ;  /* 0x0003400c01007387 */ /* 0x002fe80000100a00 */
[----:B------:R-:W-:Y:S04]  /*56b00*/  STL.64 [R1+0x348], R14 ;  /* 0x0003480e01007387 */ /* 0x000fe80000100a00 */
[----:B--2---:R-:W-:Y:S01]  /*56b10*/  STSM.16.M88.4 [R0], R56 ;  /* 0x0000003800007844 */ /* 0x004fe20000000200 */
        /* <DEDUP_REMOVED lines=13> */
[----:B-1----:R-:W2:Y:S04]  /*56bf0*/  LDL.LU R20, [R1+0x3b0] ;  /* 0x0003b00001147983 */ /* 0x002ea80000300800 */
[----:B------:R-:W2:Y:S04]  /*56c00*/  LDL.LU R21, [R1+0x3b4] ;  /* 0x0003b40001157983 */ /* 0x000ea80000300800 */
[----:B------:R-:W2:Y:S04]  /*56c10*/  LDL.LU R22, [R1+0x3b8] ;  /* 0x0003b80001167983 */ /* 0x000ea80000300800 */
[----:B------:R-:W2:Y:S04]  /*56c20*/  LDL.LU R23, [R1+0x3bc] ;  /* 0x0003bc0001177983 */ /* 0x000ea80000300800 */
[----:B------:R-:W0:Y:S01]  /*56c30*/  LDS.128 R12, [R0] ;  /* 0x00000000000c7984 */ /* 0x000e220000000c00 */
[----:B------:R-:W-:-:S03]  /*56c40*/  NOP ;  /* 0x0000000000007918 */ /* 0x000fc60000000000 */
[----:B---3--:R1:W-:Y:S04]  /*56c50*/  STSM.16.M88.4 [R0], R28 ;  /* 0x0000001c00007844 */ /* 0x0083e80000000200 */
[----:B0-----:R-:W-:Y:S04]  /*56c60*/  STL.64 [R1+0x380], R12 ;  /* 0x0003800c01007387 */ /* 0x001fe80000100a00 */
[----:B------:R-:W-:Y:S01]  /*56c70*/  STL.64 [R1+0x388], R14 ;  /* 0x0003880e01007387 */ /* 0x000fe20000100a00 */
[----:B------:R-:W-:-:S03]  /*56c80*/  NOP ;  /* 0x0000000000007918 */ /* 0x000fc60000000000 */
[----:B------:R-:W0:Y:S01]  /*56c90*/  LDS.128 R12, [R0] ;  /* 0x00000000000c7984 */ /* 0x000e220000000c00 */
[----:B------:R-:W-:-:S03]  /*56ca0*/  NOP ;  /* 0x0000000000007918 */ /* 0x000fc60000000000 */
[----:B-1----:R-:W3:Y:S04]  /*56cb0*/  LDL.LU R28, [R1+0x4f0] ;  /* 0x0004f000011c7983 */ /* 0x002ee80000300800 */
[----:B------:R-:W3:Y:S04]  /*56cc0*/  LDL.LU R29, [R1+0x4f4] ;  /* 0x0004f400011d7983 */ /* 0x000ee80000300800 */
[----:B------:R-:W3:Y:S04]  /*56cd0*/  LDL.LU R30, [R1+0x4f8] ;  /* 0x0004f800011e7983 */ /* 0x000ee80000300800 */
[----:B------:R-:W3:Y:S04]  /*56ce0*/  LDL.LU R31, [R1+0x4fc] ;  /* 0x0004fc00011f7983 */ /* 0x000ee80000300800 */
[----:B------:R-:W-:Y:S04]  /*56cf0*/  STSM.16.M88.4 [R0], R44 ;  /* 0x0000002c00007844 */ /* 0x000fe80000000200 */
[----:B0-----:R-:W-:Y:S04]  /*56d00*/  STL.64 [R1+0x370], R12 ;  /* 0x0003700c01007387 */ /* 0x001fe80000100a00 */
[----:B------:R-:W-:Y:S01]  /*56d10*/  STL.64 [R1+0x378], R14 ;  /* 0x0003780e01007387 */ /* 0x000fe20000100a00 */
[----:B------:R-:W-:-:S03]  /*56d20*/  NOP ;  /* 0x0000000000007918 */ /* 0x000fc60000000000 */
[----:B------:R-:W0:Y:S01]  /*56d30*/  LDS.128 R12, [R0] ;  /* 0x00000000000c7984 */ /* 0x000e220000000c00 */
[----:B------:R-:W-:-:S03]  /*56d40*/  NOP ;  /* 0x0000000000007918 */ /* 0x000fc60000000000 */
[----:B0-----:R-:W-:Y:S04]  /*56d50*/  STL.64 [R1+0x3a0], R12 ;  /* 0x0003a00c01007387 */ /* 0x001fe80000100a00 */
[----:B------:R-:W-:Y:S04]  /*56d60*/  STL.64 [R1+0x3a8], R14 ;  /* 0x0003a80e01007387 */ /* 0x000fe80000100a00 */
        /* <DEDUP_REMOVED lines=18> */
[----:B--2---:R0:W-:Y:S01]  /*56e90*/  STSM.16.M88.4 [R0], R20 ;  /* 0x0000001400007844 */ /* 0x0041e20000000200 */
        /* <DEDUP_REMOVED lines=9> */
[----:B------:R-:W2:Y:S04]  /*56f30*/  LDL.LU R44, [R1+0x5f0] ;  /* 0x0005f000012c7983 */ /* 0x000ea80000300800 */
[----:B------:R-:W2:Y:S04]  /*56f40*/  LDL.LU R45, [R1+0x5f4] ;  /* 0x0005f400012d7983 */ /* 0x000ea80000300800 */
[----:B------:R-:W2:Y:S04]  /*56f50*/  LDL.LU R46, [R1+0x5f8] ;  /* 0x0005f800012e7983 */ /* 0x000ea80000300800 */
[----:B------:R-:W2:Y:S04]  /*56f60*/  LDL.LU R47, [R1+0x5fc] ;  /* 0x0005fc00012f7983 */ /* 0x000ea80000300800 */
        /* <DEDUP_REMOVED lines=10> */
[----:B------:R-:W-:Y:S01]  /*57010*/  STSM.16.M88.4 [R0], R56 ;  /* 0x0000003800007844 */ /* 0x000fe20000000200 */
        /* <DEDUP_REMOVED lines=9> */
[----:B----4-:R1:W-:Y:S04]  /*570b0*/  STSM.16.M88.4 [R0], R16 ;  /* 0x0000001000007844 */ /* 0x0103e80000000200 */
[----:B0-----:R-:W-:Y:S04]  /*570c0*/  STL.64 [R1+0x3f0], R12 ;  /* 0x0003f00c01007387 */ /* 0x001fe80000100a00 */
[----:B------:R-:W-:Y:S01]  /*570d0*/  STL.64 [R1+0x3f8], R14 ;  /* 0x0003f80e01007387 */ /* 0x000fe20000100a00 */
[----:B------:R-:W-:-:S03]  /*570e0*/  NOP ;  /* 0x0000000000007918 */ /* 0x000fc60000000000 */
[----:B-1----:R-:W4:Y:S04]  /*570f0*/  LDL.LU R16, [R1+0x660] ;  /* 0x0006600001107983 */ /* 0x002f280000300800 */
[----:B------:R-:W4:Y:S04]  /*57100*/  LDL.LU R17, [R1+0x664] ;  /* 0x0006640001117983 */ /* 0x000f280000300800 */
[----:B------:R-:W4:Y:S04]  /*57110*/  LDL.LU R18, [R1+0x668] ;  /* 0x0006680001127983 */ /* 0x000f280000300800 */
[----:B------:R-:W4:Y:S04]  /*57120*/  LDL.LU R19, [R1+0x66c] ;  /* 0x00066c0001137983 */ /* 0x000f280000300800 */
[----:B------:R-:W0:Y:S01]  /*57130*/  LDS.128 R12, [R0] ;  /* 0x00000000000c7984 */ /* 0x000e220000000c00 */
[----:B------:R-:W-:-:S03]  /*57140*/  NOP ;  /* 0x0000000000007918 */ /* 0x000fc60000000000 */
[----:B--2---:R1:W-:Y:S04]  /*57150*/  STSM.16.M88.4 [R0], R20 ;  /* 0x0000001400007844 */ /* 0x0043e80000000200 */
[----:B0-----:R-:W-:Y:S04]  /*57160*/  STL.64 [R1+0x3e0], R12 ;  /* 0x0003e00c01007387 */ /* 0x001fe80000100a00 */
[----:B------:R-:W-:Y:S01]  /*57170*/  STL.64 [R1+0x3e8], R14 ;  /* 0x0003e80e01007387 */ /* 0x000fe20000100a00 */
[----:B------:R-:W-:-:S03]  /*57180*/  NOP ;  /* 0x0000000000007918 */ /* 0x000fc60000000000 */
[----:B------:R-:W0:Y:S01]  /*57190*/  LDS.128 R12, [R0] ;  /* 0x00000000000c7984 */ /* 0x000e220000000c00 */
[----:B------:R-:W-:-:S03]  /*571a0*/  NOP ;  /* 0x0000000000007918 */ /* 0x000fc60000000000 */
[----:B-1----:R-:W2:Y:S04]  /*571b0*/  LDL.LU R20, [R1+0x770] ;  /* 0x0007700001147983 */ /* 0x002ea80000300800 */
[----:B------:R-:W2:Y:S04]  /*571c0*/  LDL.LU R21, [R1+0x774] ;  /* 0x0007740001157983 */ /* 0x000ea80000300800 */
[----:B------:R-:W2:Y:S04]  /*571d0*/  LDL.LU R22, [R1+0x778] ;  /* 0x0007780001167983 */ /* 0x000ea80000300800 */
[----:B------:R-:W2:Y:S04]  /*571e0*/  LDL.LU R23, [R1+0x77c] ;  /* 0x00077c0001177983 */ /* 0x000ea80000300800 */
        /* <DEDUP_REMOVED lines=36> */
[----:B------:R-:W4:Y:S04]  /*57430*/  LDL.LU R44, [R1+0x6e0] ;  /* 0x0006e000012c7983 */ /* 0x000f280000300800 */
[----:B------:R-:W4:Y:S04]  /*57440*/  LDL.LU R45, [R1+0x6e4] ;  /* 0x0006e400012d7983 */ /* 0x000f280000300800 */
[----:B------:R-:W4:Y:S04]  /*57450*/  LDL.LU R46, [R1+0x6e8] ;  /* 0x0006e800012e7983 */ /* 0x000f280000300800 */
[----:B------:R-:W4:Y:S04]  /*57460*/  LDL.LU R47, [R1+0x6ec] ;  /* 0x0006ec00012f7983 */ /* 0x000f280000300800 */
        /* <DEDUP_REMOVED lines=20> */
[----:B---3--:R1:W-:Y:S04]  /*575b0*/  STSM.16.M88.4 [R0], R28 ;  /* 0x0000001c00007844 */ /* 0x0083e80000000200 */
[----:B0-----:R-:W-:Y:S04]  /*575c0*/  STL.64 [R1+0x470], R12 ;  /* 0x0004700c01007387 */ /* 0x001fe80000100a00 */
[----:B------:R-:W-:Y:S01]  /*575d0*/  STL.64 [R1+0x478], R14 ;  /* 0x0004780e01007387 */ /* 0x000fe20000100a00 */
[----:B------:R-:W-:-:S03]  /*575e0*/  NOP ;  /* 0x0000000000007918 */ /* 0x000fc60000000000 */
[----:B-1----:R-:W3:Y:S04]  /*575f0*/  LDL.LU R28, [R1+0x670] ;  /* 0x00067000011c7983 */ /* 0x002ee80000300800 */
[----:B------:R-:W3:Y:S04]  /*57600*/  LDL.LU R29, [R1+0x674] ;  /* 0x00067400011d7983 */ /* 0x000ee80000300800 */
[----:B------:R-:W3:Y:S04]  /*57610*/  LDL.LU R30, [R1+0x678] ;  /* 0x00067800011e7983 */ /* 0x000ee80000300800 */
[----:B------:R-:W3:Y:S04]  /*57620*/  LDL.LU R31, [R1+0x67c] ;  /* 0x00067c00011f7983 */ /* 0x000ee80000300800 */
[----:B------:R-:W0:Y:S01]  /*57630*/  LDS.128 R12, [R0] ;  /* 0x00000000000c7984 */ /* 0x000e220000000c00 */
[----:B------:R-:W-:-:S03]  /*57640*/  NOP ;  /* 0x0000000000007918 */ /* 0x000fc60000000000 */
[----:B----4-:R1:W-:Y:S04]  /*57650*/  STSM.16.M88.4 [R0], R16 ;  /* 0x0000001000007844 */ /* 0x0103e80000000200 */
[----:B0-----:R-:W-:Y:S04]  /*57660*/  STL.64 [R1+0x460], R12 ;  /* 0x0004600c01007387 */ /* 0x001fe80000100a00 */
[----:B------:R-:W-:Y:S01]  /*57670*/  STL.64 [R1+0x468], R14 ;  /* 0x0004680e01007387 */ /* 0x000fe20000100a00 */
[----:B------:R-:W-:-:S03]  /*57680*/  NOP ;  /* 0x0000000000007918 */ /* 0x000fc60000000000 */
[----:B------:R-:W0:Y:S01]  /*57690*/  LDS.128 R12, [R0] ;  /* 0x00000000000c7984 */ /* 0x000e220000000c00 */
[----:B------:R-:W-:-:S03]  /*576a0*/  NOP ;  /* 0x0000000000007918 */ /* 0x000fc60000000000 */
[----:B-1----:R-:W4:Y:S04]  /*576b0*/  LDL.LU R16, [R1+0x7d0] ;  /* 0x0007d00001107983 */ /* 0x002f280000300800 */
        /* <DEDUP_REMOVED lines=63> */
[----:B--2---:R1:W-:Y:S04]  /*57ab0*/  STSM.16.M88.4 [R0], R20 ;  /* 0x0000001400007844 */ /* 0x0043e80000000200 */
        /* <DEDUP_REMOVED lines=329> */
[----:B0-----:R-:W-:Y:S04]  /*58f50*/  STL.64 [R1+0x700], R12 ;  /* 0x0007000c01007387 */ /* 0x001fe80000100a00 */
        /* <DEDUP_REMOVED lines=9> */
[----:B------:R-:W-:Y:S04]  /*58ff0*/  STSM.16.M88.4 [R0], R44 ;  /* 0x0000002c00007844 */ /* 0x000fe80000000200 */
[----:B-1----:R-:W-:Y:S04]  /*59000*/  STL.64 [R1+0x720], R12 ;  /* 0x0007200c01007387 */ /* 0x002fe80000100a00 */
        /* <DEDUP_REMOVED lines=8> */
[----:B------:R-:W3:Y:S04]  /*59090*/  LDL.LU R56, [R1+0x11c0] ;  /* 0x0011c00001387983 */ /* 0x000ee80000300800 */
[----:B------:R-:W3:Y:S04]  /*590a0*/  LDL.LU R57, [R1+0x11c4] ;  /* 0x0011c40001397983 */ /* 0x000ee80000300800 */
[----:B------:R-:W0:Y:S01]  /*590b0*/  LDS.128 R12, [R0] ;  /* 0x00000000000c7984 */ /* 0x000e220000000c00 */
[----:B------:R-:W-:-:S03]  /*590c0*/  NOP ;  /* 0x0000000000007918 */ /* 0x000fc60000000000 */
[----:B------:R-:W3:Y:S04]  /*590d0*/  LDL.LU R58, [R1+0x11c8] ;  /* 0x0011c800013a7983 */ /* 0x000ee80000300800 */
[----:B------:R-:W3:Y:S04]  /*590e0*/  LDL.LU R59, [R1+0x11cc] ;  /* 0x0011cc00013b7983 */ /* 0x000ee80000300800 */
[----:B------:R-:W3:Y:S04]  /*590f0*/  LDL.LU R52, [R1+0x11b0] ;  /* 0x0011b00001347983 */ /* 0x000ee80000300800 */
        /* <DEDUP_REMOVED lines=14> */
[----:B-1----:R-:W-:Y:S04]  /*591e0*/  STL.64 [R1+0x780], R12 ;  /* 0x0007800c01007387 */ /* 0x002fe80000100a00 */
[----:B------:R-:W-:Y:S04]  /*591f0*/  STL.64 [R1+0x788], R14 ;  /* 0x0007880e01007387 */ /* 0x000fe80000100a00 */
[----:B------:R-:W4:Y:S04]  /*59200*/  LDL.LU R17, [R1+0x1194] ;  /* 0x0011940001117983 */ /* 0x000f280000300800 */
[----:B------:R-:W4:Y:S04]  /*59210*/  LDL.LU R18, [R1+0x1198] ;  /* 0x0011980001127983 */ /* 0x000f280000300800 */
[----:B--2---:R-:W-:Y:S01]  /*59220*/  STSM.16.M88.4 [R0], R20 ;  /* 0x0000001400007844 */ /* 0x004fe20000000200 */
[----:B------:R-:W-:-:S03]  /*59230*/  NOP ;  /* 0x0000000000007918 */ /* 0x000fc60000000000 */
[----:B------:R-:W0:Y:S01]  /*59240*/  LDS.128 R12, [R0] ;  /* 0x00000000000c7984 */ /* 0x000e220000000c00 */
[----:B------:R-:W-:-:S03]  /*59250*/  NOP ;  /* 0x0000000000007918 */ /* 0x000fc60000000000 */
[----:B------:R-:W4:Y:S04]  /*59260*/  LDL.LU R19, [R1+0x119c] ;  /* 0x00119c0001137983 */ /* 0x000f280000300800 */
[----:B------:R-:W2:Y:S04]  /*59270*/  LDL.LU R44, [R1+0x11e0] ;  /* 0x0011e000012c7983 */ /* 0x000ea80000300800 */
        /* <DEDUP_REMOVED lines=9> */
[----:B------:R-:W2:Y:S04]  /*59310*/  LDL R5, [R1+0x17b8] ;  /* 0x0017b80001057983 */ /* 0x000ea80000100800 */
[----:B------:R-:W2:Y:S04]  /*59320*/  LDL R33, [R1+0x1164] ;  /* 0x0011640001217983 */ /* 0x000ea80000100800 */
[----:B---3--:R0:W-:Y:S01]  /*59330*/  STSM.16.M88.4 [R0], R56 ;  /* 0x0000003800007844 */ /* 0x0081e20000000200 */
[----:B------:R-:W-:-:S03]  /*59340*/  NOP ;  /* 0x0000000000007918 */ /* 0x000fc60000000000 */
[----:B------:R-:W1:Y:S01]  /*59350*/  LDS.128 R12, [R0] ;  /* 0x00000000000c7984 */ /* 0x000e620000000c00 */
[----:B------:R-:W-:Y:S01]  /*59360*/  NOP ;  /* 0x0000000000007918 */ /* 0x000fe20000000000 */
[----:B0-----:R-:W0:Y:S08]  /*59370*/  LDC R56, c[0x0][0x244] ;  /* 0x00009100ff387b82 */ /* 0x001e300000000800 */
[----:B------:R-:W3:Y:S01]  /*59380*/  LDC R57, c[0x0][0x244] ;  /* 0x00009100ff397b82 */ /* 0x000ee20000000800 */
[----:B------:R0:W-:Y:S04]  /*59390*/  STSM.16.M88.4 [R0], R52 ;  /* 0x0000003400007844 */ /* 0x0001e80000000200 */
[----:B-1----:R-:W-:Y:S04]  /*593a0*/  STL.64 [R1+0x7a0], R12 ;  /* 0x0007a00c01007387 */ /* 0x002fe80000100a00 */
[----:B------:R-:W-:Y:S01]  /*593b0*/  STL.64 [R1+0x7a8], R14 ;  /* 0x0007a80e01007387 */ /* 0x000fe20000100a00 */
[----:B------:R-:W-:-:S03]  /*593c0*/  NOP ;  /* 0x0000000000007918 */ /* 0x000fc60000000000 */
[----:B------:R-:W1:Y:S01]  /*593d0*/  LDS.128 R12, [R0] ;  /* 0x00000000000c7984 */ /* 0x000e620000000c00 */
[----:B------:R-:W-:-:S03]  /*593e0*/  NOP ;  /* 0x0000000000007918 */ /* 0x000fc60000000000 */
[----:B------:R3:W-:Y:S01]  /*593f0*/  STSM.16.M88.4 [R0], R28 ;  /* 0x0000001c00007844 */ /* 0x0007e20000000200 */
[----:B0-----:R-:W0:Y:S08]  /*59400*/  LDC R52, c[0x0][0x244] ;  /* 0x00009100ff347b82 */ /* 0x001e300000000800 */
[----:B------:R-:W0:Y:S08]  /*59410*/  LDC R53, c[0x0][0x244] ;  /* 0x00009100ff357b82 */ /* 0x000e300000000800 */
[----:B------:R-:W0:Y:S01]  /*59420*/  LDC R55, c[0x0][0x244] ;  /* 0x00009100ff377b82 */ /* 0x000e220000000800 */
[----:B-1----:R-:W-:Y:S04]  /*59430*/  STL.64 [R1+0x770], R12 ;  /* 0x0007700c01007387 */ /* 0x002fe80000100a00 */
[----:B------:R-:W-:Y:S01]  /*59440*/  STL.64 [R1+0x778], R14 ;  /* 0x0007780e01007387 */ /* 0x000fe20000100a00 */
[----:B------:R-:W-:-:S03]  /*59450*/  NOP ;  /* 0x0000000000007918 */ /* 0x000fc60000000000 */
[----:B---3--:R-:W3:Y:S04]  /*59460*/  LDL.LU R28, [R1+0x1200] ;  /* 0x00120000011c7983 */ /* 0x008ee80000300800 */
[----:B------:R-:W3:Y:S04]  /*59470*/  LDL.LU R29, [R1+0x1204] ;  /* 0x00120400011d7983 */ /* 0x000ee80000300800 */
[----:B------:R-:W3:Y:S04]  /*59480*/  LDL.LU R30, [R1+0x1208] ;  /* 0x00120800011e7983 */ /* 0x000ee80000300800 */
[----:B------:R-:W3:Y:S04]  /*59490*/  LDL.LU R31, [R1+0x120c] ;  /* 0x00120c00011f7983 */ /* 0x000ee80000300800 */
[----:B------:R-:W1:Y:S01]  /*594a0*/  LDS.128 R12, [R0] ;  /* 0x00000000000c7984 */ /* 0x000e620000000c00 */
[----:B------:R-:W-:-:S03]  /*594b0*/  NOP ;  /* 0x0000000000007918 */ /* 0x000fc60000000000 */
[----:B-1----:R-:W-:Y:S04]  /*594c0*/  STL.64 [R1+0x740], R12 ;  /* 0x0007400c01007387 */ /* 0x002fe80000100a00 */
[----:B------:R-:W-:Y:S04]  /*594d0*/  STL.64 [R1+0x748], R14 ;  /* 0x0007480e01007387 */ /* 0x000fe80000100a00 */
[----:B----4-:R1:W-:Y:S01]  /*594e0*/  STSM.16.M88.4 [R0], R16 ;  /* 0x0000001000007844 */ /* 0x0103e20000000200 */
[----:B------:R-:W-:-:S03]  /*594f0*/  NOP ;  /* 0x0000000000007918 */ /* 0x000fc60000000000 */
[----:B------:R-:W4:Y:S01]  /*59500*/  LDS.128 R12, [R0] ;  /* 0x00000000000c7984 */ /* 0x000f220000000c00 */
[----:B------:R-:W-:Y:S01]  /*59510*/  NOP ;  /* 0x0000000000007918 */ /* 0x000fe20000000000 */
[----:B-1----:R-:W1:Y:S08]  /*59520*/  LDC R17, c[0x0][0x244] ;  /* 0x00009100ff117b82 */ /* 0x002e700000000800 */
[----:B------:R-:W0:Y:S08]  /*59530*/  LDC R19, c[0x0][0x244] ;  /* 0x00009100ff137b82 */ /* 0x000e300000000800 */
[----:B------:R-:W0:Y:S01]  /*59540*/  LDC R16, c[0x0][0x244] ;  /* 0x00009100ff107b82 */ /* 0x000e220000000800 */
[----:B----4-:R-:W-:Y:S04]  /*59550*/  STL.64 [R1+0x730], R12 ;  /* 0x0007300c01007387 */ /* 0x010fe80000100a00 */
[----:B--2---:R2:W-:Y:S04]  /*59560*/  STSM.16.M88.4 [R0], R44 ;  /* 0x0000002c00007844 */ /* 0x0045e80000000200 */
[----:B------:R-:W-:Y:S01]  /*59570*/  STL.64 [R1+0x738], R14 ;  /* 0x0007380e01007387 */ /* 0x000fe20000100a00 */
[----:B------:R-:W-:-:S03]  /*59580*/  NOP ;  /* 0x0000000000007918 */ /* 0x000fc60000000000 */
[----:B------:R-:W4:Y:S01]  /*59590*/  LDS.128 R12, [R0] ;  /* 0x00000000000c7984 */ /* 0x000f220000000c00 */
[----:B------:R-:W-:-:S03]  /*595a0*/  NOP ;  /* 0x0000000000007918 */ /* 0x000fc60000000000 */
[----:B------:R1:W-:Y:S01]  /*595b0*/  STSM.16.M88.4 [R0], R20 ;  /* 0x0000001400007844 */ /* 0x0003e20000000200 */
[----:B------:R-:W-:Y:S01]  /*595c0*/  IMAD R3, R5, UR4, RZ ;  /* 0x0000000405037c24 */ /* 0x000fe2000f8e02ff */
[----:B------:R-:W-:Y:S01]  /*595d0*/  ULDC UR4, c[0x0][0x228] ;  /* 0x00008a0000047ab9 */ /* 0x000fe20000000800 */
[----:B--2---:R-:W2:Y:S08]  /*595e0*/  LDC R44, c[0x0][0x244] ;  /* 0x00009100ff2c7b82 */ /* 0x004eb00000000800 */
[----:B-1----:R-:W1:Y:S01]  /*595f0*/  LDC R23, c[0x0][0x244] ;  /* 0x00009100ff177b82 */ /* 0x002e620000000800 */
[----:B----4-:R-:W-:Y:S04]  /*59600*/  STL.64 [R1+0x710], R12 ;  /* 0x0007100c01007387 */ /* 0x010fe80000100a00 */
[----:B------:R-:W-:Y:S01]  /*59610*/  STL.64 [R1+0x718], R14 ;  /* 0x0007180e01007387 */ /* 0x000fe20000100a00 */
[----:B------:R-:W-:-:S03]  /*59620*/  NOP ;  /* 0x0000000000007918 */ /* 0x000fc60000000000 */
[----:B------:R-:W4:Y:S01]  /*59630*/  LDS.128 R12, [R0] ;  /* 0x00000000000c7984 */ /* 0x000f220000000c00 */
[----:B------:R-:W-:-:S03]  /*59640*/  NOP ;  /* 0x0000000000007918 */ /* 0x000fc60000000000 */
[----:B------:R-:W2:Y:S04]  /*59650*/  LDL.LU R27, [R1+0xa0] ;  /* 0x0000a000011b7983 */ /* 0x000ea80000300800 */
[----:B----4-:R4:W-:Y:S04]  /*59660*/  STL.64 [R1+0x6e0], R12 ;  /* 0x0006e00c01007387 */ /* 0x0109e80000100a00 */
[----:B------:R0:W-:Y:S04]  /*59670*/  STL.64 [R1+0x6e8], R14 ;  /* 0x0006e80e01007387 */ /* 0x0001e80000100a00 */
[----:B------:R-:W2:Y:S04]  /*59680*/  LDL.LU R47, [R1+0x90] ;  /* 0x00009000012f7983 */ /* 0x000ea80000300800 */
[----:B------:R-:W2:Y:S04]  /*59690*/  LDL.LU R9, [R1+0x80] ;  /* 0x0000800001097983 */ /* 0x000ea80000300800 */
[----:B------:R-:W2:Y:S04]  /*596a0*/  LDL R6, [R1+0x2058] ;  /* 0x0020580001067983 */ /* 0x000ea80000100800 */
[----:B------:R-:W2:Y:S04]  /*596b0*/  LDL R10, [R1+0x297c] ;  /* 0x00297c00010a7983 */ /* 0x000ea80000100800 */
[----:B------:R-:W2:Y:S04]  /*596c0*/  LDL R11, [R1+0x2978] ;  /* 0x00297800010b7983 */ /* 0x000ea80000100800 */
[----:B----4-:R-:W4:Y:S04]  /*596d0*/  LDL R12, [R1+0x2960] ;  /* 0x00296000010c7983 */ /* 0x010f280000100800 */
[----:B------:R-:W4:Y:S04]  /*596e0*/  LDL R32, [R1+0x2970] ;  /* 0x0029700001207983 */ /* 0x000f280000100800 */
[----:B------:R-:W4:Y:S04]  /*596f0*/  LDL R37, [R1+0x2974] ;  /* 0x0029740001257983 */ /* 0x000f280000100800 */
[----:B------:R-:W4:Y:S04]  /*59700*/  LDL R36, [R1+0x1e7c] ;  /* 0x001e7c0001247983 */ /* 0x000f280000100800 */
[----:B------:R-:W4:Y:S04]  /*59710*/  LDL R13, [R1+0x2968] ;  /* 0x00296800010d7983 */ /* 0x000f280000100800 */
[----:B0-----:R-:W4:Y:S04]  /*59720*/  LDL R14, [R1+0x296c] ;  /* 0x00296c00010e7983 */ /* 0x001f280000100800 */
[----:B------:R-:W4:Y:S04]  /*59730*/  LDL R34, [R1+0x1f2c] ;  /* 0x001f2c0001227983 */ /* 0x000f280000100800 */
[----:B------:R-:W4:Y:S04]  /*59740*/  LDL R38, [R1+0x295c] ;  /* 0x00295c0001267983 */ /* 0x000f280000100800 */
[----:B------:R-:W4:Y:S04]  /*59750*/  LDL R15, [R1+0x1d50] ;  /* 0x001d5000010f7983 */ /* 0x000f280000100800 */
[----:B------:R-:W4:Y:S04]  /*59760*/  LDL R39, [R1+0x1b0c] ;  /* 0x001b0c0001277983 */ /* 0x000f280000100800 */
[----:B------:R-:W4:Y:S04]  /*59770*/  LDL R35, [R1+0x2640] ;  /* 0x0026400001237983 */ /* 0x000f280000100800 */
[----:B---3--:R-:W-:Y:S04]  /*59780*/  STSM.16.M88.4 [R0], R28 ;  /* 0x0000001c00007844 */ /* 0x008fe80000000200 */
[----:B------:R0:W-:Y:S04]  /*59790*/  STL [R1+0x29b8], R0 ;  /* 0x0029b80001007387 */ /* 0x0001e80000100800 */
[----:B0-----:R-:W3:Y:S01]  /*597a0*/  LDL R0, [R1+0x2964] ;  /* 0x0029640001007983 */ /* 0x001ee20000100800 */
[----:B------:R-:W-:Y:S01]  /*597b0*/  LEA R2, P1, R3, UR6, 0x1 ;  /* 0x0000000603027c11 */ /* 0x000fe2000f8208ff */
[----:B------:R-:W-:-:S02]  /*597c0*/  IMAD R17, R17, 0x20, R3 ;  /* 0x0000002011117824 */ /* 0x000fc400078e0203 */
[----:B------:R-:W3:Y:S01]  /*597d0*/  LDL.LU R58, [R1+0x70] ;  /* 0x00007000013a7983 */ /* 0x000ee20000300800 */
[----:B------:R-:W-:Y:S01]  /*597e0*/  LEA.HI.X.SX32 R3, R3, UR7, 0x1, P1 ;  /* 0x0000000703037c11 */ /* 0x000fe200088f0eff */
[----:B------:R-:W-:Y:S01]  /*597f0*/  IMAD R19, R19, 0x20, R17 ;  /* 0x0000002013137824 */ /* 0x000fe200078e0211 */
[----:B------:R-:W-:Y:S01]  /*59800*/  ISETP.GE.AND P1, PT, R5, UR4, PT ;  /* 0x0000000405007c0c */ /* 0x000fe2000bf26270 */
[----:B------:R-:W-:Y:S01]  /*59810*/  ULDC UR4, c[0x0][0x248] ;  /* 0x0000920000047ab9 */ /* 0x000fe20000000800 */
[----:B------:R-:W3:Y:S01]  /*59820*/  LDL.LU R59, [R1+0x60] ;  /* 0x00006000013b7983 */ /* 0x000ee20000300800 */
[----:B------:R-:W-:Y:S01]  /*59830*/  ULDC.64 UR6, c[0x0][0x220] ;  /* 0x0000880000067ab9 */ /* 0x000fe20000000a00 */
[C---:B------:R-:W-:Y:S01]  /*59840*/  ISETP.LT.AND P1, PT, R33.reuse, UR5, !P1 ;  /* 0x0000000521007c0c */ /* 0x040fe2000cf21270 */
[----:B------:R-:W-:Y:S01]  /*59850*/  IMAD R54, R33, UR4, RZ ;  /* 0x0000000421367c24 */ /* 0x000fe2000f8e02ff */
[----:B------:R-:W-:-:S03]  /*59860*/  ULDC.64 UR4, c[0x0][0x220] ;  /* 0x0000880000047ab9 */ /* 0x000fc60000000a00 */
[----:B------:R-:W-:Y:S01]  /*59870*/  IMAD.WIDE R20, R54, 0x2, R2 ;  /* 0x0000000236147825 */ /* 0x000fe200078e0202 */
[----:B------:R-:W-:Y:S01]  /*59880*/  NOP ;  /* 0x0000000000007918 */ /* 0x000fe20000000000 */
[----:B------:R-:W-:Y:S01]  /*59890*/  LEA R18, P2, R19, UR6, 0x1 ;  /* 0x0000000613127c11 */ /* 0x000fe2000f8408ff */
[----:B------:R-:W-:-:S05]  /*598a0*/  ULDC UR6, c[0x0][0x228] ;  /* 0x00008a0000067ab9 */ /* 0x000fca0000000800 */
[----:B--2---:R0:W-:Y:S02]  /*598b0*/  @P1 STG.E.U16 desc[UR8][R20.64], R27 ;  /* 0x0000001b14001986 */ /* 0x0041e4000c101508 */
[----:B0-----:R-:W-:Y:S01]  /*598c0*/  IMAD R21, R16, 0x20, R19 ;  /* 0x0000002010157824 */ /* 0x001fe200078e0213 */
[----:B------:R-:W-:Y:S01]  /*598d0*/  LEA R16, P1, R17, UR4, 0x1 ;  /* 0x0000000411107c11 */ /* 0x000fe2000f8208ff */
[----:B------:R-:W-:Y:S02]  /*598e0*/  ULDC UR4, c[0x0][0x228] ;  /* 0x00008a0000047ab9 */ /* 0x000fe40000000800 */
[----:B-1----:R-:W-:Y:S01]  /*598f0*/  IMAD R23, R23, 0x20, R21 ;  /* 0x0000002017177824 */ /* 0x002fe200078e0215 */
[----:B------:R-:W-:Y:S01]  /*59900*/  LEA.HI.X.SX32 R17, R17, UR5, 0x1, P1 ;  /* 0x0000000511117c11 */ /* 0x000fe200088f0eff */
[----:B------:R-:W-:-:S03]  /*59910*/  ULDC UR5, c[0x0][0x228] ;  /* 0x00008a0000057ab9 */ /* 0x000fc60000000800 */
[----:B------:R-:W-:Y:S01]  /*59920*/  LEA R22, P1, R23, UR12, 0x1 ;  /* 0x0000000c17167c11 */ /* 0x000fe2000f8208ff */
[----:B------:R-:W-:Y:S01]  /*59930*/  IMAD R25, R25, 0x20, R23 ;  /* 0x0000002019197824 */ /* 0x000fe200078e0217 */
[----:B------:R-:W-:Y:S02]  /*59940*/  LEA R20, P3, R21, UR10, 0x1 ;  /* 0x0000000a15147c11 */ /* 0x000fe4000f8608ff */
[----:B------:R-:W-:Y:S01]  /*59950*/  LEA.HI.X.SX32 R23, R23, UR13, 0x1, P1 ;  /* 0x0000000d17177c11 */ /* 0x000fe200088f0eff */
[----:B------:R-:W-:Y:S01]  /*59960*/  ULDC.64 UR12, c[0x0][0x220] ;  /* 0x00008800000c7ab9 */ /* 0x000fe20000000a00 */
[----:B------:R-:W-:Y:S02]  /*59970*/  ISETP.GE.AND P1, PT, R33, UR33, PT ;  /* 0x0000002121007c0c */ /* 0x000fe4000bf26270 */
[----:B------:R-:W-:Y:S02]  /*59980*/  LEA.HI.X.SX32 R21, R21, UR11, 0x1, P3 ;  /* 0x0000000b15157c11 */ /* 0x000fe400098f0eff */
[----:B------:R-:W-:-:S02]  /*59990*/  LEA.HI.X.SX32 R19, R19, UR7, 0x1, P2 ;  /* 0x0000000713137c11 */ /* 0x000fc400090f0eff */
[----:B------:R-:W-:Y:S01]  /*599a0*/  PRMT R42, R27, 0x7632, R42 ;  /* 0x000076321b2a7816 */ /* 0x000fe2000000002a */
[----:B------:R-:W-:Y:S01]  /*599b0*/  IMAD.WIDE R26, R54, 0x2, R16 ;  /* 0x00000002361a7825 */ /* 0x000fe200078e0210 */
[----:B------:R-:W-:-:S03]  /*599c0*/  ULDC.64 UR10, c[0x0][0x220] ;  /* 0x00008800000a7ab9 */ /* 0x000fc60000000a00 */
[----:B------:R-:W-:Y:S01]  /*599d0*/  IMAD.WIDE R28, R54, 0x2, R18 ;  /* 0x00000002361c7825 */ /* 0x000fe200078e0212 */
[----:B------:R-:W-:-:S03]  /*599e0*/  PRMT R24, R47, 0x7632, R24 ;  /* 0x000076322f187816 */ /* 0x000fc60000000018 */
[----:B------:R-:W-:-:S04]  /*599f0*/  IMAD.WIDE R30, R54, 0x2, R20 ;  /* 0x00000002361e7825 */ /* 0x000fc800078e0214 */
[----:B------:R-:W-:Y:S01]  /*59a00*/  IMAD.WIDE R40, R54, 0x2, R22 ;  /* 0x0000000236287825 */ /* 0x000fe200078e0216 */
[----:B------:R-:W-:Y:S02]  /*59a10*/  PRMT R49, R9, 0x7632, R49 ;  /* 0x0000763209317816 */ /* 0x000fe40000000031 */
[----:B----4-:R-:W-:Y:S02]  /*59a20*/  ISETP.LT.AND P2, PT, R12, UR4, !P1 ;  /* 0x000000040c007c0c */ /* 0x010fe4000cf41270 */
[----:B------:R-:W-:Y:S01]  /*59a30*/  ISETP.LT.AND P4, PT, R13, UR6, !P1 ;  /* 0x000000060d007c0c */ /* 0x000fe2000cf81270 */
[----:B------:R-:W-:Y:S01]  /*59a40*/  ULDC.64 UR6, c[0x0][0x220] ;  /* 0x0000880000067ab9 */ /* 0x000fe20000000a00 */
[----:B------:R-:W-:-:S13]  /*59a50*/  ISETP.LT.AND P5, PT, R39, UR28, !P1 ;  /* 0x0000001c27007c0c */ /* 0x000fda000cfa1270 */
[----:B------:R0:W-:Y:S01]  /*59a60*/  @P5 STG.E.U16 desc[UR8][R26.64], R42 ;  /* 0x0000002a1a005986 */ /* 0x0001e2000c101508 */
[----:B---3--:R-:W-:-:S03]  /*59a70*/  ISETP.LT.AND P3, PT, R0, UR5, !P1 ;  /* 0x0000000500007c0c */ /* 0x008fc6000cf61270 */
[----:B------:R-:W-:Y:S01]  /*59a80*/  @P4 STG.E.U16 desc[UR8][R28.64], R47 ;  /* 0x0000002f1c004986 */ /* 0x000fe2000c101508 */
[----:B0-----:R-:W-:Y:S01]  /*59a90*/  IMAD R27, R43, 0x20, R25 ;  /* 0x000000202b1b7824 */ /* 0x001fe200078e0219 */
[----:B------:R-:W-:-:S08]  /*59aa0*/  ULDC.64 UR4, c[0x0][0x220] ;  /* 0x0000880000047ab9 */ /* 0x000fd00000000a00 */
[----:B------:R-:W-:Y:S04]  /*59ab0*/  @P3 STG.E.U16 desc[UR8][R30.64], R24 ;  /* 0x000000181e003986 */ /* 0x000fe8000c101508 */
[----:B------:R0:W-:Y:S04]  /*59ac0*/  @P2 STG.E.U16 desc[UR8][R40.64], R9 ;  /* 0x0000000928002986 */ /* 0x0001e8000c101508 */
[----:B0-----:R-:W2:Y:S01]  /*59ad0*/  LDL.LU R9, [R1+0x50] ;  /* 0x0000500001097983 */ /* 0x001ea20000300800 */
[----:B------:R-:W-:Y:S01]  /*59ae0*/  LEA R26, P3, R27, UR6, 0x1 ;  /* 0x000000061b1a7c11 */ /* 0x000fe2000f8608ff */
[----:B------:R-:W-:Y:S01]  /*59af0*/  IMAD R29, R44, 0x20, R27 ;  /* 0x000000202c1d7824 */ /* 0x000fe200078e021b */
[----:B------:R-:W-:Y:S01]  /*59b00*/  LEA R24, P2, R25, UR4, 0x1 ;  /* 0x0000000419187c11 */ /* 0x000fe2000f8408ff */
[----:B------:R-:W-:Y:S01]  /*59b10*/  ULDC UR6, c[0x0][0x228] ;  /* 0x00008a0000067ab9 */ /* 0x000fe20000000800 */
[----:B------:R-:W-:Y:S01]  /*59b20*/  LEA.HI.X.SX32 R27, R27, UR7, 0x1, P3 ;  /* 0x000000071b1b7c11 */ /* 0x000fe200098f0eff */
[----:B------:R-:W-:Y:S01]  /*59b30*/  IMAD R48, R48, 0x20, R29 ;  /* 0x0000002030307824 */ /* 0x000fe200078e021d */
[----:B------:R-:W-:Y:S01]  /*59b40*/  ULDC UR7, c[0x0][0x228] ;  /* 0x00008a0000077ab9 */ /* 0x000fe20000000800 */
[----:B------:R-:W-:Y:S01]  /*59b50*/  LEA R28, P4, R29, UR10, 0x1 ;  /* 0x0000000a1d1c7c11 */ /* 0x000fe2000f8808ff */
[----:B------:R-:W-:Y:S01]  /*59b60*/  ULDC UR4, c[0x0][0x228] ;  /* 0x00008a0000047ab9 */ /* 0x000fe20000000800 */
[----:B------:R-:W-:-:S02]  /*59b70*/  ISETP.LT.AND P5, PT, R38, UR7, !P1 ;  /* 0x0000000726007c0c */ /* 0x000fc4000cfa1270 */
[----:B------:R-:W-:Y:S01]  /*59b80*/  LEA.HI.X.SX32 R25, R25, UR5, 0x1, P2 ;  /* 0x0000000519197c11 */ /* 0x000fe200090f0eff */
[----:B------:R-:W-:Y:S01]  /*59b90*/  ULDC UR5, c[0x0][0x228] ;  /* 0x00008a0000057ab9 */ /* 0x000fe20000000800 */
[----:B------:R-:W-:Y:S02]  /*59ba0*/  LEA R30, P2, R48, UR12, 0x1 ;  /* 0x0000000c301e7c11 */ /* 0x000fe4000f8408ff */
[----:B------:R-:W-:Y:S01]  /*59bb0*/  LEA.HI.X.SX32 R29, R29, UR11, 0x1, P4 ;  /* 0x0000000b1d1d7c11 */ /* 0x000fe2000a0f0eff */
[----:B------:R-:W-:Y:S01]  /*59bc0*/  IMAD.WIDE R40, R54, 0x2, R24 ;  /* 0x0000000236287825 */ /* 0x000fe200078e0218 */
[----:B------:R-:W-:Y:S01]  /*59bd0*/  ISETP.LT.AND P4, PT, R35, UR6, !P1 ;  /* 0x0000000623007c0c */ /* 0x000fe2000cf81270 */
[----:B------:R-:W-:Y:S01]  /*59be0*/  ULDC.64 UR10, c[0x0][0x220] ;  /* 0x00008800000a7ab9 */ /* 0x000fe20000000a00 */
[----:B------:R-:W-:Y:S02]  /*59bf0*/  LEA.HI.X.SX32 R31, R48, UR13, 0x1, P2 ;  /* 0x0000000d301f7c11 */ /* 0x000fe400090f0eff */
[----:B------:R-:W-:Y:S01]  /*59c00*/  ISETP.LT.AND P3, PT, R6, UR5, !P1 ;  /* 0x0000000506007c0c */ /* 0x000fe2000cf61270 */
[----:B------:R-:W-:Y:S01]  /*59c10*/  IMAD.WIDE R42, R54, 0x2, R26 ;  /* 0x00000002362a7825 */ /* 0x000fe200078e021a */
[----:B------:R-:W-:Y:S01]  /*59c20*/  ISETP.LT.AND P2, PT, R34, UR4, !P1 ;  /* 0x0000000422007c0c */ /* 0x000fe2000cf41270 */
[----:B------:R0:W-:Y:S01]  /*59c30*/  @P5 STG.E.U16 desc[UR8][R40.64], R49 ;  /* 0x0000003128005986 */ /* 0x0001e2000c101508 */
[----:B------:R-:W-:Y:S01]  /*59c40*/  PRMT R50, R58, 0x7632, R50 ;  /* 0x000076323a327816 */ /* 0x000fe20000000032 */
[C---:B------:R-:W-:Y:S01]  /*59c50*/  IMAD.WIDE R44, R54.reuse, 0x2, R28 ;  /* 0x00000002362c7825 */ /* 0x040fe200078e021c */
[----:B------:R-:W-:Y:S01]  /*59c60*/  ULDC.64 UR4, c[0x0][0x220] ;  /* 0x0000880000047ab9 */ /* 0x000fe20000000a00 */
[----:B------:R-:W-:Y:S01]  /*59c70*/  ULDC.64 UR6, c[0x0][0x220] ;  /* 0x0000880000067ab9 */ /* 0x000fe20000000a00 */
[----:B------:R-:W-:Y:S01]  /*59c80*/  STL [R1+0x2bf8], R15 ;  /* 0x002bf80f01007387 */ /* 0x000fe20000100800 */
[----:B------:R-:W-:Y:S01]  /*59c90*/  IMAD.WIDE R46, R54, 0x2, R30 ;  /* 0x00000002362e7825 */ /* 0x000fe200078e021e */
[----:B------:R-:W-:Y:S01]  /*59ca0*/  PRMT R4, R61, 0x7632, R4 ;  /* 0x000076323d047816 */ /* 0x000fe20000000004 */
[----:B------:R-:W-:Y:S01]  /*59cb0*/  ULDC.64 UR12, c[0x0][0x228] ;  /* 0x00008a00000c7ab9 */ /* 0x000fe20000000a00 */
[----:B------:R1:W-:Y:S01]  /*59cc0*/  @P4 STG.E.U16 desc[UR8][R42.64], R58 ;  /* 0x0000003a2a004986 */ /* 0x0003e2000c101508 */
[----:B0-----:R-:W-:-:S03]  /*59cd0*/  IMAD R41, R52, 0x20, R48 ;  /* 0x0000002034297824 */ /* 0x001fc600078e0230 */
[----:B------:R0:W-:Y:S04]  /*59ce0*/  @P3 STG.E.U16 desc[UR8][R44.64], R50 ;  /* 0x000000322c003986 */ /* 0x0001e8000c101508 */
[----:B------:R3:W-:Y:S01]  /*59cf0*/  @P2 STG.E.U16 desc[UR8][R46.64], R59 ;  /* 0x0000003b2e002986 */ /* 0x0007e2000c101508 */
[----:B-1----:R-:W-:Y:S01]  /*59d00*/  IMAD R43, R51, 0x20, R41 ;  /* 0x00000020332b7824 */ /* 0x002fe200078e0229 */
[----:B------:R-:W-:Y:S01]  /*59d10*/  LEA R40, P2, R41, UR4, 0x1 ;  /* 0x0000000429287c11 */ /* 0x000fe2000f8408ff */
[----:B------:R-:W-:Y:S01]  /*59d20*/  ULDC UR4, c[0x0][0x228] ;  /* 0x00008a0000047ab9 */ /* 0x000fe20000000800 */
[----:B------:R-:W1:Y:S01]  /*59d30*/  LDC R58, c[0x0][0x244] ;  /* 0x00009100ff3a7b82 */ /* 0x000e620000000800 */
[----:B0-----:R-:W-:Y:S01]  /*59d40*/  IMAD R45, R53, 0x20, R43 ;  /* 0x00000020352d7824 */ /* 0x001fe200078e022b */
[----:B------:R-:W-:Y:S01]  /*59d50*/  LEA.HI.X.SX32 R41, R41, UR5, 0x1, P2 ;  /* 0x0000000529297c11 */ /* 0x000fe200090f0eff */
[----:B------:R-:W-:Y:S01]  /*59d60*/  ULDC UR5, c[0x0][0x228] ;  /* 0x00008a0000057ab9 */ /* 0x000fe20000000800 */
[----:B------:R-:W-:Y:S01]  /*59d70*/  LEA R42, P3, R43, UR6, 0x1 ;  /* 0x000000062b2a7c11 */ /* 0x000fe2000f8608ff */
[----:B------:R-:W-:Y:S01]  /*59d80*/  IMAD R52, R55, 0x20, R45 ;  /* 0x0000002037347824 */ /* 0x000fe200078e022d */
[----:B------:R-:W-:Y:S01]  /*59d90*/  LEA R44, P2, R45, UR10, 0x1 ;  /* 0x0000000a2d2c7c11 */ /* 0x000fe2000f8408ff */
[----:B------:R-:W-:Y:S01]  /*59da0*/  ULDC UR6, c[0x0][0x228] ;  /* 0x00008a0000067ab9 */ /* 0x000fe20000000800 */
[----:B------:R-:W-:Y:S01]  /*59db0*/  ISETP.LT.AND P4, PT, R15, UR5, !P1 ;  /* 0x000000050f007c0c */ /* 0x000fe2000cf81270 */
[----:B---3--:R-:W-:Y:S01]  /*59dc0*/  IMAD.WIDE R46, R54, 0x2, R40 ;  /* 0x00000002362e7825 */ /* 0x008fe200078e0228 */
[----:B------:R-:W-:Y:S01]  /*59dd0*/  LEA.HI.X.SX32 R45, R45, UR11, 0x1, P2 ;  /* 0x0000000b2d2d7c11 */ /* 0x000fe200090f0eff */
[----:B------:R-:W-:Y:S01]  /*59de0*/  ULDC UR10, c[0x0][0x228] ;  /* 0x00008a00000a7ab9 */ /* 0x000fe20000000800 */
[----:B------:R-:W-:-:S02]  /*59df0*/  ISETP.LT.AND P2, PT, R36, UR6, !P1 ;  /* 0x0000000624007c0c */ /* 0x000fc4000cf41270 */
[----:B------:R-:W-:Y:S02]  /*59e00*/  LEA.HI.X.SX32 R43, R43, UR7, 0x1, P3 ;  /* 0x000000072b2b7c11 */ /* 0x000fe400098f0eff */
[----:B------:R-:W-:Y:S01]  /*59e10*/  PRMT R53, R59, 0x7632, R53 ;  /* 0x000076323b357816 */ /* 0x000fe20000000035 */
[----:B------:R-:W-:Y:S01]  /*59e20*/  IMAD.WIDE R50, R54, 0x2, R44 ;  /* 0x0000000236327825 */ /* 0x000fe200078e022c */
[----:B------:R-:W-:Y:S01]  /*59e30*/  ISETP.LT.AND P3, PT, R14, UR4, !P1 ;  /* 0x000000040e007c0c */ /* 0x000fe2000cf61270 */
[----:B------:R-:W-:Y:S01]  /*59e40*/  ULDC.64 UR4, c[0x0][0x220] ;  /* 0x0000880000047ab9 */ /* 0x000fe20000000a00 */
[----:B------:R-:W-:Y:S01]  /*59e50*/  ULDC.64 UR6, c[0x0][0x220] ;  /* 0x0000880000067ab9 */ /* 0x000fe20000000a00 */
[----:B------:R-:W-:-:S04]  /*59e60*/  IMAD.WIDE R48, R54, 0x2, R42 ;  /* 0x0000000236307825 */ /* 0x000fc800078e022a */
[----:B------:R0:W-:Y:S02]  /*59e70*/  @P2 STG.E.U16 desc[UR8][R46.64], R53 ;  /* 0x000000352e002986 */ /* 0x0001e4000c101508 */
[----:B0-----:R-:W-:-:S04]  /*59e80*/  LEA R46, P2, R52, UR4, 0x1 ;  /* 0x00000004342e7c11 */ /* 0x001fc8000f8408ff */
[----:B------:R-:W-:Y:S01]  /*59e90*/  LEA.HI.X.SX32 R47, R52, UR5, 0x1, P2 ;  /* 0x00000005342f7c11 */ /* 0x000fe200090f0eff */
[----:B------:R-:W-:Y:S02]  /*59ea0*/  ULDC.64 UR4, c[0x0][0x228] ;  /* 0x00008a0000047ab9 */ /* 0x000fe40000000a00 */
[----:B------:R-:W-:Y:S01]  /*59eb0*/  ISETP.LT.AND P5, PT, R32, UR4, !P1 ;  /* 0x0000000420007c0c */ /* 0x000fe2000cfa1270 */
[----:B------:R0:W-:Y:S01]  /*59ec0*/  STL.64 [R1+0x2c00], R40 ;  /* 0x002c002801007387 */ /* 0x0001e20000100a00 */
[----:B------:R-:W-:-:S03]  /*59ed0*/  ULDC UR4, c[0x0][0x248] ;  /* 0x0000920000047ab9 */ /* 0x000fc60000000800 */
[----:B0-----:R-:W3:Y:S04]  /*59ee0*/  LDL.LU R40, [R1+0x20] ;  /* 0x0000200001287983 */ /* 0x001ee80000300800 */
[----:B------:R-:W4:Y:S04]  /*59ef0*/  LDL.LU R41, [R1+0x10] ;  /* 0x0000100001297983 */ /* 0x000f280000300800 */
[----:B--2---:R0:W-:Y:S01]  /*59f00*/  @P4 STG.E.U16 desc[UR8][R48.64], R9 ;  /* 0x0000000930004986 */ /* 0x0041e2000c101508 */
[----:B------:R-:W-:-:S05]  /*59f10*/  PRMT R55, R9, 0x7632, R55 ;  /* 0x0000763209377816 */ /* 0x000fca0000000037 */
[----:B------:R2:W-:Y:S01]  /*59f20*/  @P3 STG.E.U16 desc[UR8][R50.64], R55 ;  /* 0x0000003732003986 */ /* 0x0005e2000c101508 */
[----:B0-----:R-:W-:Y:S01]  /*59f30*/  IMAD R49, R56, 0x20, R52 ;  /* 0x0000002038317824 */ /* 0x001fe200078e0234 */
[----:B------:R-:W-:Y:S02]  /*59f40*/  ISETP.LT.AND P4, PT, R37, UR10, !P1 ;  /* 0x0000000a25007c0c */ /* 0x000fe4000cf81270 */
[----:B------:R-:W4:Y:S01]  /*59f50*/  LDL.LU R9, [R1+0x1f0] ;  /* 0x0001f00001097983 */ /* 0x000f220000300800 */
[----:B------:R-:W-:Y:S01]  /*59f60*/  ULDC.64 UR10, c[0x0][0x220] ;  /* 0x00008800000a7ab9 */ /* 0x000fe20000000a00 */
[----:B------:R-:W-:Y:S01]  /*59f70*/  LEA R48, P2, R49, UR6, 0x1 ;  /* 0x0000000631307c11 */ /* 0x000fe2000f8408ff */
[----:B--2---:R-:W-:Y:S01]  /*59f80*/  IMAD R51, R57, 0x20, R49 ;  /* 0x0000002039337824 */ /* 0x004fe200078e0231 */
[----:B------:R-:W-:Y:S01]  /*59f90*/  PRMT R55, R60, 0x7632, R55 ;  /* 0x000076323c377816 */ /* 0x000fe20000000037 */
[----:B------:R-:W2:Y:S01]  /*59fa0*/  LDL.LU R15, [R1+0x1e0] ;  /* 0x0001e000010f7983 */ /* 0x000ea20000300800 */
[----:B------:R-:W-:Y:S01]  /*59fb0*/  LEA.HI.X.SX32 R49, R49, UR7, 0x1, P2 ;  /* 0x0000000731317c11 */ /* 0x000fe200090f0eff */
[----:B------:R-:W-:Y:S01]  /*59fc0*/  ULDC.64 UR6, c[0x0][0x220] ;  /* 0x0000880000067ab9 */ /* 0x000fe20000000a00 */
[----:B------:R-:W-:Y:S01]  /*59fd0*/  IMAD.WIDE R56, R54, 0x2, R46 ;  /* 0x0000000236387825 */ /* 0x000fe200078e022e */
[----:B------:R-:W-:-:S03]  /*59fe0*/  LEA R50, P2, R51, UR6, 0x1 ;  /* 0x0000000633327c11 */ /* 0x000fc6000f8408ff */
[----:B-1----:R-:W-:Y:S01]  /*59ff0*/  IMAD R53, R58, 0x20, R51 ;  /* 0x000000203a357824 */ /* 0x002fe200078e0233 */
[----:B------:R-:W-:Y:S01]  /*5a000*/  LEA.HI.X.SX32 R51, R51, UR7, 0x1, P2 ;  /* 0x0000000733337c11 */ /* 0x000fe200090f0eff */
[----:B------:R-:W-:Y:S01]  /*5a010*/  ULDC.64 UR6, c[0x0][0x228] ;  /* 0x00008a0000067ab9 */ /* 0x000fe20000000a00 */
[----:B------:R0:W-:Y:S01]  /*5a020*/  @P5 STG.E.U16 desc[UR8][R56.64], R60 ;  /* 0x0000003c38005986 */ /* 0x0001e2000c101508 */
[----:B------:R-:W-:Y:S01]  /*5a030*/  ISETP.LT.AND P5, PT, R10, UR6, !P1 ;  /* 0x000000060a007c0c */ /* 0x000fe2000cfa1270 */
[----:B------:R-:W-:Y:S01]  /*5a040*/  IMAD.WIDE R58, R54, 0x2, R48 ;  /* 0x00000002363a7825 */ /* 0x000fe200078e0230 */
[----:B------:R-:W-:Y:S01]  /*5a050*/  LEA R52, P3, R53, UR10, 0x1 ;  /* 0x0000000a35347c11 */ /* 0x000fe2000f8608ff */
[----:B------:R-:W-:-:S03]  /*5a060*/  ULDC UR6, c[0x0][0x228] ;  /* 0x00008a0000067ab9 */ /* 0x000fc60000000800 */
[----:B------:R-:W-:Y:S01]  /*5a070*/  @P4 STG.E.U16 desc[UR8][R58.64], R55 ;  /* 0x000000373a004986 */ /* 0x000fe2000c101508 */
[----:B0-----:R-:W-:-:S06]  /*5a080*/  IMAD.WIDE R56, R54, 0x2, R50 ;  /* 0x0000000236387825 */ /* 0x001fcc00078e0232 */
[----:B------:R0:W-:Y:S04]  /*5a090*/  @P5 STG.E.U16 desc[UR8][R56.64], R61 ;  /* 0x0000003d38005986 */ /* 0x0001e8000c101508 */
[----:B0-----:R-:W4:Y:S01]  /*5a0a0*/  LDL.LU R61, [R1+0x2c0c] ;  /* 0x002c0c00013d7983 */ /* 0x001f220000300800 */
[----:B------:R-:W-:Y:S01]  /*5a0b0*/  LEA.HI.X.SX32 R53, R53, UR11, 0x1, P3 ;  /* 0x0000000b35357c11 */ /* 0x000fe200098f0eff */
[----:B------:R-:W-:Y:S01]  /*5a0c0*/  ULDC.64 UR10, c[0x0][0x228] ;  /* 0x00008a00000a7ab9 */ /* 0x000fe20000000a00 */
[----:B------:R-:W-:Y:S02]  /*5a0d0*/  ISETP.LT.AND P1, PT, R11, UR15, !P1 ;  /* 0x0000000f0b007c0c */ /* 0x000fe4000cf21270 */
[----:B------:R-:W-:Y:S01]  /*5a0e0*/  ISETP.LT.AND P4, PT, R5, UR10, !P0 ;  /* 0x0000000a05007c0c */ /* 0x000fe2000c781270 */
[C---:B------:R-:W-:Y:S01]  /*5a0f0*/  VIADD R60, R54.reuse, UR4 ;  /* 0x00000004363c7c36 */ /* 0x040fe20008000000 */
[----:B------:R-:W-:Y:S01]  /*5a100*/  ISETP.LT.AND P3, PT, R39, UR14, !P0 ;  /* 0x0000000e27007c0c */ /* 0x000fe2000c761270 */
[----:B------:R-:W-:Y:S01]  /*5a110*/  IMAD.WIDE R58, R54, 0x2, R52 ;  /* 0x00000002363a7825 */ /* 0x000fe200078e0234 */
[----:B------:R-:W-:Y:S01]  /*5a120*/  ISETP.LT.AND P2, PT, R13, UR12, !P0 ;  /* 0x0000000c0d007c0c */ /* 0x000fe2000c741270 */
[----:B------:R-:W-:Y:S01]  /*5a130*/  ULDC UR4, c[0x0][0x228] ;  /* 0x00008a0000047ab9 */ /* 0x000fe20000000800 */
[----:B------:R-:W-:Y:S01]  /*5a140*/  ULDC.64 UR14, c[0x0][0x228] ;  /* 0x00008a00000e7ab9 */ /* 0x000fe20000000a00 */
[----:B------:R-:W-:Y:S01]  /*5a150*/  IMAD.WIDE R54, R60, 0x2, R2 ;  /* 0x000000023c367825 */ /* 0x000fe200078e0202 */
[----:B------:R-:W-:-:S03]  /*5a160*/  ULDC UR10, c[0x0][0x228] ;  /* 0x00008a00000a7ab9 */ /* 0x000fc60000000800 */
[----:B------:R0:W-:Y:S01]  /*5a170*/  @P1 STG.E.U16 desc[UR8][R58.64], R4 ;  /* 0x000000043a001986 */ /* 0x0001e2000c101508 */
[----:B------:R-:W-:Y:S01]  /*5a180*/  ISETP.LT.AND P1, PT, R0, UR4, !P0 ;  /* 0x0000000400007c0c */ /* 0x000fe2000c721270 */
[----:B------:R-:W-:Y:S01]  /*5a190*/  IMAD.WIDE R56, R60, 0x2, R16 ;  /* 0x000000023c387825 */ /* 0x000fe200078e0210 */
[----:B------:R-:W-:Y:S01]  /*5a1a0*/  ISETP.LT.AND P5, PT, R12, UR14, !P0 ;  /* 0x0000000e0c007c0c */ /* 0x000fe2000c7a1270 */
[----:B------:R-:W-:Y:S01]  /*5a1b0*/  ULDC UR4, c[0x0][0x228] ;  /* 0x00008a0000047ab9 */ /* 0x000fe20000000800 */
[----:B------:R-:W-:Y:S01]  /*5a1c0*/  ULDC UR12, c[0x0][0x228] ;  /* 0x00008a00000c7ab9 */ /* 0x000fe20000000800 */
[----:B------:R-:W-:Y:S01]  /*5a1d0*/  ULDC UR14, c[0x0][0x228] ;  /* 0x00008a00000e7ab9 */ /* 0x000fe20000000800 */
[----:B0-----:R-:W4:Y:S04]  /*5a1e0*/  LDL.LU R4, [R1+0x2c08] ;  /* 0x002c080001047983 */ /* 0x001f280000300800 */
[----:B---3--:R0:W-:Y:S01]  /*5a1f0*/  @P4 STG.E.U16 desc[UR8][R54.64], R40 ;  /* 0x0000002836004986 */ /* 0x0081e2000c101508 */
[----:B------:R-:W-:Y:S01]  /*5a200*/  ISETP.LT.AND P4, PT, R38, UR6, !P0 ;  /* 0x0000000626007c0c */ /* 0x000fe2000c781270 */
[----:B------:R-:W-:Y:S01]  /*5a210*/  ULDC UR6, c[0x0][0x228] ;  /* 0x00008a0000067ab9 */ /* 0x000fe20000000800 */
[----:B0-----:R-:W-:Y:S01]  /*5a220*/  IMAD.WIDE R54, R60, 0x2, R18 ;  /* 0x000000023c367825 */ /* 0x001fe200078e0212 */
[----:B--2---:R-:W-:-:S02]  /*5a230*/  PRMT R8, R15, 0x7632, R8 ;  /* 0x000076320f087816 */ /* 0x004fc40000000008 */
[----:B----4-:R-:W-:-:S05]  /*5a240*/  PRMT R61, R40, 0x7632, R61 ;  /* 0x00007632283d7816 */ /* 0x010fca000000003d */
[----:B------:R0:W-:Y:S01]  /*5a250*/  @P3 STG.E.U16 desc[UR8][R56.64], R61 ;  /* 0x0000003d38003986 */ /* 0x0001e2000c101508 */
[----:B------:R-:W-:Y:S01]  /*5a260*/  ISETP.LT.AND P3, PT, R35, UR16, !P0 ;  /* 0x0000001023007c0c */ /* 0x000fe2000c761270 */
[----:B------:R-:W-:Y:S01]  /*5a270*/  IMAD.WIDE R58, R60, 0x2, R28 ;  /* 0x000000023c3a7825 */ /* 0x000fe200078e021c */
[----:B------:R-:W-:Y:S01]  /*5a280*/  ISETP.LT.AND P6, PT, R36, UR6, !P0 ;  /* 0x0000000624007c0c */ /* 0x000fe2000c7c1270 */
[----:B------:R1:W-:Y:S01]  /*5a290*/  @P2 STG.E.U16 desc[UR8][R54.64], R41 ;  /* 0x0000002936002986 */ /* 0x0003e2000c101508 */
[----:B------:R-:W-:Y:S01]  /*5a2a0*/  ULDC UR6, c[0x0][0x228] ;  /* 0x00008a0000067ab9 */ /* 0x000fe20000000800 */
[----:B------:R-:W-:Y:S01]  /*5a2b0*/  ULDC UR16, c[0x0][0x228] ;  /* 0x00008a0000107ab9 */ /* 0x000fe20000000800 */
[----:B0-----:R-:W-:Y:S01]  /*5a2c0*/  PRMT R56, R41, 0x7632, R56 ;  /* 0x0000763229387816 */ /* 0x001fe20000000038 */
[----:B-1----:R-:W-:Y:S01]  /*5a2d0*/  IMAD.WIDE R54, R60, 0x2, R20 ;  /* 0x000000023c367825 */ /* 0x002fe200078e0214 */
[----:B------:R-:W-:-:S04]  /*5a2e0*/  PRMT R61, R9, 0x7632, R61 ;  /* 0x00007632093d7816 */ /* 0x000fc8000000003d */
[----:B------:R0:W-:Y:S01]  /*5a2f0*/  @P1 STG.E.U16 desc[UR8][R54.64], R56 ;  /* 0x0000003836001986 */ /* 0x0001e2000c101508 */
[----:B------:R-:W-:-:S04]  /*5a300*/  IMAD.WIDE R40, R60, 0x2, R26 ;  /* 0x000000023c287825 */ /* 0x000fc800078e021a */
[----:B0-----:R-:W-:-:S04]  /*5a310*/  IMAD.WIDE R54, R60, 0x2, R22 ;  /* 0x000000023c367825 */ /* 0x001fc800078e0216 */
[C---:B------:R-:W-:Y:S01]  /*5a320*/  IMAD.WIDE R56, R60.reuse, 0x2, R24 ;  /* 0x000000023c387825 */ /* 0x040fe200078e0218 */
[----:B------:R0:W-:Y:S04]  /*5a330*/  @P5 STG.E.U16 desc[UR8][R54.64], R9 ;  /* 0x0000000936005986 */ /* 0x0001e8000c101508 */
[----:B------:R-:W-:Y:S04]  /*5a340*/  @P4 STG.E.U16 desc[UR8][R56.64], R61 ;  /* 0x0000003d38004986 */ /* 0x000fe8000c101508 */
[----:B------:R-:W-:Y:S04]  /*5a350*/  @P3 STG.E.U16 desc[UR8][R40.64], R15 ;  /* 0x0000000f28003986 */ /* 0x000fe8000c101508 */
[----:B0-----:R-:W2:Y:S01]  /*5a360*/  LDL.LU R9, [R1+0xb0] ;  /* 0x0000b00001097983 */ /* 0x001ea20000300800 */
[----:B------:R-:W-:-:S03]  /*5a370*/  IMAD.WIDE R54, R60, 0x2, R30 ;  /* 0x000000023c367825 */ /* 0x000fc600078e021e */
[----:B------:R0:W-:Y:S04]  /*5a380*/  STL [R1+0x2bf0], R30 ;  /* 0x002bf01e01007387 */ /* 0x0001e80000100800 */
[----:B0-----:R-:W3:Y:S04]  /*5a390*/  LDL.LU R30, [R1+0xc0] ;  /* 0x0000c000011e7983 */ /* 0x001ee80000300800 */
[----:B------:R-:W-:Y:S04]  /*5a3a0*/  STL [R1+0x2bec], R31 ;  /* 0x002bec1f01007387 */ /* 0x000fe80000100800 */
[----:B------:R-:W4:Y:S04]  /*5a3b0*/  LDL.LU.64 R40, [R1+0x2c00] ;  /* 0x002c000001287983 */ /* 0x000f280000300a00 */
[----:B------:R-:W3:Y:S01]  /*5a3c0*/  LDL.LU R15, [R1+0x2bf8] ;  /* 0x002bf800010f7983 */ /* 0x000ee20000300800 */
[----:B------:R-:W-:Y:S01]  /*5a3d0*/  ISETP.LT.AND P2, PT, R6, UR4, !P0 ;  /* 0x0000000406007c0c */ /* 0x000fe2000c741270 */
[----:B------:R-:W-:Y:S01]  /*5a3e0*/  ULDC UR4, c[0x0][0x228] ;  /* 0x00008a0000047ab9 */ /* 0x000fe20000000800 */
[----:B------:R-:W-:Y:S01]  /*5a3f0*/  ISETP.LT.AND P1, PT, R34, UR18, !P0 ;  /* 0x0000001222007c0c */ /* 0x000fe2000c721270 */
[----:B------:R-:W-:Y:S01]  /*5a400*/  ULDC UR18, c[0x0][0x228] ;  /* 0x00008a0000127ab9 */ /* 0x000fe20000000800 */
[----:B------:R-:W-:-:S02]  /*5a410*/  PRMT R7, R4, 0x7632, R7 ;  /* 0x0000763204077816 */ /* 0x000fc40000000007 */
[----:B------:R-:W-:-:S07]  /*5a420*/  ISETP.LT.AND P3, PT, R14, UR22, !P0 ;  /* 0x000000160e007c0c */ /* 0x000fce000c761270 */
[----:B------:R0:W-:Y:S01]  /*5a430*/  @P2 STG.E.U16 desc[UR8][R58.64], R8 ;  /* 0x000000083a002986 */ /* 0x0001e2000c101508 */
[----:B------:R-:W-:-:S03]  /*5a440*/  ISETP.LT.AND P2, PT, R32, UR26, !P0 ;  /* 0x0000001a20007c0c */ /* 0x000fc6000c741270 */
[----:B------:R1:W-:Y:S04]  /*5a450*/  @P1 STG.E.U16 desc[UR8][R54.64], R4 ;  /* 0x0000000436001986 */ /* 0x0003e8000c101508 */
[----:B0-----:R-:W3:Y:S01]  /*5a460*/  LDL.LU R8, [R1+0x2bf4] ;  /* 0x002bf40001087983 */ /* 0x001ee20000300800 */
[----:B------:R-:W-:-:S04]  /*5a470*/  IMAD.WIDE R58, R60, 0x2, R42 ;  /* 0x000000023c3a7825 */ /* 0x000fc800078e022a */
[----:B-1----:R-:W-:Y:S02]  /*5a480*/  VIADD R4, R33, 0x2 ;  /* 0x0000000221047836 */ /* 0x002fe40000000000 */
[----:B------:R-:W-:-:S03]  /*5a490*/  IMAD.WIDE R54, R60, 0x2, R44 ;  /* 0x000000023c367825 */ /* 0x000fc600078e022c */
[----:B------:R-:W-:Y:S02]  /*5a4a0*/  ISETP.GE.AND P1, PT, R4, UR35, PT ;  /* 0x0000002304007c0c */ /* 0x000fe4000bf26270 */
[----:B--2---:R-:W-:Y:S01]  /*5a4b0*/  PRMT R4, R9, 0x7632, R4 ;  /* 0x0000763209047816 */ /* 0x004fe20000000004 */
[----:B----4-:R-:W-:Y:S01]  /*5a4c0*/  IMAD.WIDE R56, R60, 0x2, R40 ;  /* 0x000000023c387825 */ /* 0x010fe200078e0228 */
[----:B---3--:R-:W-:-:S04]  /*5a4d0*/  ISETP.LT.AND P5, PT, R15, UR20, !P0 ;  /* 0x000000140f007c0c */ /* 0x008fc8000c7a1270 */
[----:B------:R0:W-:Y:S01]  /*5a4e0*/  @P6 STG.E.U16 desc[UR8][R56.64], R7 ;  /* 0x0000000738006986 */ /* 0x0001e2000c101508 */
[----:B------:R-:W-:-:S03]  /*5a4f0*/  PRMT R61, R30, 0x7632, R61 ;  /* 0x000076321e3d7816 */ /* 0x000fc6000000003d */
[----:B0-----:R-:W2:Y:S01]  /*5a500*/  LDL.LU R7, [R1+0xa4] ;  /* 0x0000a40001077983 */ /* 0x001ea20000300800 */
[----:B------:R-:W-:-:S04]  /*5a510*/  IMAD.WIDE R56, R60, 0x2, R46 ;  /* 0x000000023c387825 */ /* 0x000fc800078e022e */
[----:B------:R-:W-:Y:S04]  /*5a520*/  @P5 STG.E.U16 desc[UR8][R58.64], R30 ;  /* 0x0000001e3a005986 */ /* 0x000fe8000c101508 */
[----:B------:R-:W-:Y:S04]  /*5a530*/  @P3 STG.E.U16 desc[UR8][R54.64], R61 ;  /* 0x0000003d36003986 */ /* 0x000fe8000c101508 */
[----:B------:R0:W-:Y:S04]  /*5a540*/  @P2 STG.E.U16 desc[UR8][R56.64], R9 ;  /* 0x0000000938002986 */ /* 0x0001e8000c101508 */
[----:B0-----:R-:W3:Y:S04]  /*5a550*/  LDL.LU R9, [R1+0x94] ;  /* 0x0000940001097983 */ /* 0x001ee80000300800 */
[----:B------:R-:W4:Y:S04]  /*5a560*/  LDL R30, [R1+0x74] ;  /* 0x00007400011e7983 */ /* 0x000f280000100800 */
[----:B------:R-:W3:Y:S01]  /*5a570*/  LDL.LU R31, [R1+0x84] ;  /* 0x00008400011f7983 */ /* 0x000ee20000300800 */
[----:B------:R-:W-:Y:S01]  /*5a580*/  ISETP.LT.AND P4, PT, R37, UR4, !P0 ;  /* 0x0000000425007c0c */ /* 0x000fe2000c781270 */
[----:B------:R-:W-:Y:S01]  /*5a590*/  IMAD.WIDE R54, R60, 0x2, R48 ;  /* 0x000000023c367825 */ /* 0x000fe200078e0230 */
[----:B------:R-:W-:Y:S01]  /*5a5a0*/  ISETP.LT.AND P2, PT, R10, UR24, !P0 ;  /* 0x000000180a007c0c */ /* 0x000fe2000c741270 */
[----:B------:R-:W-:Y:S01]  /*5a5b0*/  ULDC UR4, c[0x0][0x248] ;  /* 0x0000920000047ab9 */ /* 0x000fe20000000800 */
[----:B------:R-:W-:-:S02]  /*5a5c0*/  ISETP.LT.AND P0, PT, R11, UR6, !P0 ;  /* 0x000000060b007c0c */ /* 0x000fc4000c701270 */
[----:B------:R-:W-:Y:S02]  /*5a5d0*/  ISETP.LT.AND P3, PT, R5, UR32, !P1 ;  /* 0x0000002005007c0c */ /* 0x000fe4000cf61270 */
[----:B------:R-:W-:Y:S01]  /*5a5e0*/  ISETP.LT.AND P5, PT, R39, UR10, !P1 ;  /* 0x0000000a27007c0c */ /* 0x000fe2000cfa1270 */
[----:B------:R-:W-:Y:S01]  /*5a5f0*/  IMAD.WIDE R56, R60, 0x2, R50 ;  /* 0x000000023c387825 */ /* 0x000fe200078e0232 */
[----:B------:R-:W-:-:S03]  /*5a600*/  ULDC UR6, c[0x0][0x228] ;  /* 0x00008a0000067ab9 */ /* 0x000fc60000000800 */
[C---:B------:R-:W-:Y:S01]  /*5a610*/  IMAD.WIDE R58, R60.reuse, 0x2, R52 ;  /* 0x000000023c3a7825 */ /* 0x040fe200078e0234 */
[----:B------:R0:W-:Y:S01]  /*5a620*/  @P4 STG.E.U16 desc[UR8][R54.64], R4 ;  /* 0x0000000436004986 */ /* 0x0001e2000c101508 */
[----:B------:R-:W-:Y:S01]  /*5a630*/  ISETP.LT.AND P4, PT, R13, UR6, !P1 ;  /* 0x000000060d007c0c */ /* 0x000fe2000cf81270 */
[----:B------:R-:W-:Y:S01]  /*5a640*/  ULDC UR10, c[0x0][0x228] ;  /* 0x00008a00000a7ab9 */ /* 0x000fe20000000800 */
[----:B------:R-:W-:Y:S01]  /*5a650*/  ULDC UR6, c[0x0][0x228] ;  /* 0x00008a0000067ab9 */ /* 0x000fe20000000800 */
[----:B------:R1:W-:Y:S01]  /*5a660*/  @P2 STG.E.U16 desc[UR8][R56.64], R8 ;  /* 0x0000000838002986 */ /* 0x0003e2000c101508 */
[----:B------:R-:W-:Y:S01]  /*5a670*/  ULDC.64 UR32, c[0x0][0x228] ;  /* 0x00008a0000207ab9 */ /* 0x000fe20000000a00 */
[----:B0-----:R-:W-:Y:S01]  /*5a680*/  VIADD R4, R60, UR4 ;  /* 0x000000043c047c36 */ /* 0x001fe20008000000 */
[----:B------:R-:W-:Y:S01]  /*5a690*/  PRMT R60, R8, 0x7632, R60 ;  /* 0x00007632083c7816 */ /* 0x000fe2000000003c */
[----:B------:R-:W-:Y:S02]  /*5a6a0*/  ULDC UR4, c[0x0][0x228] ;  /* 0x00008a0000047ab9 */ /* 0x000fe40000000800 */
[----:B------:R-:W-:-:S04]  /*5a6b0*/  IMAD.WIDE R54, R4, 0x2, R2 ;  /* 0x0000000204367825 */ /* 0x000fc800078e0202 */
[----:B-1----:R-:W-:Y:S01]  /*5a6c0*/  IMAD.WIDE R56, R4, 0x2, R16 ;  /* 0x0000000204387825 */ /* 0x002fe200078e0210 */
[----:B------:R0:W-:Y:S01]  /*5a6d0*/  @P0 STG.E.U16 desc[UR8][R58.64], R60 ;  /* 0x0000003c3a000986 */ /* 0x0001e2000c101508 */
[----:B------:R-:W-:Y:S01]  /*5a6e0*/  ISETP.LT.AND P0, PT, R0, UR4, !P1 ;  /* 0x0000000400007c0c */ /* 0x000fe2000cf01270 */
[----:B------:R-:W-:Y:S02]  /*5a6f0*/  ULDC UR4, c[0x0][0x228] ;  /* 0x00008a0000047ab9 */ /* 0x000fe40000000800 */
[----:B------:R-:W-:Y:S04]  /*5a700*/  STL [R1+0x2be4], R5 ;  /* 0x002be40501007387 */ /* 0x000fe80000100800 */
[----:B------:R-:W-:Y:S01]  /*5a710*/  STL [R1+0x2be8], R10 ;  /* 0x002be80a01007387 */ /* 0x000fe20000100800 */
[----:B0-----:R-:W-:-:S03]  /*5a720*/  IMAD.WIDE R60, R4, 0x2, R22 ;  /* 0x00000002043c7825 */ /* 0x001fc600078e0216 */
[----:B------:R-:W-:Y:S01]  /*5a730*/  STL [R1+0x2be0], R17 ;  /* 0x002be01101007387 */ /* 0x000fe20000100800 */
[----:B--2---:R-:W-:-:S03]  /*5a740*/  PRMT R8, R7, 0x7632, R8 ;  /* 0x0000763207087816 */ /* 0x004fc60000000008 */
[----:B------:R0:W-:Y:S04]  /*5a750*/  @P3 STG.E.U16 desc[UR8][R54.64], R7 ;  /* 0x0000000736003986 */ /* 0x0001e8000c101508 */
[----:B------:R1:W-:Y:S01]  /*5a760*/  @P5 STG.E.U16 desc[UR8][R56.64], R8 ;  /* 0x0000000838005986 */ /* 0x0003e2000c101508 */
[----:B------:R-:W-:Y:S02]  /*5a770*/  ISETP.LT.AND P5, PT, R12, UR12, !P1 ;  /* 0x0000000c0c007c0c */ /* 0x000fe4000cfa1270 */
[----:B------:R-:W-:Y:S01]  /*5a780*/  ISETP.LT.AND P2, PT, R6, UR6, !P1 ;  /* 0x0000000606007c0c */ /* 0x000fe2000cf41270 */
[----:B------:R-:W-:-:S04]  /*5a790*/  IMAD.WIDE R58, R4, 0x2, R24 ;  /* 0x00000002043a7825 */ /* 0x000fc800078e0218 */
[----:B0-----:R-:W-:Y:S01]  /*5a7a0*/  IMAD.WIDE R54, R4, 0x2, R18 ;  /* 0x0000000204367825 */ /* 0x001fe200078e0212 */
[----:B------:R-:W2:Y:S01]  /*5a7b0*/  LDL.LU R7, [R1+0x64] ;  /* 0x0000640001077983 */ /* 0x000ea20000300800 */
[----:B----4-:R-:W-:-:S03]  /*5a7c0*/  PRMT R17, R30, 0x7632, R17 ;  /* 0x000076321e117816 */ /* 0x010fc60000000011 */
[----:B---3--:R0:W-:Y:S01]  /*5a7d0*/  @P4 STG.E.U16 desc[UR8][R54.64], R9 ;  /* 0x0000000936004986 */ /* 0x0081e2000c101508 */
[----:B-1----:R-:W-:Y:S02]  /*5a7e0*/  PRMT R8, R9, 0x7632, R8 ;  /* 0x0000763209087816 */ /* 0x002fe40000000008 */
[----:B------:R-:W-:Y:S01]  /*5a7f0*/  ISETP.LT.AND P3, PT, R35, UR4, !P1 ;  /* 0x0000000423007c0c */ /* 0x000fe2000cf61270 */
[----:B------:R-:W3:Y:S01]  /*5a800*/  LDL.LU R10, [R1+0x54] ;  /* 0x00005400010a7983 */ /* 0x000ee20000300800 */
[C---:B------:R-:W-:Y:S01]  /*5a810*/  IMAD.WIDE R56, R4.reuse, 0x2, R28 ;  /* 0x0000000204387825 */ /* 0x040fe200078e021c */
[----:B------:R-:W-:Y:S01]  /*5a820*/  ULDC UR6, c[0x0][0x228] ;  /* 0x00008a0000067ab9 */ /* 0x000fe20000000800 */
[----:B------:R-:W-:Y:S02]  /*5a830*/  ULDC UR12, c[0x0][0x228] ;  /* 0x00008a00000c7ab9 */ /* 0x000fe40000000800 */
[----:B0-----:R-:W-:Y:S01]  /*5a840*/  IMAD.WIDE R54, R4, 0x2, R20 ;  /* 0x0000000204367825 */ /* 0x001fe200078e0214 */
[----:B------:R-:W4:Y:S01]  /*5a850*/  LDL.LU R9, [R1+0x44] ;  /* 0x0000440001097983 */ /* 0x000f220000300800 */
[----:B------:R-:W-:Y:S01]  /*5a860*/  ISETP.LT.AND P4, PT, R38, UR10, !P1 ;  /* 0x0000000a26007c0c */ /* 0x000fe2000cf81270 */
[----:B------:R-:W-:Y:S01]  /*5a870*/  ULDC UR4, c[0x0][0x228] ;  /* 0x00008a0000047ab9 */ /* 0x000fe20000000800 */
[----:B------:R-:W-:Y:S01]  /*5a880*/  ISETP.LT.AND P6, PT, R15, UR6, !P1 ;  /* 0x000000060f007c0c */ /* 0x000fe2000cfc1270 */
[----:B------:R0:W-:Y:S01]  /*5a890*/  @P0 STG.E.U16 desc[UR8][R54.64], R8 ;  /* 0x0000000836000986 */ /* 0x0001e2000c101508 */
[----:B------:R-:W-:Y:S01]  /*5a8a0*/  ULDC UR6, c[0x0][0x228] ;  /* 0x00008a0000067ab9 */ /* 0x000fe20000000800 */
[----:B------:R-:W-:-:S02]  /*5a8b0*/  ULDC UR10, c[0x0][0x228] ;  /* 0x00008a00000a7ab9 */ /* 0x000fc40000000800 */
[----:B------:R-:W2:Y:S04]  /*5a8c0*/  LDL.LU R30, [R1+0x2bf0] ;  /* 0x002bf000011e7983 */ /* 0x000ea80000300800 */
[----:B------:R1:W-:Y:S01]  /*5a8d0*/  @P5 STG.E.U16 desc[UR8][R60.64], R31 ;  /* 0x0000001f3c005986 */ /* 0x0003e2000c101508 */
[----:B0-----:R-:W-:-:S03]  /*5a8e0*/  PRMT R8, R31, 0x7632, R8 ;  /* 0x000076321f087816 */ /* 0x001fc60000000008 */
[----:B-1----:R-:W2:Y:S04]  /*5a8f0*/  LDL.LU R31, [R1+0x2bec] ;  /* 0x002bec00011f7983 */ /* 0x002ea80000300800 */
[----:B------:R-:W4:Y:S01]  /*5a900*/  LDL.LU R61, [R1+0x74] ;  /* 0x00007400013d7983 */ /* 0x000f220000300800 */
[----:B------:R-:W-:Y:S01]  /*5a910*/  IMAD.WIDE R54, R4, 0x2, R26 ;  /* 0x0000000204367825 */ /* 0x000fe200078e021a */
[----:B------:R-:W-:Y:S01]  /*5a920*/  ISETP.LT.AND P0, PT, R34, UR4, !P1 ;  /* 0x0000000422007c0c */ /* 0x000fe2000cf01270 */
[----:B------:R-:W-:Y:S01]  /*5a930*/  ULDC UR4, c[0x0][0x228] ;  /* 0x00008a0000047ab9 */ /* 0x000fe20000000800 */
[----:B------:R-:W-:Y:S01]  /*5a940*/  @P4 STG.E.U16 desc[UR8][R58.64], R8 ;  /* 0x000000083a004986 */ /* 0x000fe2000c101508 */
[----:B---3--:R-:W-:-:S03]  /*5a950*/  PRMT R5, R10, 0x7632, R5 ;  /* 0x000076320a057816 */ /* 0x008fc60000000005 */
[----:B----4-:R2:W-:Y:S04]  /*5a960*/  @P3 STG.E.U16 desc[UR8][R54.64], R61 ;  /* 0x0000003d36003986 */ /* 0x0105e8000c101508 */
[----:B------:R0:W-:Y:S01]  /*5a970*/  @P2 STG.E.U16 desc[UR8][R56.64], R17 ;  /* 0x0000001138002986 */ /* 0x0001e2000c101508 */
[----:B------:R-:W-:Y:S01]  /*5a980*/  ISETP.LT.AND P2, PT, R36, UR4, !P1 ;  /* 0x0000000424007c0c */ /* 0x000fe2000cf41270 */
[----:B------:R-:W-:Y:S01]  /*5a990*/  ULDC UR4, c[0x0][0x228] ;  /* 0x00008a0000047ab9 */ /* 0x000fe20000000800 */
[----:B--2---:R-:W-:Y:S01]  /*5a9a0*/  IMAD.WIDE R54, R4, 0x2, R30 ;  /* 0x0000000204367825 */ /* 0x004fe200078e021e */
[----:B0-----:R-:W-:-:S04]  /*5a9b0*/  PRMT R56, R7, 0x7632, R56 ;  /* 0x0000763207387816 */ /* 0x001fc80000000038 */
[----:B------:R0:W-:Y:S01]  /*5a9c0*/  @P0 STG.E.U16 desc[UR8][R54.64], R7 ;  /* 0x0000000736000986 */ /* 0x0001e2000c101508 */
[----:B------:R-:W-:Y:S01]  /*5a9d0*/  IMAD.WIDE R60, R4, 0x2, R42 ;  /* 0x00000002043c7825 */ /* 0x000fe200078e022a */
[----:B------:R-:W-:Y:S01]  /*5a9e0*/  ISETP.LT.AND P5, PT, R14, UR4, !P1 ;  /* 0x000000040e007c0c */ /* 0x000fe2000cfa1270 */
[----:B------:R-:W-:Y:S01]  /*5a9f0*/  ULDC UR4, c[0x0][0x228] ;  /* 0x00008a0000047ab9 */ /* 0x000fe20000000800 */
[----:B------:R-:W2:Y:S01]  /*5aa00*/  LDL.LU R17, [R1+0x34] ;  /* 0x0000340001117983 */ /* 0x000ea20000300800 */
[----:B0-----:R-:W-:-:S03]  /*5aa10*/  IMAD.WIDE R54, R4, 0x2, R40 ;  /* 0x0000000204367825 */ /* 0x001fc600078e0228 */
[----:B------:R-:W3:Y:S04]  /*5aa20*/  LDL.LU R7, [R1+0x24] ;  /* 0x0000240001077983 */ /* 0x000ee80000300800 */
[----:B------:R-:W-:Y:S04]  /*5aa30*/  @P2 STG.E.U16 desc[UR8][R54.64], R56 ;  /* 0x0000003836002986 */ /* 0x000fe8000c101508 */
[----:B------:R0:W-:Y:S04]  /*5aa40*/  @P6 STG.E.U16 desc[UR8][R60.64], R10 ;  /* 0x0000000a3c006986 */ /* 0x0001e8000c101508 */
[----:B0-----:R-:W4:Y:S01]  /*5aa50*/  LDL.LU R10, [R1+0x2be8] ;  /* 0x002be800010a7983 */ /* 0x001f220000300800 */
[----:B------:R-:W-:-:S03]  /*5aa60*/  IMAD.WIDE R54, R4, 0x2, R44 ;  /* 0x0000000204367825 */ /* 0x000fc600078e022c */
[----:B------:R-:W3:Y:S04]  /*5aa70*/  LDL.LU R61, [R1+0x14] ;  /* 0x00001400013d7983 */ /* 0x000ee80000300800 */
[----:B------:R0:W-:Y:S04]  /*5aa80*/  @P5 STG.E.U16 desc[UR8][R54.64], R5 ;  /* 0x0000000536005986 */ /* 0x0001e8000c101508 */
[----:B0-----:R-:W3:Y:S01]  /*5aa90*/  LDL.LU R5, [R1+0x2be4] ;  /* 0x002be40001057983 */ /* 0x001ee20000300800 */
[----:B------:R-:W-:Y:S02]  /*5aaa0*/  ISETP.LT.AND P3, PT, R32, UR30, !P1 ;  /* 0x0000001e20007c0c */ /* 0x000fe4000cf61270 */
[----:B------:R-:W-:Y:S01]  /*5aab0*/  ISETP.LT.AND P4, PT, R37, UR4, !P1 ;  /* 0x0000000425007c0c */ /* 0x000fe2000cf81270 */
[----:B------:R-:W-:Y:S01]  /*5aac0*/  VIADD R8, R33, 0x3 ;  /* 0x0000000321087836 */ /* 0x000fe20000000000 */
[----:B------:R-:W-:Y:S01]  /*5aad0*/  ULDC UR4, c[0x0][0x248] ;  /* 0x0000920000047ab9 */ /* 0x000fe20000000800 */
[----:B------:R-:W-:Y:S01]  /*5aae0*/  IMAD.WIDE R56, R4, 0x2, R46 ;  /* 0x0000000204387825 */ /* 0x000fe200078e022e */
[----:B------:R-:W-:-:S02]  /*5aaf0*/  ULDC.64 UR30, c[0x0][0x228] ;  /* 0x00008a00001e7ab9 */ /* 0x000fc40000000a00 */
[----:B------:R-:W-:Y:S01]  /*5ab00*/  ISETP.GE.AND P0, PT, R8, UR33, PT ;  /* 0x0000002108007c0c */ /* 0x000fe2000bf06270 */
[----:B------:R-:W-:Y:S01]  /*5ab10*/  IMAD.WIDE R58, R4, 0x2, R48 ;  /* 0x00000002043a7825 */ /* 0x000fe200078e0230 */
[----:B------:R-:W-:-:S03]  /*5ab20*/  PRMT R8, R9, 0x7632, R8 ;  /* 0x0000763209087816 */ /* 0x000fc60000000008 */
[----:B------:R0:W-:Y:S04]  /*5ab30*/  @P3 STG.E.U16 desc[UR8][R56.64], R9 ;  /* 0x0000000938003986 */ /* 0x0001e8000c101508 */
[----:B------:R1:W-:Y:S01]  /*5ab40*/  @P4 STG.E.U16 desc[UR8][R58.64], R8 ;  /* 0x000000083a004986 */ /* 0x0003e2000c101508 */
[----:B0-----:R-:W-:-:S04]  /*5ab50*/  IMAD.WIDE R56, R4, 0x2, R50 ;  /* 0x0000000204387825 */ /* 0x001fc800078e0232 */
[C---:B-1----:R-:W-:Y:S01]  /*5ab60*/  VIADD R8, R4.reuse, UR4 ;  /* 0x0000000404087c36 */ /* 0x042fe20008000000 */
[----:B--2---:R-:W-:Y:S01]  /*5ab70*/  PRMT R60, R17, 0x7632, R60 ;  /* 0x00007632113c7816 */ /* 0x004fe2000000003c */
[----:B------:R-:W-:Y:S01]  /*5ab80*/  IMAD.WIDE R58, R4, 0x2, R52 ;  /* 0x00000002043a7825 */ /* 0x000fe200078e0234 */
[----:B----4-:R-:W-:Y:S01]  /*5ab90*/  ISETP.LT.AND P5, PT, R10, UR6, !P1 ;  /* 0x000000060a007c0c */ /* 0x010fe2000cfa1270 */
[----:B------:R-:W-:Y:S01]  /*5aba0*/  ULDC UR6, c[0x0][0x228] ;  /* 0x00008a0000067ab9 */ /* 0x000fe20000000800 */
[----:B------:R-:W-:Y:S01]  /*5abb0*/  ISETP.LT.AND P1, PT, R11, UR12, !P1 ;  /* 0x0000000c0b007c0c */ /* 0x000fe2000cf21270 */
[----:B------:R-:W-:Y:S01]  /*5abc0*/  IMAD.WIDE R54, R8, 0x2, R2 ;  /* 0x0000000208367825 */ /* 0x000fe200078e0202 */
[----:B---3--:R-:W-:Y:S01]  /*5abd0*/  PRMT R4, R7, 0x7632, R4 ;  /* 0x0000763207047816 */ /* 0x008fe20000000004 */
[----:B------:R-:W-:Y:S01]  /*5abe0*/  ULDC UR4, c[0x0][0x228] ;  /* 0x00008a0000047ab9 */ /* 0x000fe20000000800 */
[----:B------:R-:W-:Y:S01]  /*5abf0*/  ISETP.LT.AND P3, PT, R39, UR10, !P0 ;  /* 0x0000000a27007c0c */ /* 0x000fe2000c761270 */
[----:B------:R-:W-:Y:S01]  /*5ac00*/  ULDC UR12, c[0x0][0x228] ;  /* 0x00008a00000c7ab9 */ /* 0x000fe20000000800 */
[----:B------:R-:W-:-:S05]  /*5ac10*/  ULDC UR10, c[0x0][0x228] ;  /* 0x00008a00000a7ab9 */ /* 0x000fca0000000800 */
[----:B------:R0:W-:Y:S01]  /*5ac20*/  @P5 STG.E.U16 desc[UR8][R56.64], R17 ;  /* 0x0000001138005986 */ /* 0x0001e2000c101508 */
[----:B------:R-:W-:-:S03]  /*5ac30*/  ISETP.LT.AND P4, PT, R5, UR6, !P0 ;  /* 0x0000000605007c0c */ /* 0x000fc6000c781270 */
[----:B------:R-:W-:Y:S01]  /*5ac40*/  @P1 STG.E.U16 desc[UR8][R58.64], R60 ;  /* 0x0000003c3a001986 */ /* 0x000fe2000c101508 */
[----:B------:R-:W-:-:S03]  /*5ac50*/  ULDC UR6, c[0x0][0x228] ;  /* 0x00008a0000067ab9 */ /* 0x000fc60000000800 */
[----:B------:R-:W2:Y:S04]  /*5ac60*/  LDL.LU R5, [R1+0x1f4] ;  /* 0x0001f40001057983 */ /* 0x000ea80000300800 */
[----:B------:R-:W3:Y:S04]  /*5ac70*/  LDL.LU R9, [R1+0x1e4] ;  /* 0x0001e40001097983 */ /* 0x000ee80000300800 */
[----:B0-----:R-:W4:Y:S04]  /*5ac80*/  LDL.LU R17, [R1+0x2be0] ;  /* 0x002be00001117983 */ /* 0x001f280000300800 */
[----:B------:R0:W-:Y:S04]  /*5ac90*/  @P4 STG.E.U16 desc[UR8][R54.64], R7 ;  /* 0x0000000736004986 */ /* 0x0001e8000c101508 */
[----:B0-----:R-:W3:Y:S01]  /*5aca0*/  LDL.LU R7, [R1+0x2bdc] ;  /* 0x002bdc0001077983 */ /* 0x001ee20000300800 */
[----:B------:R-:W-:-:S02]  /*5acb0*/  ISETP.LT.AND P2, PT, R13, UR6, !P0 ;  /* 0x000000060d007c0c */ /* 0x000fc4000c741270 */
[----:B------:R-:W-:Y:S01]  /*5acc0*/  ISETP.LT.AND P1, PT, R0, UR4, !P0 ;  /* 0x0000000400007c0c */ /* 0x000fe2000c721270 */
[----:B------:R-:W-:Y:S01]  /*5acd0*/  IMAD.WIDE R54, R8, 0x2, R18 ;  /* 0x0000000208367825 */ /* 0x000fe200078e0212 */
[----:B------:R-:W-:Y:S01]  /*5ace0*/  ISETP.LT.AND P5, PT, R12, UR12, !P0 ;  /* 0x0000000c0c007c0c */ /* 0x000fe2000c7a1270 */
[----:B------:R-:W-:Y:S01]  /*5acf0*/  ULDC UR4, c[0x0][0x228] ;  /* 0x00008a0000047ab9 */ /* 0x000fe20000000800 */
[----:B------:R-:W-:Y:S01]  /*5ad00*/  ISETP.LT.AND P4, PT, R38, UR10, !P0 ;  /* 0x0000000a26007c0c */ /* 0x000fe2000c781270 */
[C---:B------:R-:W-:Y:S01]  /*5ad10*/  IMAD.WIDE R58, R8.reuse, 0x2, R24 ;  /* 0x00000002083a7825 */ /* 0x040fe200078e0218 */
[----:B------:R-:W-:Y:S01]  /*5ad20*/  ULDC UR6, c[0x0][0x228] ;  /* 0x00008a0000067ab9 */ /* 0x000fe20000000800 */
[----:B------:R-:W-:Y:S01]  /*5ad30*/  ULDC UR12, c[0x0][0x228] ;  /* 0x00008a00000c7ab9 */ /* 0x000fe20000000800 */
[----:B------:R-:W-:Y:S01]  /*5ad40*/  ULDC UR10, c[0x0][0x228] ;  /* 0x00008a00000a7ab9 */ /* 0x000fe20000000800 */
[----:B----4-:R-:W-:-:S05]  /*5ad50*/  IMAD.WIDE R56, R8, 0x2, R16 ;  /* 0x0000000208387825 */ /* 0x010fca00078e0210 */
[----:B------:R0:W-:Y:S01]  /*5ad60*/  @P3 STG.E.U16 desc[UR8][R56.64], R4 ;  /* 0x0000000438003986 */ /* 0x0001e2000c101508 */
[----:B------:R-:W-:Y:S01]  /*5ad70*/  ISETP.LT.AND P3, PT, R35, UR4, !P0 ;  /* 0x0000000423007c0c */ /* 0x000fe2000c761270 */
[----:B------:R-:W-:Y:S02]  /*5ad80*/  ULDC UR4, c[0x0][0x228] ;  /* 0x00008a0000047ab9 */ /* 0x000fe40000000800 */
[----:B------:R1:W-:Y:S01]  /*5ad90*/  @P2 STG.E.U16 desc[UR8][R54.64], R61 ;  /* 0x0000003d36002986 */ /* 0x0003e2000c101508 */
[----:B0-----:R-:W-:Y:S01]  /*5ada0*/  PRMT R4, R61, 0x7632, R4 ;  /* 0x000076323d047816 */ /* 0x001fe20000000004 */
[----:B-1----:R-:W-:-:S04]  /*5adb0*/  IMAD.WIDE R54, R8, 0x2, R20 ;  /* 0x0000000208367825 */ /* 0x002fc800078e0214 */
[C---:B------:R-:W-:Y:S01]  /*5adc0*/  IMAD.WIDE R60, R8.reuse, 0x2, R22 ;  /* 0x00000002083c7825 */ /* 0x040fe200078e0216 */
[----:B------:R0:W-:Y:S04]  /*5add0*/  @P1 STG.E.U16 desc[UR8][R54.64], R4 ;  /* 0x0000000436001986 */ /* 0x0001e8000c101508 */
[----:B--2---:R1:W-:Y:S01]  /*5ade0*/  @P5 STG.E.U16 desc[UR8][R60.64], R5 ;  /* 0x000000053c005986 */ /* 0x0043e2000c101508 */
[----:B---3--:R-:W-:Y:S02]  /*5adf0*/  PRMT R7, R9, 0x7632, R7 ;  /* 0x0000763209077816 */ /* 0x008fe40000000007 */
[----:B0-----:R-:W-:Y:S01]  /*5ae00*/  PRMT R4, R5, 0x7632, R4 ;  /* 0x0000763205047816 */ /* 0x001fe20000000004 */
[----:B------:R-:W-:Y:S01]  /*5ae10*/  IMAD.WIDE R54, R8, 0x2, R26 ;  /* 0x0000000208367825 */ /* 0x000fe200078e021a */
[----:B-1----:R-:W2:Y:S01]  /*5ae20*/  LDL.LU R5, [R1+0x2bd8] ;  /* 0x002bd80001057983 */ /* 0x002ea20000300800 */
[----:B------:R-:W-:-:S02]  /*5ae30*/  ISETP.LT.AND P2, PT, R6, UR6, !P0 ;  /* 0x0000000606007c0c */ /* 0x000fc4000c741270 */
[----:B------:R-:W-:Y:S01]  /*5ae40*/  IMAD.WIDE R56, R8, 0x2, R28 ;  /* 0x0000000208387825 */ /* 0x000fe200078e021c */
[----:B------:R-:W-:Y:S01]  /*5ae50*/  ISETP.LT.AND P1, PT, R34, UR4, !P0 ;  /* 0x0000000422007c0c */ /* 0x000fe2000c721270 */
[----:B------:R-:W-:Y:S01]  /*5ae60*/  @P4 STG.E.U16 desc[UR8][R58.64], R4 ;  /* 0x000000043a004986 */ /* 0x000fe2000c101508 */
[----:B------:R-:W-:Y:S01]  /*5ae70*/  ULDC UR4, c[0x0][0x228] ;  /* 0x00008a0000047ab9 */ /* 0x000fe20000000800 */
[----:B------:R-:W-:Y:S02]  /*5ae80*/  ULDC UR6, c[0x0][0x228] ;  /* 0x00008a0000067ab9 */ /* 0x000fe40000000800 */
[----:B------:R0:W-:Y:S04]  /*5ae90*/  @P3 STG.E.U16 desc[UR8][R54.64], R9 ;  /* 0x0000000936003986 */ /* 0x0001e8000c101508 */
[----:B0-----:R-:W3:Y:S01]  /*5aea0*/  LDL.LU R9, [R1+0x2bd4] ;  /* 0x002bd40001097983 */ /* 0x001ee20000300800 */
[----:B------:R-:W-:-:S03]  /*5aeb0*/  IMAD.WIDE R54, R8, 0x2, R30 ;  /* 0x0000000208367825 */ /* 0x000fc600078e021e */
[----:B------:R0:W-:Y:S04]  /*5aec0*/  STL [R1+0x2bcc], R30 ;  /* 0x002bcc1e01007387 */ /* 0x0001e80000100800 */
[----:B0-----:R-:W4:Y:S04]  /*5aed0*/  LDL.LU R30, [R1+0xc4] ;  /* 0x0000c400011e7983 */ /* 0x001f280000300800 */
[----:B------:R-:W-:Y:S04]  /*5aee0*/  STL [R1+0x2bc8], R31 ;  /* 0x002bc81f01007387 */ /* 0x000fe80000100800 */
[----:B------:R0:W-:Y:S04]  /*5aef0*/  @P2 STG.E.U16 desc[UR8][R56.64], R7 ;  /* 0x0000000738002986 */ /* 0x0001e8000c101508 */
[----:B0-----:R-:W3:Y:S01]  /*5af00*/  LDL.LU R7, [R1+0x2bd0] ;  /* 0x002bd00001077983 */ /* 0x001ee20000300800 */
[----:B------:R-:W-:Y:S01]  /*5af10*/  ISETP.LT.AND P2, PT, R36, UR4, !P0 ;  /* 0x0000000424007c0c */ /* 0x000fe2000c741270 */
[----:B------:R-:W-:Y:S01]  /*5af20*/  ULDC UR4, c[0x0][0x228] ;  /* 0x00008a0000047ab9 */ /* 0x000fe20000000800 */
[----:B------:R-:W-:Y:S01]  /*5af30*/  ISETP.LT.AND P6, PT, R15, UR6, !P0 ;  /* 0x000000060f007c0c */ /* 0x000fe2000c7c1270 */
[----:B------:R-:W-:Y:S01]  /*5af40*/  ULDC UR6, c[0x0][0x228] ;  /* 0x00008a0000067ab9 */ /* 0x000fe20000000800 */
[----:B------:R-:W-:Y:S01]  /*5af50*/  ISETP.LT.AND P5, PT, R14, UR4, !P0 ;  /* 0x000000040e007c0c */ /* 0x000fe2000c7a1270 */
[----:B------:R-:W-:Y:S01]  /*5af60*/  ULDC UR4, c[0x0][0x228] ;  /* 0x00008a0000047ab9 */ /* 0x000fe20000000800 */
[----:B------:R-:W-:-:S02]  /*5af70*/  ISETP.LT.AND P3, PT, R32, UR34, !P0 ;  /* 0x0000002220007c0c */ /* 0x000fc4000c761270 */
[----:B------:R-:W-:Y:S01]  /*5af80*/  ISETP.LT.AND P4, PT, R37, UR4, !P0 ;  /* 0x0000000425007c0c */ /* 0x000fe2000c781270 */
[----:B------:R-:W-:Y:S01]  /*5af90*/  IMAD.WIDE R56, R8, 0x2, R46 ;  /* 0x0000000208387825 */ /* 0x000fe200078e022e */
[----:B------:R-:W-:-:S03]  /*5afa0*/  ULDC UR4, c[0x0][0x248] ;  /* 0x0000920000047ab9 */ /* 0x000fc60000000800 */
[C---:B------:R-:W-:Y:S01]  /*5afb0*/  IMAD.WIDE R58, R8.reuse, 0x2, R48 ;  /* 0x00000002083a7825 */ /* 0x040fe200078e0230 */
[----:B--2---:R0:W-:Y:S02]  /*5afc0*/  @P1 STG.E.U16 desc[UR8][R54.64], R5 ;  /* 0x0000000536001986 */ /* 0x0041e4000c101508 */
[----:B0-----:R-:W-:Y:S01]  /*5afd0*/  PRMT R55, R5, 0x7632, R55 ;  /* 0x0000763205377816 */ /* 0x001fe20000000037 */
[----:B------:R-:W-:-:S04]  /*5afe0*/  IMAD.WIDE R4, R8, 0x2, R40 ;  /* 0x0000000208047825 */ /* 0x000fc800078e0228 */
[----:B------:R-:W-:Y:S01]  /*5aff0*/  VIADD R54, R33, 0x4 ;  /* 0x0000000421367836 */ /* 0x000fe20000000000 */
[----:B------:R0:W-:Y:S04]  /*5b000*/  @P2 STG.E.U16 desc[UR8][R4.64], R55 ;  /* 0x0000003704002986 */ /* 0x0001e8000c101508 */
[----:B------:R-:W-:Y:S01]  /*5b010*/  ISETP.GE.AND P1, PT, R54, UR31, PT ;  /* 0x0000001f36007c0c */ /* 0x000fe2000bf26270 */
[----:B0-----:R-:W-:-:S04]  /*5b020*/  IMAD.WIDE R4, R8, 0x2, R42 ;  /* 0x0000000208047825 */ /* 0x001fc800078e022a */
[----:B------:R-:W-:Y:S01]  /*5b030*/  IMAD.WIDE R54, R8, 0x2, R44 ;  /* 0x0000000208367825 */ /* 0x000fe200078e022c */
[----:B----4-:R-:W-:Y:S01]  /*5b040*/  PRMT R61, R30, 0x7632, R61 ;  /* 0x000076321e3d7816 */ /* 0x010fe2000000003d */
[----:B------:R-:W-:Y:S04]  /*5b050*/  @P6 STG.E.U16 desc[UR8][R4.64], R30 ;  /* 0x0000001e04006986 */ /* 0x000fe8000c101508 */
[----:B------:R0:W-:Y:S01]  /*5b060*/  @P5 STG.E.U16 desc[UR8][R54.64], R61 ;  /* 0x0000003d36005986 */ /* 0x0001e2000c101508 */
[----:B------:R-:W-:Y:S01]  /*5b070*/  ISETP.LT.AND P5, PT, R10, UR6, !P0 ;  /* 0x000000060a007c0c */ /* 0x000fe2000c7a1270 */
[----:B------:R-:W-:Y:S02]  /*5b080*/  ULDC UR6, c[0x0][0x228] ;  /* 0x00008a0000067ab9 */ /* 0x000fe40000000800 */
[----:B0-----:R-:W2:Y:S01]  /*5b090*/  LDL R61, [R1+0x17b8] ;  /* 0x0017b800013d7983 */ /* 0x001ea20000100800 */
[----:B------:R-:W-:Y:S01]  /*5b0a0*/  IMAD.WIDE R54, R8, 0x2, R50 ;  /* 0x0000000208367825 */ /* 0x000fe200078e0232 */
[----:B---3--:R-:W-:-:S02]  /*5b0b0*/  PRMT R60, R7, 0x7632, R60 ;  /* 0x00007632073c7816 */ /* 0x008fc4000000003c */
[----:B------:R0:W-:Y:S04]  /*5b0c0*/  @P3 STG.E.U16 desc[UR8][R56.64], R7 ;  /* 0x0000000738003986 */ /* 0x0001e8000c101508 */
[----:B------:R-:W-:Y:S04]  /*5b0d0*/  @P4 STG.E.U16 desc[UR8][R58.64], R60 ;  /* 0x0000003c3a004986 */ /* 0x000fe8000c101508 */
[----:B------:R1:W-:Y:S04]  /*5b0e0*/  @P5 STG.E.U16 desc[UR8][R54.64], R9 ;  /* 0x0000000936005986 */ /* 0x0003e8000c101508 */
[----:B0-----:R-:W3:Y:S04]  /*5b0f0*/  LDL.LU R7, [R1+0x98] ;  /* 0x0000980001077983 */ /* 0x001ee80000300800 */
[----:B------:R-:W4:Y:S04]  /*5b100*/  LDL R30, [R1+0x78] ;  /* 0x00007800011e7983 */ /* 0x000f280000100800 */
[----:B------:R-:W4:Y:S04]  /*5b110*/  LDL.LU R31, [R1+0x88] ;  /* 0x00008800011f7983 */ /* 0x000f280000300800 */
[----:B-1----:R-:W3:Y:S01]  /*5b120*/  LDL.LU R55, [R1+0xa8] ;  /* 0x0000a80001377983 */ /* 0x002ee20000300800 */
[----:B------:R-:W-:Y:S01]  /*5b130*/  ISETP.LT.AND P0, PT, R11, UR12, !P0 ;  /* 0x0000000c0b007c0c */ /* 0x000fe2000c701270 */
[C---:B------:R-:W-:Y:S01]  /*5b140*/  IMAD.WIDE R56, R8.reuse, 0x2, R52 ;  /* 0x0000000208387825 */ /* 0x040fe200078e0234 */
[----:B------:R-:W-:Y:S01]  /*5b150*/  ISETP.LT.AND P3, PT, R39, UR10, !P1 ;  /* 0x0000000a27007c0c */ /* 0x000fe2000cf61270 */
[----:B------:R-:W-:Y:S01]  /*5b160*/  ULDC UR12, c[0x0][0x228] ;  /* 0x00008a00000c7ab9 */ /* 0x000fe20000000800 */
[----:B------:R-:W-:Y:S01]  /*5b170*/  PRMT R60, R9, 0x7632, R60 ;  /* 0x00007632093c7816 */ /* 0x000fe2000000003c */
[----:B------:R-:W-:Y:S01]  /*5b180*/  VIADD R4, R8, UR4 ;  /* 0x0000000408047c36 */ /* 0x000fe20008000000 */
[----:B------:R-:W-:Y:S01]  /*5b190*/  ULDC UR4, c[0x0][0x228] ;  /* 0x00008a0000047ab9 */ /* 0x000fe20000000800 */
[----:B------:R0:W-:Y:S01]  /*5b1a0*/  STL [R1+0x2bc4], R17 ;  /* 0x002bc41101007387 */ /* 0x0001e20000100800 */
[----:B------:R-:W-:Y:S01]  /*5b1b0*/  ULDC UR10, c[0x0][0x228] ;  /* 0x00008a00000a7ab9 */ /* 0x000fe20000000800 */
[----:B------:R-:W-:-:S04]  /*5b1c0*/  IMAD.WIDE R58, R4, 0x2, R2 ;  /* 0x00000002043a7825 */ /* 0x000fc800078e0202 */
[----:B------:R-:W-:Y:S01]  /*5b1d0*/  @P0 STG.E.U16 desc[UR8][R56.64], R60 ;  /* 0x0000003c38000986 */ /* 0x000fe2000c101508 */
[----:B------:R-:W-:Y:S01]  /*5b1e0*/  ISETP.LT.AND P0, PT, R0, UR4, !P1 ;  /* 0x0000000400007c0c */ /* 0x000fe2000cf01270 */
[----:B------:R-:W-:Y:S01]  /*5b1f0*/  IMAD.WIDE R8, R4, 0x2, R16 ;  /* 0x0000000204087825 */ /* 0x000fe200078e0210 */
[----:B------:R-:W-:Y:S01]  /*5b200*/  ISETP.LT.AND P5, PT, R12, UR12, !P1 ;  /* 0x0000000c0c007c0c */ /* 0x000fe2000cfa1270 */
[----:B0-----:R-:W4:Y:S01]  /*5b210*/  LDL.LU R17, [R1+0x68] ;  /* 0x0000680001117983 */ /* 0x001f220000300800 */
[----:B------:R-:W-:Y:S01]  /*5b220*/  ULDC UR4, c[0x0][0x228] ;  /* 0x00008a0000047ab9 */ /* 0x000fe20000000800 */
[----:B------:R-:W-:Y:S01]  /*5b230*/  ULDC UR12, c[0x0][0x228] ;  /* 0x00008a00000c7ab9 */ /* 0x000fe20000000800 */
[----:B--2---:R-:W-:Y:S01]  /*5b240*/  ISETP.LT.AND P4, PT, R61, UR6, !P1 ;  /* 0x000000063d007c0c */ /* 0x004fe2000cf81270 */
[----:B------:R-:W-:Y:S02]  /*5b250*/  ULDC UR6, c[0x0][0x228] ;  /* 0x00008a0000067ab9 */ /* 0x000fe40000000800 */
[----:B------:R-:W-:Y:S01]  /*5b260*/  ISETP.LT.AND P2, PT, R13, UR6, !P1 ;  /* 0x000000060d007c0c */ /* 0x000fe2000cf41270 */
[----:B------:R-:W-:Y:S01]  /*5b270*/  ULDC UR6, c[0x0][0x228] ;  /* 0x00008a0000067ab9 */ /* 0x000fe20000000800 */
[----:B---3--:R-:W-:-:S08]  /*5b280*/  PRMT R5, R55, 0x7632, R5 ;  /* 0x0000763237057816 */ /* 0x008fd00000000005 */
[----:B------:R0:W-:Y:S04]  /*5b290*/  @P4 STG.E.U16 desc[UR8][R58.64], R55 ;  /* 0x000000373a004986 */ /* 0x0001e8000c101508 */
[----:B------:R1:W-:Y:S01]  /*5b2a0*/  @P3 STG.E.U16 desc[UR8][R8.64], R5 ;  /* 0x0000000508003986 */ /* 0x0003e2000c101508 */
[----:B0-----:R-:W-:Y:S01]  /*5b2b0*/  IMAD.WIDE R54, R4, 0x2, R18 ;  /* 0x0000000204367825 */ /* 0x001fe200078e0212 */
[----:B-1----:R-:W-:-:S03]  /*5b2c0*/  PRMT R5, R7, 0x7632, R5 ;  /* 0x0000763207057816 */ /* 0x002fc60000000005 */
[----:B------:R-:W-:Y:S01]  /*5b2d0*/  IMAD.WIDE R8, R4, 0x2, R20 ;  /* 0x0000000204087825 */ /* 0x000fe200078e0214 */
[----:B------:R0:W-:Y:S04]  /*5b2e0*/  @P2 STG.E.U16 desc[UR8][R54.64], R7 ;  /* 0x0000000736002986 */ /* 0x0001e8000c101508 */
[----:B------:R1:W-:Y:S01]  /*5b2f0*/  @P0 STG.E.U16 desc[UR8][R8.64], R5 ;  /* 0x0000000508000986 */ /* 0x0003e2000c101508 */
[----:B------:R-:W-:Y:S02]  /*5b300*/  ISETP.LT.AND P2, PT, R6, UR6, !P1 ;  /* 0x0000000606007c0c */ /* 0x000fe4000cf41270 */
[----:B----4-:R-:W-:Y:S01]  /*5b310*/  PRMT R60, R30, 0x7632, R60 ;  /* 0x000076321e3c7816 */ /* 0x010fe2000000003c */
[----:B------:R-:W-:Y:S01]  /*5b320*/  IMAD.WIDE R56, R4, 0x2, R26 ;  /* 0x0000000204387825 */ /* 0x000fe200078e021a */
[----:B------:R-:W-:Y:S01]  /*5b330*/  ISETP.LT.AND P4, PT, R38, UR10, !P1 ;  /* 0x0000000a26007c0c */ /* 0x000fe2000cf81270 */
[----:B------:R-:W-:Y:S01]  /*5b340*/  ULDC UR6, c[0x0][0x228] ;  /* 0x00008a0000067ab9 */ /* 0x000fe20000000800 */
[----:B------:R-:W-:Y:S01]  /*5b350*/  ISETP.LT.AND P3, PT, R35, UR4, !P1 ;  /* 0x0000000423007c0c */ /* 0x000fe2000cf61270 */
[----:B0-----:R-:W2:Y:S01]  /*5b360*/  LDL.LU R7, [R1+0x58] ;  /* 0x0000580001077983 */ /* 0x001ea20000300800 */
[----:B------:R-:W-:Y:S01]  /*5b370*/  ULDC UR4, c[0x0][0x228] ;  /* 0x00008a0000047ab9 */ /* 0x000fe20000000800 */
[C---:B------:R-:W-:Y:S01]  /*5b380*/  IMAD.WIDE R54, R4.reuse, 0x2, R24 ;  /* 0x0000000204367825 */ /* 0x040fe200078e0218 */
[----:B------:R-:W-:Y:S01]  /*5b390*/  ULDC UR10, c[0x0][0x228] ;  /* 0x00008a00000a7ab9 */ /* 0x000fe20000000800 */
[----:B------:R-:W3:Y:S02]  /*5b3a0*/  LDL.LU R6, [R1+0x48] ;  /* 0x0000480001067983 */ /* 0x000ee40000300800 */
[----:B-1----:R-:W-:Y:S01]  /*5b3b0*/  IMAD.WIDE R8, R4, 0x2, R22 ;  /* 0x0000000204087825 */ /* 0x002fe200078e0216 */
[----:B------:R-:W-:Y:S01]  /*5b3c0*/  PRMT R5, R31, 0x7632, R5 ;  /* 0x000076321f057816 */ /* 0x000fe20000000005 */
[----:B------:R-:W4:Y:S04]  /*5b3d0*/  LDL.LU R30, [R1+0x2bcc] ;  /* 0x002bcc00011e7983 */ /* 0x000f280000300800 */
[----:B------:R0:W-:Y:S04]  /*5b3e0*/  @P5 STG.E.U16 desc[UR8][R8.64], R31 ;  /* 0x0000001f08005986 */ /* 0x0001e8000c101508 */
[----:B0-----:R-:W4:Y:S04]  /*5b3f0*/  LDL.LU R31, [R1+0x2bc8] ;  /* 0x002bc800011f7983 */ /* 0x001f280000300800 */
[----:B------:R-:W2:Y:S01]  /*5b400*/  LDL.LU R9, [R1+0x78] ;  /* 0x0000780001097983 */ /* 0x000ea20000300800 */
[----:B------:R-:W-:Y:S01]  /*5b410*/  ISETP.LT.AND P0, PT, R34, UR4, !P1 ;  /* 0x0000000422007c0c */ /* 0x000fe2000cf01270 */
[----:B------:R-:W-:Y:S01]  /*5b420*/  IMAD.WIDE R58, R4, 0x2, R28 ;  /* 0x00000002043a7825 */ /* 0x000fe200078e021c */
[----:B------:R-:W-:Y:S01]  /*5b430*/  ULDC UR4, c[0x0][0x228] ;  /* 0x00008a0000047ab9 */ /* 0x000fe20000000800 */
[----:B------:R0:W-:Y:S02]  /*5b440*/  @P4 STG.E.U16 desc[UR8][R54.64], R5 ;  /* 0x0000000536004986 */ /* 0x0001e4000c101508 */
[----:B0-----:R-:W-:-:S02]  /*5b450*/  PRMT R54, R17, 0x7632, R54 ;  /* 0x0000763211367816 */ /* 0x001fc40000000036 */
[----:B------:R-:W-:Y:S01]  /*5b460*/  ISETP.LT.AND P6, PT, R15, UR6, !P1 ;  /* 0x000000060f007c0c */ /* 0x000fe2000cfc1270 */
[----:B------:R-:W-:Y:S01]  /*5b470*/  VIADD R5, R33, 0x5 ;  /* 0x0000000521057836 */ /* 0x000fe20000000000 */
[----:B------:R-:W-:Y:S01]  /*5b480*/  ULDC UR6, c[0x0][0x228] ;  /* 0x00008a0000067ab9 */ /* 0x000fe20000000800 */
[----:B--2---:R4:W-:Y:S04]  /*5b490*/  @P3 STG.E.U16 desc[UR8][R56.64], R9 ;  /* 0x0000000938003986 */ /* 0x0049e8000c101508 */
[----:B------:R-:W-:Y:S01]  /*5b4a0*/  @P2 STG.E.U16 desc[UR8][R58.64], R60 ;  /* 0x0000003c3a002986 */ /* 0x000fe2000c101508 */
[----:B----4-:R-:W-:-:S05]  /*5b4b0*/  IMAD.WIDE R8, R4, 0x2, R30 ;  /* 0x0000000204087825 */ /* 0x010fca00078e021e */
[----:B------:R0:W-:Y:S04]  /*5b4c0*/  @P0 STG.E.U16 desc[UR8][R8.64], R17 ;  /* 0x0000001108000986 */ /* 0x0001e8000c101508 */
[----:B0-----:R-:W2:Y:S01]  /*5b4d0*/  LDL.LU R17, [R1+0x38] ;  /* 0x0000380001117983 */ /* 0x001ea20000300800 */
[----:B------:R-:W-:Y:S01]  /*5b4e0*/  ISETP.LT.AND P2, PT, R36, UR4, !P1 ;  /* 0x0000000424007c0c */ /* 0x000fe2000cf41270 */
[----:B------:R-:W-:Y:S01]  /*5b4f0*/  ULDC UR4, c[0x0][0x228] ;  /* 0x00008a0000047ab9 */ /* 0x000fe20000000800 */
[----:B------:R-:W-:Y:S01]  /*5b500*/  IMAD.WIDE R8, R4, 0x2, R40 ;  /* 0x0000000204087825 */ /* 0x000fe200078e0228 */
[----:B------:R-:W-:Y:S01]  /*5b510*/  ISETP.LT.AND P5, PT, R14, UR4, !P1 ;  /* 0x000000040e007c0c */ /* 0x000fe2000cfa1270 */
[----:B------:R-:W-:Y:S01]  /*5b520*/  ULDC UR4, c[0x0][0x228] ;  /* 0x00008a0000047ab9 */ /* 0x000fe20000000800 */
[----:B------:R-:W-:Y:S01]  /*5b530*/  ISETP.LT.AND P3, PT, R32, UR32, !P1 ;  /* 0x0000002020007c0c */ /* 0x000fe2000cf61270 */
[----:B------:R-:W-:Y:S01]  /*5b540*/  ULDC.64 UR32, c[0x0][0x228] ;  /* 0x00008a0000207ab9 */ /* 0x000fe20000000a00 */
[----:B------:R-:W-:-:S02]  /*5b550*/  PRMT R60, R7, 0x7632, R60 ;  /* 0x00007632073c7816 */ /* 0x000fc4000000003c */
[----:B------:R-:W-:Y:S01]  /*5b560*/  ISETP.LT.AND P4, PT, R37, UR4, !P1 ;  /* 0x0000000425007c0c */ /* 0x000fe2000cf81270 */
[----:B------:R-:W-:-:S03]  /*5b570*/  IMAD.WIDE R56, R4, 0x2, R46 ;  /* 0x0000000204387825 */ /* 0x000fc600078e022e */
[----:B------:R0:W-:Y:S01]  /*5b580*/  @P2 STG.E.U16 desc[UR8][R8.64], R54 ;  /* 0x0000003608002986 */ /* 0x0001e2000c101508 */
[----:B------:R-:W-:Y:S01]  /*5b590*/  ISETP.GE.AND P0, PT, R5, UR33, PT ;  /* 0x0000002105007c0c */ /* 0x000fe2000bf06270 */
[----:B------:R-:W-:Y:S01]  /*5b5a0*/  IMAD.WIDE R58, R4, 0x2, R48 ;  /* 0x00000002043a7825 */ /* 0x000fe200078e0230 */
[----:B------:R-:W-:-:S03]  /*5b5b0*/  ULDC UR4, c[0x0][0x248] ;  /* 0x0000920000047ab9 */ /* 0x000fc60000000800 */
[----:B0-----:R-:W-:-:S04]  /*5b5c0*/  IMAD.WIDE R8, R4, 0x2, R42 ;  /* 0x0000000204087825 */ /* 0x001fc800078e022a */
[----:B------:R-:W-:Y:S01]  /*5b5d0*/  IMAD.WIDE R54, R4, 0x2, R44 ;  /* 0x0000000204367825 */ /* 0x000fe200078e022c */
[----:B------:R0:W-:Y:S04]  /*5b5e0*/  @P6 STG.E.U16 desc[UR8][R8.64], R7 ;  /* 0x0000000708006986 */ /* 0x0001e8000c101508 */
[----:B------:R-:W-:Y:S01]  /*5b5f0*/  @P5 STG.E.U16 desc[UR8][R54.64], R60 ;  /* 0x0000003c36005986 */ /* 0x000fe2000c101508 */
[----:B------:R-:W-:Y:S01]  /*5b600*/  ISETP.LT.AND P5, PT, R10, UR6, !P1 ;  /* 0x000000060a007c0c */ /* 0x000fe2000cfa1270 */
[----:B------:R-:W-:Y:S01]  /*5b610*/  ULDC UR6, c[0x0][0x228] ;  /* 0x00008a0000067ab9 */ /* 0x000fe20000000800 */
[----:B---3--:R-:W-:Y:S01]  /*5b620*/  PRMT R5, R6, 0x7632, R5 ;  /* 0x0000763206057816 */ /* 0x008fe20000000005 */
[----:B------:R1:W-:Y:S04]  /*5b630*/  @P3 STG.E.U16 desc[UR8][R56.64], R6 ;  /* 0x0000000638003986 */ /* 0x0003e8000c101508 */
[----:B------:R3:W-:Y:S01]  /*5b640*/  @P4 STG.E.U16 desc[UR8][R58.64], R5 ;  /* 0x000000053a004986 */ /* 0x0007e2000c101508 */
[----:B0-----:R-:W-:Y:S01]  /*5b650*/  IMAD.WIDE R8, R4, 0x2, R50 ;  /* 0x0000000204087825 */ /* 0x001fe200078e0232 */
[----:B------:R-:W-:Y:S01]  /*5b660*/  ISETP.LT.AND P1, PT, R11, UR12, !P1 ;  /* 0x0000000c0b007c0c */ /* 0x000fe2000cf21270 */
[----:B------:R-:W-:Y:S01]  /*5b670*/  ULDC UR12, c[0x0][0x228] ;  /* 0x00008a00000c7ab9 */ /* 0x000fe20000000800 */
[----:B-1----:R-:W4:Y:S04]  /*5b680*/  LDL.LU R6, [R1+0x1f8] ;  /* 0x0001f80001067983 */ /* 0x002f280000300800 */
[----:B------:R-:W4:Y:S04]  /*5b690*/  LDL.LU R7, [R1+0x1e8] ;  /* 0x0001e80001077983 */ /* 0x000f280000300800 */
[----:B---3--:R-:W3:Y:S04]  /*5b6a0*/  LDL R59, [R1+0x2058] ;  /* 0x00205800013b7983 */ /* 0x008ee80000100800 */
[----:B------:R0:W-:Y:S04]  /*5b6b0*/  STL [R1+0x2bb8], R10 ;  /* 0x002bb80a01007387 */ /* 0x0001e80000100800 */
[----:B0-----:R-:W4:Y:S04]  /*5b6c0*/  LDL.LU R10, [R1+0x18] ;  /* 0x00001800010a7983 */ /* 0x001f280000300800 */
[----:B------:R0:W-:Y:S04]  /*5b6d0*/  STL [R1+0x2bbc], R11 ;  /* 0x002bbc0b01007387 */ /* 0x0001e80000100800 */
[----:B0-----:R-:W3:Y:S01]  /*5b6e0*/  LDL.LU R11, [R1+0x28] ;  /* 0x00002800010b7983 */ /* 0x001ee20000300800 */
[----:B--2---:R-:W-:-:S03]  /*5b6f0*/  PRMT R58, R17, 0x7632, R58 ;  /* 0x00007632113a7816 */ /* 0x004fc6000000003a */
[----:B------:R0:W-:Y:S04]  /*5b700*/  @P5 STG.E.U16 desc[UR8][R8.64], R17 ;  /* 0x0000001108005986 */ /* 0x0001e8000c101508 */
[----:B0-----:R-:W2:Y:S01]  /*5b710*/  LDL.LU R17, [R1+0x2bc4] ;  /* 0x002bc40001117983 */ /* 0x001ea20000300800 */
[----:B------:R-:W-:Y:S01]  /*5b720*/  ISETP.LT.AND P4, PT, R61, UR6, !P0 ;  /* 0x000000063d007c0c */ /* 0x000fe2000c781270 */
[C---:B------:R-:W-:Y:S01]  /*5b730*/  IMAD.WIDE R54, R4.reuse, 0x2, R52 ;  /* 0x0000000204367825 */ /* 0x040fe200078e0234 */
[----:B------:R-:W-:Y:S01]  /*5b740*/  ISETP.LT.AND P3, PT, R39, UR10, !P0 ;  /* 0x0000000a27007c0c */ /* 0x000fe2000c761270 */
[----:B------:R-:W-:Y:S02]  /*5b750*/  ULDC UR6, c[0x0][0x228] ;  /* 0x00008a0000067ab9 */ /* 0x000fe40000000800 */
[----:B------:R-:W-:Y:S01]  /*5b760*/  VIADD R5, R4, UR4 ;  /* 0x0000000404057c36 */ /* 0x000fe20008000000 */
[----:B------:R-:W-:Y:S01]  /*5b770*/  ULDC UR4, c[0x0][0x228] ;  /* 0x00008a0000047ab9 */ /* 0x000fe20000000800 */
[----:B------:R-:W-:Y:S01]  /*5b780*/  ISETP.LT.AND P2, PT, R13, UR6, !P0 ;  /* 0x000000060d007c0c */ /* 0x000fe2000c741270 */
[----:B------:R0:W-:Y:S01]  /*5b790*/  @P1 STG.E.U16 desc[UR8][R54.64], R58 ;  /* 0x0000003a36001986 */ /* 0x0001e2000c101508 */
[----:B------:R-:W-:Y:S01]  /*5b7a0*/  ISETP.LT.AND P1, PT, R0, UR4, !P0 ;  /* 0x0000000400007c0c */ /* 0x000fe2000c721270 */
[C---:B------:R-:W-:Y:S01]  /*5b7b0*/  IMAD.WIDE R56, R5.reuse, 0x2, R2 ;  /* 0x0000000205387825 */ /* 0x040fe200078e0202 */
[----:B------:R-:W-:Y:S01]  /*5b7c0*/  ISETP.LT.AND P5, PT, R12, UR12, !P0 ;  /* 0x0000000c0c007c0c */ /* 0x000fe2000c7a1270 */
[----:B------:R-:W-:Y:S01]  /*5b7d0*/  ULDC UR10, c[0x0][0x228] ;  /* 0x00008a00000a7ab9 */ /* 0x000fe20000000800 */
[----:B------:R-:W-:Y:S01]  /*5b7e0*/  ULDC UR4, c[0x0][0x228] ;  /* 0x00008a0000047ab9 */ /* 0x000fe20000000800 */
[----:B------:R-:W-:Y:S01]  /*5b7f0*/  ULDC UR6, c[0x0][0x228] ;  /* 0x00008a0000067ab9 */ /* 0x000fe20000000800 */
[----:B------:R-:W-:Y:S01]  /*5b800*/  ULDC UR12, c[0x0][0x228] ;  /* 0x00008a00000c7ab9 */ /* 0x000fe20000000800 */
[----:B0-----:R-:W-:Y:S01]  /*5b810*/  IMAD.WIDE R54, R5, 0x2, R18 ;  /* 0x0000000205367825 */ /* 0x001fe200078e0212 */
[----:B---3--:R-:W-:Y:S01]  /*5b820*/  PRMT R4, R11, 0x7632, R4 ;  /* 0x000076320b047816 */ /* 0x008fe20000000004 */
[----:B------:R0:W-:Y:S04]  /*5b830*/  @P4 STG.E.U16 desc[UR8][R56.64], R11 ;  /* 0x0000000b38004986 */ /* 0x0001e8000c101508 */
[----:B0-----:R-:W3:Y:S01]  /*5b840*/  LDL R11, [R1+0xb8] ;  /* 0x0000b800010b7983 */ /* 0x001ee20000100800 */
[----:B--2---:R-:W-:-:S05]  /*5b850*/  IMAD.WIDE R8, R5, 0x2, R16 ;  /* 0x0000000205087825 */ /* 0x004fca00078e0210 */
[----:B------:R0:W-:Y:S04]  /*5b860*/  @P3 STG.E.U16 desc[UR8][R8.64], R4 ;  /* 0x0000000408003986 */ /* 0x0001e8000c101508 */
[----:B----4-:R1:W-:Y:S01]  /*5b870*/  @P2 STG.E.U16 desc[UR8][R54.64], R10 ;  /* 0x0000000a36002986 */ /* 0x0103e2000c101508 */
[----:B0-----:R-:W-:Y:S01]  /*5b880*/  PRMT R4, R10, 0x7632, R4 ;  /* 0x000076320a047816 */ /* 0x001fe20000000004 */
[C---:B------:R-:W-:Y:S02]  /*5b890*/  IMAD.WIDE R8, R5.reuse, 0x2, R20 ;  /* 0x0000000205087825 */ /* 0x040fe400078e0214 */
[----:B-1----:R-:W2:Y:S04]  /*5b8a0*/  LDL.LU R10, [R1+0xc8] ;  /* 0x0000c800010a7983 */ /* 0x002ea80000300800 */
[----:B------:R0:W-:Y:S02]  /*5b8b0*/  @P1 STG.E.U16 desc[UR8][R8.64], R4 ;  /* 0x0000000408001986 */ /* 0x0001e4000c101508 */
[----:B0-----:R-:W-:Y:S01]  /*5b8c0*/  IMAD.WIDE R8, R5, 0x2, R22 ;  /* 0x0000000205087825 */ /* 0x001fe200078e0216 */
[----:B------:R-:W-:-:S04]  /*5b8d0*/  PRMT R4, R6, 0x7632, R4 ;  /* 0x0000763206047816 */ /* 0x000fc80000000004 */
[----:B------:R0:W-:Y:S04]  /*5b8e0*/  @P5 STG.E.U16 desc[UR8][R8.64], R6 ;  /* 0x0000000608005986 */ /* 0x0001e8000c101508 */
[----:B0-----:R-:W4:Y:S01]  /*5b8f0*/  LDL.LU R6, [R1+0x2bc0] ;  /* 0x002bc00001067983 */ /* 0x001f220000300800 */
[----:B------:R-:W-:Y:S02]  /*5b900*/  ISETP.LT.AND P4, PT, R38, UR10, !P0 ;  /* 0x0000000a26007c0c */ /* 0x000fe4000c781270 */
[----:B------:R-:W-:Y:S01]  /*5b910*/  ISETP.LT.AND P3, PT, R35, UR4, !P0 ;  /* 0x0000000423007c0c */ /* 0x000fe2000c761270 */
[----:B------:R-:W-:Y:S01]  /*5b920*/  ULDC UR4, c[0x0][0x228] ;  /* 0x00008a0000047ab9 */ /* 0x000fe20000000800 */
[----:B------:R-:W-:Y:S01]  /*5b930*/  ISETP.LT.AND P2, PT, R59, UR6, !P0 ;  /* 0x000000063b007c0c */ /* 0x000fe2000c741270 */
[----:B------:R-:W-:Y:S01]  /*5b940*/  IMAD.WIDE R54, R5, 0x2, R24 ;  /* 0x0000000205367825 */ /* 0x000fe200078e0218 */
[----:B------:R-:W-:Y:S01]  /*5b950*/  ISETP.LT.AND P1, PT, R34, UR4, !P0 ;  /* 0x0000000422007c0c */ /* 0x000fe2000c721270 */
[----:B------:R-:W-:Y:S01]  /*5b960*/  ULDC UR4, c[0x0][0x228] ;  /* 0x00008a0000047ab9 */ /* 0x000fe20000000800 */
[----:B------:R-:W-:Y:S01]  /*5b970*/  PRMT R60, R7, 0x7632, R60 ;  /* 0x00007632073c7816 */ /* 0x000fe2000000003c */
[----:B------:R-:W-:Y:S01]  /*5b980*/  IMAD.WIDE R56, R5, 0x2, R26 ;  /* 0x0000000205387825 */ /* 0x000fe200078e021a */
[----:B------:R-:W-:Y:S01]  /*5b990*/  ULDC UR6, c[0x0][0x228] ;  /* 0x00008a0000067ab9 */ /* 0x000fe20000000800 */
[----:B------:R-:W-:-:S02]  /*5b9a0*/  ULDC UR10, c[0x0][0x228] ;  /* 0x00008a00000a7ab9 */ /* 0x000fc40000000800 */
[C---:B------:R-:W-:Y:S01]  /*5b9b0*/  IMAD.WIDE R58, R5.reuse, 0x2, R28 ;  /* 0x00000002053a7825 */ /* 0x040fe200078e021c */
[----:B------:R0:W-:Y:S04]  /*5b9c0*/  @P4 STG.E.U16 desc[UR8][R54.64], R4 ;  /* 0x0000000436004986 */ /* 0x0001e8000c101508 */
[----:B------:R1:W-:Y:S01]  /*5b9d0*/  @P3 STG.E.U16 desc[UR8][R56.64], R7 ;  /* 0x0000000738003986 */ /* 0x0003e2000c101508 */
[----:B------:R-:W-:-:S03]  /*5b9e0*/  IMAD.WIDE R8, R5, 0x2, R30 ;  /* 0x0000000205087825 */ /* 0x000fc600078e021e */
[----:B------:R3:W-:Y:S01]  /*5b9f0*/  @P2 STG.E.U16 desc[UR8][R58.64], R60 ;  /* 0x0000003c3a002986 */ /* 0x0007e2000c101508 */
[----:B------:R-:W-:Y:S01]  /*5ba00*/  ISETP.LT.AND P2, PT, R36, UR4, !P0 ;  /* 0x0000000424007c0c */ /* 0x000fe2000c741270 */
[----:B------:R-:W-:Y:S01]  /*5ba10*/  ULDC UR4, c[0x0][0x228] ;  /* 0x00008a0000047ab9 */ /* 0x000fe20000000800 */
[----:B------:R-:W-:Y:S01]  /*5ba20*/  ISETP.LT.AND P6, PT, R15, UR6, !P0 ;  /* 0x000000060f007c0c */ /* 0x000fe2000c7c1270 */
[----:B0-----:R-:W-:Y:S01]  /*5ba30*/  VIADD R4, R33, 0x6 ;  /* 0x0000000621047836 */ /* 0x001fe20000000000 */
[----:B------:R-:W-:Y:S01]  /*5ba40*/  ISETP.LT.AND P3, PT, R32, UR30, !P0 ;  /* 0x0000001e20007c0c */ /* 0x000fe2000c761270 */
[----:B------:R-:W-:Y:S01]  /*5ba50*/  ULDC.64 UR30, c[0x0][0x228] ;  /* 0x00008a00001e7ab9 */ /* 0x000fe20000000a00 */
[----:B-1----:R-:W2:Y:S04]  /*5ba60*/  LDL.LU R7, [R1+0xac] ;  /* 0x0000ac0001077983 */ /* 0x002ea80000300800 */
[----:B----4-:R0:W-:Y:S01]  /*5ba70*/  @P1 STG.E.U16 desc[UR8][R8.64], R6 ;  /* 0x0000000608001986 */ /* 0x0101e2000c101508 */
[----:B------:R-:W-:Y:S01]  /*5ba80*/  ISETP.GE.AND P1, PT, R4, UR31, PT ;  /* 0x0000001f04007c0c */ /* 0x000fe2000bf26270 */
[C---:B------:R-:W-:Y:S01]  /*5ba90*/  IMAD.WIDE R54, R5.reuse, 0x2, R44 ;  /* 0x0000000205367825 */ /* 0x040fe200078e022c */
[----:B------:R-:W-:Y:S01]  /*5baa0*/  ISETP.LT.AND P5, PT, R14, UR4, !P0 ;  /* 0x000000040e007c0c */ /* 0x000fe2000c7a1270 */
[----:B---3--:R-:W3:Y:S01]  /*5bab0*/  LDL R60, [R1+0x2058] ;  /* 0x00205800013c7983 */ /* 0x008ee20000100800 */
[----:B------:R-:W-:Y:S01]  /*5bac0*/  ULDC UR6, c[0x0][0x228] ;  /* 0x00008a0000067ab9 */ /* 0x000fe20000000800 */
[----:B0-----:R-:W-:Y:S01]  /*5bad0*/  PRMT R6, R6, 0x7632, R6 ;  /* 0x0000763206067816 */ /* 0x001fe20000000006 */
[----:B------:R-:W-:Y:S01]  /*5bae0*/  IMAD.WIDE R8, R5, 0x2, R40 ;  /* 0x0000000205087825 */ /* 0x000fe200078e0228 */
[----:B------:R-:W-:Y:S01]  /*5baf0*/  PRMT R4, R11, 0x7632, R4 ;  /* 0x000076320b047816 */ /* 0x000fe20000000004 */
[----:B------:R-:W-:Y:S01]  /*5bb00*/  ULDC UR4, c[0x0][0x228] ;  /* 0x00008a0000047ab9 */ /* 0x000fe20000000800 */
[----:B------:R-:W4:Y:S04]  /*5bb10*/  LDL.LU R11, [R1+0x2bbc] ;  /* 0x002bbc00010b7983 */ /* 0x000f280000300800 */
[----:B------:R0:W-:Y:S02]  /*5bb20*/  @P2 STG.E.U16 desc[UR8][R8.64], R6 ;  /* 0x0000000608002986 */ /* 0x0001e4000c101508 */
[----:B0-----:R-:W-:Y:S01]  /*5bb30*/  IMAD.WIDE R8, R5, 0x2, R42 ;  /* 0x0000000205087825 */ /* 0x001fe200078e022a */
[----:B--2---:R-:W-:-:S04]  /*5bb40*/  PRMT R6, R10, 0x7632, R6 ;  /* 0x000076320a067816 */ /* 0x004fc80000000006 */
[----:B------:R0:W-:Y:S04]  /*5bb50*/  @P6 STG.E.U16 desc[UR8][R8.64], R10 ;  /* 0x0000000a08006986 */ /* 0x0001e8000c101508 */
[----:B0-----:R-:W2:Y:S04]  /*5bb60*/  LDL.LU R10, [R1+0x2bb8] ;  /* 0x002bb800010a7983 */ /* 0x001ea80000300800 */
[----:B------:R-:W3:Y:S01]  /*5bb70*/  LDL.LU R9, [R1+0xb8] ;  /* 0x0000b80001097983 */ /* 0x000ee20000300800 */
[----:B------:R-:W-:-:S03]  /*5bb80*/  IMAD.WIDE R56, R5, 0x2, R46 ;  /* 0x0000000205387825 */ /* 0x000fc600078e022e */
[----:B------:R0:W-:Y:S01]  /*5bb90*/  @P5 STG.E.U16 desc[UR8][R54.64], R6 ;  /* 0x0000000636005986 */ /* 0x0001e2000c101508 */
[----:B------:R-:W-:Y:S01]  /*5bba0*/  ISETP.LT.AND P4, PT, R37, UR4, !P0 ;  /* 0x0000000425007c0c */ /* 0x000fe2000c781270 */
[----:B------:R-:W-:Y:S01]  /*5bbb0*/  IMAD.WIDE R58, R5, 0x2, R48 ;  /* 0x00000002053a7825 */ /* 0x000fe200078e0230 */
[----:B------:R-:W-:Y:S01]  /*5bbc0*/  ISETP.LT.AND P2, PT, R0, UR6, !P1 ;  /* 0x0000000600007c0c */ /* 0x000fe2000cf41270 */
[----:B------:R-:W-:Y:S01]  /*5bbd0*/  ULDC UR4, c[0x0][0x248] ;  /* 0x0000920000047ab9 */ /* 0x000fe20000000800 */
[----:B------:R-:W-:Y:S01]  /*5bbe0*/  ISETP.LT.AND P6, PT, R61, UR14, !P1 ;  /* 0x0000000e3d007c0c */ /* 0x000fe2000cfc1270 */
[----:B------:R-:W-:Y:S01]  /*5bbf0*/  ULDC UR6, c[0x0][0x228] ;  /* 0x00008a0000067ab9 */ /* 0x000fe20000000800 */
[----:B------:R-:W-:Y:S01]  /*5bc00*/  ISETP.LT.AND P5, PT, R39, UR12, !P1 ;  /* 0x0000000c27007c0c */ /* 0x000fe2000cfa1270 */
[----:B------:R-:W-:Y:S01]  /*5bc10*/  ULDC UR14, c[0x0][0x228] ;  /* 0x00008a00000e7ab9 */ /* 0x000fe20000000800 */
[----:B------:R-:W-:Y:S01]  /*5bc20*/  ULDC UR12, c[0x0][0x228] ;  /* 0x00008a00000c7ab9 */ /* 0x000fe20000000800 */
[----:B---3--:R-:W-:Y:S01]  /*5bc30*/  @P3 STG.E.U16 desc[UR8][R56.64], R9 ;  /* 0x0000000938003986 */ /* 0x008fe2000c101508 */
[----:B--2---:R-:W-:Y:S01]  /*5bc40*/  ISETP.LT.AND P3, PT, R10, UR18, !P0 ;  /* 0x000000120a007c0c */ /* 0x004fe2000c761270 */
[----:B0-----:R-:W-:-:S02]  /*5bc50*/  IMAD.WIDE R54, R5, 0x2, R52 ;  /* 0x0000000205367825 */ /* 0x001fc400078e0234 */
[----:B------:R-:W2:Y:S01]  /*5bc60*/  LDL.LU R10, [R1+0x2bb4] ;  /* 0x002bb400010a7983 */ /* 0x000ea20000300800 */
[----:B----4-:R-:W-:Y:S01]  /*5bc70*/  ISETP.LT.AND P0, PT, R11, UR16, !P0 ;  /* 0x000000100b007c0c */ /* 0x010fe2000c701270 */
[----:B------:R-:W-:Y:S01]  /*5bc80*/  ULDC UR18, c[0x0][0x228] ;  /* 0x00008a0000127ab9 */ /* 0x000fe20000000800 */
[----:B------:R-:W-:Y:S01]  /*5bc90*/  PRMT R6, R7, 0x7632, R6 ;  /* 0x0000763207067816 */ /* 0x000fe20000000006 */
[----:B------:R-:W3:Y:S01]  /*5bca0*/  LDL.LU R11, [R1+0x7c] ;  /* 0x00007c00010b7983 */ /* 0x000ee20000300800 */
[----:B------:R-:W-:-:S03]  /*5bcb0*/  ULDC UR16, c[0x0][0x228] ;  /* 0x00008a0000107ab9 */ /* 0x000fc60000000800 */
[----:B------:R0:W-:Y:S04]  /*5bcc0*/  STL [R1+0x2bac], R0 ;  /* 0x002bac0001007387 */ /* 0x0001e80000100800 */
[----:B0-----:R-:W4:Y:S01]  /*5bcd0*/  LDL.LU R0, [R1+0x9c] ;  /* 0x00009c0001007983 */ /* 0x001f220000300800 */
[----:B------:R-:W-:-:S03]  /*5bce0*/  IMAD.WIDE R8, R5, 0x2, R50 ;  /* 0x0000000205087825 */ /* 0x000fc600078e0232 */
[----:B------:R0:W-:Y:S02]  /*5bcf0*/  @P4 STG.E.U16 desc[UR8][R58.64], R4 ;  /* 0x000000043a004986 */ /* 0x0001e4000c101508 */
[----:B0-----:R-:W-:Y:S02]  /*5bd00*/  VIADD R4, R5, UR4 ;  /* 0x0000000405047c36 */ /* 0x001fe40008000000 */
[----:B------:R-:W-:Y:S01]  /*5bd10*/  STL [R1+0x2bb0], R61 ;  /* 0x002bb03d01007387 */ /* 0x000fe20000100800 */
[----:B------:R-:W-:Y:S01]  /*5bd20*/  ISETP.LT.AND P4, PT, R13, UR10, !P1 ;  /* 0x0000000a0d007c0c */ /* 0x000fe2000cf81270 */
[----:B------:R-:W-:Y:S01]  /*5bd30*/  ULDC UR4, c[0x0][0x228] ;  /* 0x00008a0000047ab9 */ /* 0x000fe20000000800 */
[----:B------:R-:W-:Y:S01]  /*5bd40*/  IMAD.WIDE R56, R4, 0x2, R2 ;  /* 0x0000000204387825 */ /* 0x000fe200078e0202 */
[----:B------:R-:W-:-:S03]  /*5bd50*/  ULDC UR10, c[0x0][0x228] ;  /* 0x00008a00000a7ab9 */ /* 0x000fc60000000800 */
[----:B------:R-:W-:Y:S01]  /*5bd60*/  IMAD.WIDE R58, R4, 0x2, R16 ;  /* 0x00000002043a7825 */ /* 0x000fe200078e0210 */
[----:B--2---:R-:W-:Y:S01]  /*5bd70*/  PRMT R5, R10, 0x7632, R5 ;  /* 0x000076320a057816 */ /* 0x004fe20000000005 */
[----:B------:R-:W-:Y:S04]  /*5bd80*/  @P3 STG.E.U16 desc[UR8][R8.64], R10 ;  /* 0x0000000a08003986 */ /* 0x000fe8000c101508 */
[----:B------:R-:W-:Y:S04]  /*5bd90*/  @P0 STG.E.U16 desc[UR8][R54.64], R5 ;  /* 0x0000000536000986 */ /* 0x000fe8000c101508 */
[----:B------:R0:W-:Y:S04]  /*5bda0*/  @P6 STG.E.U16 desc[UR8][R56.64], R7 ;  /* 0x0000000738006986 */ /* 0x0001e8000c101508 */
[----:B------:R1:W-:Y:S04]  /*5bdb0*/  @P5 STG.E.U16 desc[UR8][R58.64], R6 ;  /* 0x000000063a005986 */ /* 0x0003e8000c101508 */
[----:B0-----:R-:W2:Y:S04]  /*5bdc0*/  LDL.LU R7, [R1+0x6c] ;  /* 0x00006c0001077983 */ /* 0x001ea80000300800 */
[----:B-1----:R-:W2:Y:S01]  /*5bdd0*/  LDL.LU R59, [R1+0x8c] ;  /* 0x00008c00013b7983 */ /* 0x002ea20000300800 */
[----:B------:R-:W-:Y:S01]  /*5bde0*/  IMAD.WIDE R8, R4, 0x2, R18 ;  /* 0x0000000204087825 */ /* 0x000fe200078e0212 */
[----:B----4-:R-:W-:-:S02]  /*5bdf0*/  PRMT R5, R0, 0x7632, R5 ;  /* 0x0000763200057816 */ /* 0x010fc40000000005 */
[----:B------:R-:W4:Y:S04]  /*5be00*/  LDL R61, [R1+0x4c] ;  /* 0x00004c00013d7983 */ /* 0x000f280000100800 */
[----:B------:R0:W-:Y:S04]  /*5be10*/  @P4 STG.E.U16 desc[UR8][R8.64], R0 ;  /* 0x0000000008004986 */ /* 0x0001e8000c101508 */
[----:B0-----:R-:W4:Y:S01]  /*5be20*/  LDL.LU R0, [R1+0x5c] ;  /* 0x00005c0001007983 */ /* 0x001f220000300800 */
[----:B------:R-:W-:Y:S01]  /*5be30*/  IMAD.WIDE R54, R4, 0x2, R20 ;  /* 0x0000000204367825 */ /* 0x000fe200078e0214 */
[----:B------:R-:W-:Y:S01]  /*5be40*/  ISETP.LT.AND P5, PT, R12, UR4, !P1 ;  /* 0x000000040c007c0c */ /* 0x000fe2000cfa1270 */
[----:B------:R-:W-:Y:S01]  /*5be50*/  ULDC UR4, c[0x0][0x228] ;  /* 0x00008a0000047ab9 */ /* 0x000fe20000000800 */
[----:B------:R-:W-:Y:S01]  /*5be60*/  ISETP.LT.AND P4, PT, R38, UR6, !P1 ;  /* 0x0000000626007c0c */ /* 0x000fe2000cf81270 */
[----:B------:R-:W-:Y:S01]  /*5be70*/  ULDC UR6, c[0x0][0x228] ;  /* 0x00008a0000067ab9 */ /* 0x000fe20000000800 */
[----:B------:R0:W-:Y:S01]  /*5be80*/  @P2 STG.E.U16 desc[UR8][R54.64], R5 ;  /* 0x0000000536002986 */ /* 0x0001e2000c101508 */
[----:B------:R-:W-:Y:S01]  /*5be90*/  ISETP.LT.AND P3, PT, R35, UR4, !P1 ;  /* 0x0000000423007c0c */ /* 0x000fe2000cf61270 */
[----:B------:R-:W-:Y:S01]  /*5bea0*/  IMAD.WIDE R56, R4, 0x2, R22 ;  /* 0x0000000204387825 */ /* 0x000fe200078e0216 */
[----:B------:R-:W-:Y:S01]  /*5beb0*/  ISETP.LT.AND P2, PT, R60, UR6, !P1 ;  /* 0x000000063c007c0c */ /* 0x000fe2000cf41270 */
[----:B------:R-:W-:Y:S01]  /*5bec0*/  ULDC UR4, c[0x0][0x228] ;  /* 0x00008a0000047ab9 */ /* 0x000fe20000000800 */
[----:B------:R-:W-:Y:S01]  /*5bed0*/  ULDC UR6, c[0x0][0x228] ;  /* 0x00008a0000067ab9 */ /* 0x000fe20000000800 */
[----:B------:R-:W-:Y:S01]  /*5bee0*/  IMAD.WIDE R8, R4, 0x2, R24 ;  /* 0x0000000204087825 */ /* 0x000fe200078e0218 */
[----:B------:R-:W-:Y:S01]  /*5bef0*/  ISETP.LT.AND P0, PT, R34, UR4, !P1 ;  /* 0x0000000422007c0c */ /* 0x000fe2000cf01270 */
[----:B------:R-:W-:-:S02]  /*5bf00*/  ULDC UR4, c[0x0][0x228] ;  /* 0x00008a0000047ab9 */ /* 0x000fc40000000800 */
[C---:B0-----:R-:W-:Y:S01]  /*5bf10*/  IMAD.WIDE R54, R4.reuse, 0x2, R26 ;  /* 0x0000000204367825 */ /* 0x041fe200078e021a */
[----:B---3--:R-:W-:Y:S02]  /*5bf20*/  PRMT R5, R11, 0x7632, R5 ;  /* 0x000076320b057816 */ /* 0x008fe40000000005 */
[----:B------:R-:W-:Y:S01]  /*5bf30*/  ISETP.LT.AND P6, PT, R15, UR6, !P1 ;  /* 0x000000060f007c0c */ /* 0x000fe2000cfc1270 */
[----:B------:R-:W-:Y:S01]  /*5bf40*/  ULDC UR6, c[0x0][0x228] ;  /* 0x00008a0000067ab9 */ /* 0x000fe20000000800 */
[----:B--2---:R-:W-:Y:S01]  /*5bf50*/  PRMT R6, R59, 0x7632, R6 ;  /* 0x000076323b067816 */ /* 0x004fe20000000006 */
[----:B------:R0:W-:Y:S04]  /*5bf60*/  @P5 STG.E.U16 desc[UR8][R56.64], R59 ;  /* 0x0000003b38005986 */ /* 0x0001e8000c101508 */
[----:B------:R1:W-:Y:S04]  /*5bf70*/  @P4 STG.E.U16 desc[UR8][R8.64], R6 ;  /* 0x0000000608004986 */ /* 0x0003e8000c101508 */
[----:B------:R2:W-:Y:S01]  /*5bf80*/  @P3 STG.E.U16 desc[UR8][R54.64], R11 ;  /* 0x0000000b36003986 */ /* 0x0005e2000c101508 */
[----:B0-----:R-:W-:-:S05]  /*5bf90*/  IMAD.WIDE R56, R4, 0x2, R28 ;  /* 0x0000000204387825 */ /* 0x001fca00078e021c */
[----:B------:R0:W-:Y:S01]  /*5bfa0*/  @P2 STG.E.U16 desc[UR8][R56.64], R5 ;  /* 0x0000000538002986 */ /* 0x0001e2000c101508 */
[----:B------:R-:W-:Y:S01]  /*5bfb0*/  ISETP.LT.AND P2, PT, R36, UR4, !P1 ;  /* 0x0000000424007c0c */ /* 0x000fe2000cf41270 */
[----:B-1----:R-:W-:Y:S01]  /*5bfc0*/  IMAD.WIDE R8, R4, 0x2, R30 ;  /* 0x0000000204087825 */ /* 0x002fe200078e021e */
[----:B------:R-:W-:Y:S01]  /*5bfd0*/  PRMT R6, R7, 0x7632, R6 ;  /* 0x0000763207067816 */ /* 0x000fe20000000006 */
[----:B--2---:R-:W2:Y:S01]  /*5bfe0*/  LDL.LU R11, [R1+0x3c] ;  /* 0x00003c00010b7983 */ /* 0x004ea20000300800 */
[----:B------:R-:W-:Y:S01]  /*5bff0*/  ISETP.LT.AND P4, PT, R32, UR32, !P1 ;  /* 0x0000002020007c0c */ /* 0x000fe2000cf81270 */
[----:B------:R-:W-:Y:S01]  /*5c000*/  ULDC.64 UR32, c[0x0][0x228] ;  /* 0x00008a0000207ab9 */ /* 0x000fe20000000a00 */
[----:B------:R-:W-:Y:S01]  /*5c010*/  ULDC UR4, c[0x0][0x228] ;  /* 0x00008a0000047ab9 */ /* 0x000fe20000000800 */
[----:B------:R1:W-:Y:S01]  /*5c020*/  @P0 STG.E.U16 desc[UR8][R8.64], R7 ;  /* 0x0000000708000986 */ /* 0x0003e2000c101508 */
[----:B0-----:R-:W-:Y:S02]  /*5c030*/  VIADD R5, R33, 0x7 ;  /* 0x0000000721057836 */ /* 0x001fe40000000000 */
[----:B-1----:R-:W-:-:S03]  /*5c040*/  IMAD.WIDE R8, R4, 0x2, R40 ;  /* 0x0000000204087825 */ /* 0x002fc600078e0228 */
[----:B------:R-:W-:Y:S01]  /*5c050*/  ISETP.GE.AND P0, PT, R5, UR33, PT ;  /* 0x0000002105007c0c */ /* 0x000fe2000bf06270 */
[----:B------:R-:W3:Y:S04]  /*5c060*/  LDL.LU R7, [R1+0x2c] ;  /* 0x00002c0001077983 */ /* 0x000ee80000300800 */
[----:B------:R0:W-:Y:S01]  /*5c070*/  @P2 STG.E.U16 desc[UR8][R8.64], R6 ;  /* 0x0000000608002986 */ /* 0x0001e2000c101508 */
[----:B----4-:R-:W-:-:S03]  /*5c080*/  PRMT R5, R61, 0x7632, R5 ;  /* 0x000076323d057816 */ /* 0x010fc60000000005 */
[----:B------:R-:W4:Y:S01]  /*5c090*/  LDL.LU R61, [R1+0x2bb0] ;  /* 0x002bb000013d7983 */ /* 0x000f220000300800 */
[----:B0-----:R-:W-:Y:S01]  /*5c0a0*/  IMAD.WIDE R8, R4, 0x2, R42 ;  /* 0x0000000204087825 */ /* 0x001fe200078e022a */
[----:B------:R-:W-:-:S04]  /*5c0b0*/  PRMT R6, R0, 0x7632, R6 ;  /* 0x0000763200067816 */ /* 0x000fc80000000006 */
[----:B------:R0:W-:Y:S04]  /*5c0c0*/  @P6 STG.E.U16 desc[UR8][R8.64], R0 ;  /* 0x0000000008006986 */ /* 0x0001e8000c101508 */
[----:B0-----:R-:W3:Y:S04]  /*5c0d0*/  LDL.LU R0, [R1+0x2bac] ;  /* 0x002bac0001007983 */ /* 0x001ee80000300800 */
[----:B------:R-:W2:Y:S01]  /*5c0e0*/  LDL.LU R8, [R1+0x4c] ;  /* 0x00004c0001087983 */ /* 0x000ea20000300800 */
[----:B------:R-:W-:Y:S01]  /*5c0f0*/  ISETP.LT.AND P5, PT, R14, UR4, !P1 ;  /* 0x000000040e007c0c */ /* 0x000fe2000cfa1270 */
[----:B------:R-:W-:-:S02]  /*5c100*/  ULDC UR4, c[0x0][0x228] ;  /* 0x00008a0000047ab9 */ /* 0x000fc40000000800 */
[----:B------:R-:W-:Y:S01]  /*5c110*/  ISETP.LT.AND P3, PT, R37, UR4, !P1 ;  /* 0x0000000425007c0c */ /* 0x000fe2000cf61270 */
[C---:B------:R-:W-:Y:S01]  /*5c120*/  IMAD.WIDE R54, R4.reuse, 0x2, R44 ;  /* 0x0000000204367825 */ /* 0x040fe200078e022c */
[----:B------:R-:W4:Y:S01]  /*5c130*/  LDL R9, [R1+0x297c] ;  /* 0x00297c0001097983 */ /* 0x000f220000100800 */
[----:B------:R-:W-:Y:S02]  /*5c140*/  ULDC UR4, c[0x0][0x248] ;  /* 0x0000920000047ab9 */ /* 0x000fe40000000800 */
[----:B------:R-:W-:-:S04]  /*5c150*/  IMAD.WIDE R56, R4, 0x2, R46 ;  /* 0x0000000204387825 */ /* 0x000fc800078e022e */
[----:B------:R-:W-:Y:S01]  /*5c160*/  IMAD.WIDE R58, R4, 0x2, R48 ;  /* 0x00000002043a7825 */ /* 0x000fe200078e0230 */
[----:B------:R-:W-:Y:S04]  /*5c170*/  @P5 STG.E.U16 desc[UR8][R54.64], R6 ;  /* 0x0000000636005986 */ /* 0x000fe8000c101508 */
[----:B--2---:R-:W-:Y:S04]  /*5c180*/  @P4 STG.E.U16 desc[UR8][R56.64], R8 ;  /* 0x0000000838004986 */ /* 0x004fe8000c101508 */
[----:B------:R0:W-:Y:S04]  /*5c190*/  @P3 STG.E.U16 desc[UR8][R58.64], R5 ;  /* 0x000000053a003986 */ /* 0x0001e8000c101508 */
[----:B0-----:R-:W2:Y:S01]  /*5c1a0*/  LDL R59, [R1+0x2978] ;  /* 0x00297800013b7983 */ /* 0x001ea20000100800 */
[----:B----4-:R-:W-:-:S02]  /*5c1b0*/  ISETP.LT.AND P3, PT, R9, UR18, !P1 ;  /* 0x0000001209007c0c */ /* 0x010fc4000cf61270 */
[----:B------:R-:W-:Y:S01]  /*5c1c0*/  ISETP.LT.AND P6, PT, R61, UR14, !P0 ;  /* 0x0000000e3d007c0c */ /* 0x000fe2000c7c1270 */
[C---:B------:R-:W-:Y:S01]  /*5c1d0*/  VIADD R6, R4.reuse, UR4 ;  /* 0x0000000404067c36 */ /* 0x040fe20008000000 */
[----:B------:R-:W-:Y:S01]  /*5c1e0*/  PRMT R10, R11, 0x7632, R10 ;  /* 0x000076320b0a7816 */ /* 0x000fe2000000000a */
[C---:B------:R-:W-:Y:S01]  /*5c1f0*/  IMAD.WIDE R8, R4.reuse, 0x2, R50 ;  /* 0x0000000204087825 */ /* 0x040fe200078e0232 */
[----:B------:R-:W-:Y:S01]  /*5c200*/  ISETP.LT.AND P5, PT, R39, UR12, !P0 ;  /* 0x0000000c27007c0c */ /* 0x000fe2000c7a1270 */
[----:B------:R-:W-:Y:S01]  /*5c210*/  ULDC UR4, c[0x0][0x228] ;  /* 0x00008a0000047ab9 */ /* 0x000fe20000000800 */
[----:B---3--:R-:W-:Y:S01]  /*5c220*/  PRMT R58, R7, 0x7632, R58 ;  /* 0x00007632073a7816 */ /* 0x008fe2000000003a */
[----:B------:R-:W-:Y:S01]  /*5c230*/  IMAD.WIDE R4, R4, 0x2, R52 ;  /* 0x0000000204047825 */ /* 0x000fe200078e0234 */
[----:B------:R-:W-:Y:S01]  /*5c240*/  ISETP.LT.AND P4, PT, R13, UR10, !P0 ;  /* 0x0000000a0d007c0c */ /* 0x000fe2000c781270 */
[----:B------:R-:W-:Y:S01]  /*5c250*/  ULDC UR12, c[0x0][0x228] ;  /* 0x00008a00000c7ab9 */ /* 0x000fe20000000800 */
[----:B------:R-:W-:Y:S01]  /*5c260*/  ISETP.LT.AND P2, PT, R0, UR6, !P0 ;  /* 0x0000000600007c0c */ /* 0x000fe2000c741270 */
[C---:B------:R-:W-:Y:S01]  /*5c270*/  IMAD.WIDE R54, R6.reuse, 0x2, R2 ;  /* 0x0000000206367825 */ /* 0x040fe200078e0202 */
[----:B------:R0:W-:Y:S01]  /*5c280*/  @P3 STG.E.U16 desc[UR8][R8.64], R11 ;  /* 0x0000000b08003986 */ /* 0x0001e2000c101508 */
[----:B------:R-:W-:Y:S01]  /*5c290*/  ULDC UR6, c[0x0][0x228] ;  /* 0x00008a0000067ab9 */ /* 0x000fe20000000800 */
[----:B------:R-:W-:Y:S01]  /*5c2a0*/  ULDC UR10, c[0x0][0x228] ;  /* 0x00008a00000a7ab9 */ /* 0x000fe20000000800 */
[C---:B------:R-:W-:Y:S01]  /*5c2b0*/  IMAD.WIDE R56, R6.reuse, 0x2, R16 ;  /* 0x0000000206387825 */ /* 0x040fe200078e0210 */
[----:B------:R-:W-:Y:S01]  /*5c2c0*/  ULDC UR18, c[0x0][0x228] ;  /* 0x00008a0000127ab9 */ /* 0x000fe20000000800 */
[----:B------:R-:W-:Y:S01]  /*5c2d0*/  ULDC UR14, c[0x0][0x228] ;  /* 0x00008a00000e7ab9 */ /* 0x000fe20000000800 */
[----:B0-----:R-:W3:Y:S01]  /*5c2e0*/  LDL.LU R11, [R1+0x2ba8] ;  /* 0x002ba800010b7983 */ /* 0x001ee20000300800 */
[----:B--2---:R-:W-:Y:S01]  /*5c2f0*/  ISETP.LT.AND P1, PT, R59, UR16, !P1 ;  /* 0x000000103b007c0c */ /* 0x004fe2000cf21270 */
[----:B------:R-:W-:Y:S01]  /*5c300*/  IMAD.WIDE R8, R6, 0x2, R20 ;  /* 0x0000000206087825 */ /* 0x000fe200078e0214 */
[----:B------:R-:W-:-:S11]  /*5c310*/  ULDC UR16, c[0x0][0x228] ;  /* 0x00008a0000107ab9 */ /* 0x000fd60000000800 */
[----:B------:R-:W-:Y:S04]  /*5c320*/  @P1 STG.E.U16 desc[UR8][R4.64], R10 ;  /* 0x0000000a04001986 */ /* 0x000fe8000c101508 */
[----:B------:R0:W-:Y:S04]  /*5c330*/  @P6 STG.E.U16 desc[UR8][R54.64], R7 ;  /* 0x0000000736006986 */ /* 0x0001e8000c101508 */
[----:B------:R1:W-:Y:S04]  /*5c340*/  @P5 STG.E.U16 desc[UR8][R56.64], R58 ;  /* 0x0000003a38005986 */ /* 0x0003e8000c101508 */
[----:B0-----:R-:W2:Y:S04]  /*5c350*/  LDL.LU R7, [R1+0x2ba4] ;  /* 0x002ba40001077983 */ /* 0x001ea80000300800 */
[----:B------:R-:W4:Y:S04]  /*5c360*/  LDL.LU R55, [R1+0x1c] ;  /* 0x00001c0001377983 */ /* 0x000f280000300800 */
[----:B-1----:R-:W3:Y:S04]  /*5c370*/  LDL.LU R58, [R1+0x1fc] ;  /* 0x0001fc00013a7983 */ /* 0x002ee80000300800 */
[----:B------:R-:W2:Y:S01]  /*5c380*/  LDL.LU R57, [R1+0x1ec] ;  /* 0x0001ec0001397983 */ /* 0x000ea20000300800 */
[----:B------:R-:W-:Y:S01]  /*5c390*/  IMAD.WIDE R4, R6, 0x2, R18 ;  /* 0x0000000206047825 */ /* 0x000fe200078e0212 */
[----:B------:R-:W-:Y:S01]  /*5c3a0*/  ISETP.LT.AND P5, PT, R12, UR4, !P0 ;  /* 0x000000040c007c0c */ /* 0x000fe2000c7a1270 */
[----:B------:R-:W-:Y:S01]  /*5c3b0*/  ULDC UR4, c[0x0][0x228] ;  /* 0x00008a0000047ab9 */ /* 0x000fe20000000800 */
[----:B------:R-:W2:Y:S01]  /*5c3c0*/  LDL.LU R12, [R1+0xcc] ;  /* 0x0000cc00010c7983 */ /* 0x000ea20000300800 */
[----:B------:R-:W-:Y:S01]  /*5c3d0*/  ISETP.LT.AND P3, PT, R35, UR4, !P0 ;  /* 0x0000000423007c0c */ /* 0x000fe2000c761270 */
[----:B------:R-:W-:-:S02]  /*5c3e0*/  ULDC UR4, c[0x0][0x228] ;  /* 0x00008a0000047ab9 */ /* 0x000fc40000000800 */
[----:B------:R-:W-:Y:S01]  /*5c3f0*/  ISETP.LT.AND P1, PT, R34, UR4, !P0 ;  /* 0x0000000422007c0c */ /* 0x000fe2000c721270 */
[----:B------:R-:W-:Y:S01]  /*5c400*/  ULDC UR4, c[0x0][0x228] ;  /* 0x00008a0000047ab9 */ /* 0x000fe20000000800 */
[----:B----4-:R0:W-:Y:S01]  /*5c410*/  @P4 STG.E.U16 desc[UR8][R4.64], R55 ;  /* 0x0000003704004986 */ /* 0x0101e2000c101508 */
[----:B------:R-:W-:Y:S01]  /*5c420*/  ISETP.LT.AND P4, PT, R38, UR6, !P0 ;  /* 0x0000000626007c0c */ /* 0x000fe2000c781270 */
[----:B------:R-:W-:Y:S01]  /*5c430*/  ULDC UR6, c[0x0][0x228] ;  /* 0x00008a0000067ab9 */ /* 0x000fe20000000800 */
[----:B------:R-:W-:Y:S02]  /*5c440*/  PRMT R10, R55, 0x7632, R10 ;  /* 0x00007632370a7816 */ /* 0x000fe4000000000a */
[----:B---3--:R-:W-:-:S03]  /*5c450*/  PRMT R56, R58, 0x7632, R56 ;  /* 0x000076323a387816 */ /* 0x008fc60000000038 */
[----:B------:R-:W-:Y:S01]  /*5c460*/  @P2 STG.E.U16 desc[UR8][R8.64], R10 ;  /* 0x0000000a08002986 */ /* 0x000fe2000c101508 */
[----:B0-----:R-:W-:-:S04]  /*5c470*/  IMAD.WIDE R54, R6, 0x2, R22 ;  /* 0x0000000206367825 */ /* 0x001fc800078e0216 */
[C---:B------:R-:W-:Y:S01]  /*5c480*/  IMAD.WIDE R4, R6.reuse, 0x2, R24 ;  /* 0x0000000206047825 */ /* 0x040fe200078e0218 */
[----:B------:R0:W-:Y:S04]  /*5c490*/  @P5 STG.E.U16 desc[UR8][R54.64], R58 ;  /* 0x0000003a36005986 */ /* 0x0001e8000c101508 */
[----:B------:R1:W-:Y:S04]  /*5c4a0*/  @P4 STG.E.U16 desc[UR8][R4.64], R56 ;  /* 0x0000003804004986 */ /* 0x0003e8000c101508 */
[----:B0-----:R-:W3:Y:S01]  /*5c4b0*/  LDL R58, [R1+0x297c] ;  /* 0x00297c00013a7983 */ /* 0x001ee20000100800 */
[----:B-1----:R-:W-:-:S03]  /*5c4c0*/  IMAD.WIDE R4, R6, 0x2, R30 ;  /* 0x0000000206047825 */ /* 0x002fc600078e021e */
[----:B------:R0:W-:Y:S04]  /*5c4d0*/  STL [R1+0x2ba0], R30 ;  /* 0x002ba01e01007387 */ /* 0x0001e80000100800 */
[----:B0-----:R-:W4:Y:S01]  /*5c4e0*/  LDL.LU R30, [R1+0xbc] ;  /* 0x0000bc00011e7983 */ /* 0x001f220000300800 */
[----:B------:R-:W-:Y:S01]  /*5c4f0*/  ISETP.LT.AND P2, PT, R60, UR6, !P0 ;  /* 0x000000063c007c0c */ /* 0x000fe2000c741270 */
[C---:B------:R-:W-:Y:S01]  /*5c500*/  IMAD.WIDE R8, R6.reuse, 0x2, R26 ;  /* 0x0000000206087825 */ /* 0x040fe200078e021a */
[----:B--2---:R-:W-:Y:S01]  /*5c510*/  PRMT R10, R57, 0x7632, R10 ;  /* 0x00007632390a7816 */ /* 0x004fe2000000000a */
[----:B------:R-:W-:Y:S02]  /*5c520*/  ULDC UR6, c[0x0][0x228] ;  /* 0x00008a0000067ab9 */ /* 0x000fe40000000800 */
[----:B------:R-:W-:Y:S01]  /*5c530*/  IMAD.WIDE R54, R6, 0x2, R28 ;  /* 0x0000000206367825 */ /* 0x000fe200078e021c */
[----:B------:R0:W-:Y:S07]  /*5c540*/  @P3 STG.E.U16 desc[UR8][R8.64], R57 ;  /* 0x0000003908003986 */ /* 0x0001ee000c101508 */
[----:B------:R-:W-:Y:S01]  /*5c550*/  @P2 STG.E.U16 desc[UR8][R54.64], R10 ;  /* 0x0000000a36002986 */ /* 0x000fe2000c101508 */
[----:B------:R-:W-:Y:S01]  /*5c560*/  ISETP.LT.AND P2, PT, R36, UR4, !P0 ;  /* 0x0000000424007c0c */ /* 0x000fe2000c741270 */
[----:B------:R-:W-:Y:S01]  /*5c570*/  ULDC UR4, c[0x0][0x228] ;  /* 0x00008a0000047ab9 */ /* 0x000fe20000000800 */
[----:B------:R-:W-:Y:S01]  /*5c580*/  ISETP.LT.AND P6, PT, R15, UR6, !P0 ;  /* 0x000000060f007c0c */ /* 0x000fe2000c7c1270 */
[----:B------:R1:W-:Y:S01]  /*5c590*/  @P1 STG.E.U16 desc[UR8][R4.64], R7 ;  /* 0x0000000704001986 */ /* 0x0003e2000c101508 */
[----:B------:R-:W-:Y:S01]  /*5c5a0*/  ISETP.LT.AND P5, PT, R14, UR4, !P0 ;  /* 0x000000040e007c0c */ /* 0x000fe2000c7a1270 */
[----:B------:R-:W-:Y:S01]  /*5c5b0*/  ULDC UR4, c[0x0][0x228] ;  /* 0x00008a0000047ab9 */ /* 0x000fe20000000800 */
[----:B0-----:R-:W-:Y:S01]  /*5c5c0*/  PRMT R8, R7, 0x7632, R8 ;  /* 0x0000763207087816 */ /* 0x001fe20000000008 */
[----:B------:R-:W-:Y:S01]  /*5c5d0*/  ULDC UR6, c[0x0][0x228] ;  /* 0x00008a0000067ab9 */ /* 0x000fe20000000800 */
[----:B-1----:R-:W-:Y:S01]  /*5c5e0*/  IMAD.WIDE R4, R6, 0x2, R40 ;  /* 0x0000000206047825 */ /* 0x002fe200078e0228 */
[----:B------:R-:W-:-:S04]  /*5c5f0*/  PRMT R10, R12, 0x7632, R10 ;  /* 0x000076320c0a7816 */ /* 0x000fc8000000000a */
[----:B------:R0:W-:Y:S01]  /*5c600*/  @P2 STG.E.U16 desc[UR8][R4.64], R8 ;  /* 0x0000000804002986 */ /* 0x0001e2000c101508 */
[----:B------:R-:W-:Y:S02]  /*5c610*/  ISETP.LT.AND P4, PT, R32, UR30, !P0 ;  /* 0x0000001e20007c0c */ /* 0x000fe4000c781270 */
[----:B------:R-:W-:Y:S01]  /*5c620*/  ISETP.LT.AND P3, PT, R37, UR4, !P0 ;  /* 0x0000000425007c0c */ /* 0x000fe2000c761270 */
[----:B------:R-:W-:Y:S01]  /*5c630*/  VIADD R7, R33, 0x8 ;  /* 0x0000000821077836 */ /* 0x000fe20000000000 */
[----:B------:R-:W-:Y:S01]  /*5c640*/  ULDC.64 UR30, c[0x0][0x228] ;  /* 0x00008a00001e7ab9 */ /* 0x000fe20000000a00 */
[C---:B------:R-:W-:Y:S01]  /*5c650*/  IMAD.WIDE R54, R6.reuse, 0x2, R46 ;  /* 0x0000000206367825 */ /* 0x040fe200078e022e */
[----:B------:R-:W-:Y:S01]  /*5c660*/  STL [R1+0x2b9c], R31 ;  /* 0x002b9c1f01007387 */ /* 0x000fe20000100800 */
[----:B------:R-:W-:Y:S02]  /*5c670*/  ULDC UR4, c[0x0][0x248] ;  /* 0x0000920000047ab9 */ /* 0x000fe40000000800 */
[----:B0-----:R-:W-:-:S04]  /*5c680*/  IMAD.WIDE R4, R6, 0x2, R42 ;  /* 0x0000000206047825 */ /* 0x001fc800078e022a */
[C---:B------:R-:W-:Y:S01]  /*5c690*/  IMAD.WIDE R8, R6.reuse, 0x2, R44 ;  /* 0x0000000206087825 */ /* 0x040fe200078e022c */
[----:B------:R0:W-:Y:S04]  /*5c6a0*/  @P6 STG.E.U16 desc[UR8][R4.64], R12 ;  /* 0x0000000c04006986 */ /* 0x0001e8000c101508 */
[----:B------:R1:W-:Y:S01]  /*5c6b0*/  @P5 STG.E.U16 desc[UR8][R8.64], R10 ;  /* 0x0000000a08005986 */ /* 0x0003e2000c101508 */
[----:B------:R-:W-:Y:S01]  /*5c6c0*/  ISETP.GE.AND P1, PT, R7, UR31, PT ;  /* 0x0000001f07007c0c */ /* 0x000fe2000bf26270 */
[C---:B------:R-:W-:Y:S02]  /*5c6d0*/  IMAD.WIDE R56, R6.reuse, 0x2, R48 ;  /* 0x0000000206387825 */ /* 0x040fe400078e0230 */
[----:B0-----:R-:W2:Y:S02]  /*5c6e0*/  LDL.LU R12, [R1+0x180] ;  /* 0x00018000010c7983 */ /* 0x001ea40000300800 */
[----:B-1----:R-:W-:Y:S01]  /*5c6f0*/  IMAD.WIDE R8, R6, 0x2, R50 ;  /* 0x0000000206087825 */ /* 0x002fe200078e0232 */
[----:B------:R-:W-:-:S02]  /*5c700*/  PRMT R10, R11, 0x7632, R10 ;  /* 0x000076320b0a7816 */ /* 0x000fc4000000000a */
[----:B---3--:R-:W-:Y:S01]  /*5c710*/  ISETP.LT.AND P5, PT, R58, UR6, !P0 ;  /* 0x000000063a007c0c */ /* 0x008fe2000c7a1270 */
[----:B------:R-:W-:Y:S01]  /*5c720*/  ULDC UR6, c[0x0][0x228] ;  /* 0x00008a0000067ab9 */ /* 0x000fe20000000800 */
[----:B----4-:R-:W-:Y:S01]  /*5c730*/  PRMT R7, R30, 0x7632, R7 ;  /* 0x000076321e077816 */ /* 0x010fe20000000007 */
[----:B------:R0:W-:Y:S04]  /*5c740*/  @P4 STG.E.U16 desc[UR8][R54.64], R30 ;  /* 0x0000001e36004986 */ /* 0x0001e8000c101508 */
[----:B------:R1:W-:Y:S06]  /*5c750*/  @P3 STG.E.U16 desc[UR8][R56.64], R7 ;  /* 0x0000000738003986 */ /* 0x0003ec000c101508 */
[----:B------:R3:W-:Y:S04]  /*5c760*/  @P5 STG.E.U16 desc[UR8][R8.64], R11 ;  /* 0x0000000b08005986 */ /* 0x0007e8000c101508 */
[----:B0-----:R-:W4:Y:S04]  /*5c770*/  LDL R30, [R1+0x160] ;  /* 0x00016000011e7983 */ /* 0x001f280000100800 */
[----:B------:R-:W4:Y:S04]  /*5c780*/  LDL.LU R31, [R1+0x170] ;  /* 0x00017000011f7983 */ /* 0x000f280000300800 */
[----:B-1----:R-:W2:Y:S04]  /*5c790*/  LDL R57, [R1+0x2960] ;  /* 0x0029600001397983 */ /* 0x002ea80000100800 */
[----:B---3--:R-:W3:Y:S01]  /*5c7a0*/  LDL.LU R11, [R1+0x190] ;  /* 0x00019000010b7983 */ /* 0x008ee20000300800 */
[----:B------:R-:W-:Y:S01]  /*5c7b0*/  ISETP.LT.AND P0, PT, R59, UR12, !P0 ;  /* 0x0000000c3b007c0c */ /* 0x000fe2000c701270 */
[C---:B------:R-:W-:Y:S01]  /*5c7c0*/  VIADD R4, R6.reuse, UR4 ;  /* 0x0000000406047c36 */ /* 0x040fe20008000000 */
[----:B------:R-:W-:Y:S01]  /*5c7d0*/  ISETP.LT.AND P4, PT, R61, UR6, !P1 ;  /* 0x000000063d007c0c */ /* 0x000fe2000cf81270 */
[----:B------:R-:W-:Y:S01]  /*5c7e0*/  ULDC UR6, c[0x0][0x228] ;  /* 0x00008a0000067ab9 */ /* 0x000fe20000000800 */
[----:B------:R-:W-:Y:S01]  /*5c7f0*/  ISETP.LT.AND P3, PT, R39, UR10, !P1 ;  /* 0x0000000a27007c0c */ /* 0x000fe2000cf61270 */
[----:B------:R-:W-:Y:S01]  /*5c800*/  IMAD.WIDE R6, R6, 0x2, R52 ;  /* 0x0000000206067825 */ /* 0x000fe200078e0234 */
[----:B------:R-:W-:Y:S01]  /*5c810*/  ISETP.LT.AND P2, PT, R13, UR6, !P1 ;  /* 0x000000060d007c0c */ /* 0x000fe2000cf41270 */
[----:B------:R-:W-:Y:S01]  /*5c820*/  ULDC UR4, c[0x0][0x228] ;  /* 0x00008a0000047ab9 */ /* 0x000fe20000000800 */
[----:B------:R-:W-:Y:S01]  /*5c830*/  ULDC UR12, c[0x0][0x228] ;  /* 0x00008a00000c7ab9 */ /* 0x000fe20000000800 */
[----:B------:R-:W-:Y:S01]  /*5c840*/  IMAD.WIDE R54, R4, 0x2, R2 ;  /* 0x0000000204367825 */ /* 0x000fe200078e0202 */
[----:B------:R-:W-:Y:S01]  /*5c850*/  ULDC UR10, c[0x0][0x228] ;  /* 0x00008a00000a7ab9 */ /* 0x000fe20000000800 */
[----:B------:R-:W-:-:S02]  /*5c860*/  ULDC UR6, c[0x0][0x228] ;  /* 0x00008a0000067ab9 */ /* 0x000fc40000000800 */
[----:B------:R0:W-:Y:S01]  /*5c870*/  @P0 STG.E.U16 desc[UR8][R6.64], R10 ;  /* 0x0000000a06000986 */ /* 0x0001e2000c101508 */
[----:B------:R-:W-:Y:S01]  /*5c880*/  ISETP.LT.AND P0, PT, R0, UR4, !P1 ;  /* 0x0000000400007c0c */ /* 0x000fe2000cf01270 */
[----:B------:R-:W-:Y:S01]  /*5c890*/  IMAD.WIDE R8, R4, 0x2, R16 ;  /* 0x0000000204087825 */ /* 0x000fe200078e0210 */
[----:B------:R-:W-:-:S03]  /*5c8a0*/  ULDC UR4, c[0x0][0x228] ;  /* 0x00008a0000047ab9 */ /* 0x000fc60000000800 */
[----:B0-----:R-:W-:Y:S01]  /*5c8b0*/  IMAD.WIDE R6, R4, 0x2, R18 ;  /* 0x0000000204067825 */ /* 0x001fe200078e0212 */
[----:B---3--:R-:W-:Y:S01]  /*5c8c0*/  PRMT R5, R11, 0x7632, R5 ;  /* 0x000076320b057816 */ /* 0x008fe20000000005 */
[----:B------:R-:W-:Y:S01]  /*5c8d0*/  @P4 STG.E.U16 desc[UR8][R54.64], R11 ;  /* 0x0000000b36004986 */ /* 0x000fe2000c101508 */
[----:B--2---:R-:W-:Y:S01]  /*5c8e0*/  ISETP.LT.AND P5, PT, R57, UR12, !P1 ;  /* 0x0000000c39007c0c */ /* 0x004fe2000cfa1270 */
[----:B------:R-:W-:Y:S02]  /*5c8f0*/  ULDC UR12, c[0x0][0x228] ;  /* 0x00008a00000c7ab9 */ /* 0x000fe40000000800 */
[----:B------:R0:W-:Y:S04]  /*5c900*/  @P3 STG.E.U16 desc[UR8][R8.64], R5 ;  /* 0x0000000508003986 */ /* 0x0001e8000c101508 */
[----:B------:R1:W-:Y:S01]  /*5c910*/  @P2 STG.E.U16 desc[UR8][R6.64], R12 ;  /* 0x0000000c06002986 */ /* 0x0003e2000c101508 */
[----:B0-----:R-:W-:Y:S01]  /*5c920*/  PRMT R5, R12, 0x7632, R5 ;  /* 0x000076320c057816 */ /* 0x001fe20000000005 */
[----:B-1----:R-:W-:-:S02]  /*5c930*/  IMAD.WIDE R6, R4, 0x2, R20 ;  /* 0x0000000204067825 */ /* 0x002fc400078e0214 */
[----:B------:R-:W2:Y:S04]  /*5c940*/  LDL.LU R12, [R1+0x130] ;  /* 0x00013000010c7983 */ /* 0x000ea80000300800 */
[----:B------:R0:W-:Y:S01]  /*5c950*/  @P0 STG.E.U16 desc[UR8][R6.64], R5 ;  /* 0x0000000506000986 */ /* 0x0001e2000c101508 */
[----:B----4-:R-:W-:-:S03]  /*5c960*/  PRMT R56, R30, 0x7632, R56 ;  /* 0x000076321e387816 */ /* 0x010fc60000000038 */
[----:B------:R-:W3:Y:S01]  /*5c970*/  LDL.LU R30, [R1+0x2ba0] ;  /* 0x002ba000011e7983 */ /* 0x000ee20000300800 */
[----:B0-----:R-:W-:Y:S01]  /*5c980*/  IMAD.WIDE R6, R4, 0x2, R22 ;  /* 0x0000000204067825 */ /* 0x001fe200078e0216 */
[----:B------:R-:W-:-:S04]  /*5c990*/  PRMT R5, R31, 0x7632, R5 ;  /* 0x000076321f057816 */ /* 0x000fc80000000005 */
[----:B------:R0:W-:Y:S04]  /*5c9a0*/  @P5 STG.E.U16 desc[UR8][R6.64], R31 ;  /* 0x0000001f06005986 */ /* 0x0001e8000c101508 */
[----:B0-----:R-:W4:Y:S04]  /*5c9b0*/  LDL.LU R31, [R1+0x2b9c] ;  /* 0x002b9c00011f7983 */ /* 0x001f280000300800 */
[----:B------:R-:W2:Y:S01]  /*5c9c0*/  LDL.LU R7, [R1+0x160] ;  /* 0x0001600001077983 */ /* 0x000ea20000300800 */
[----:B------:R-:W-:Y:S01]  /*5c9d0*/  ISETP.LT.AND P4, PT, R38, UR10, !P1 ;  /* 0x0000000a26007c0c */ /* 0x000fe2000cf81270 */
[----:B------:R-:W-:Y:S01]  /*5c9e0*/  IMAD.WIDE R8, R4, 0x2, R24 ;  /* 0x0000000204087825 */ /* 0x000fe200078e0218 */
[----:B------:R-:W-:Y:S01]  /*5c9f0*/  ISETP.LT.AND P3, PT, R35, UR4, !P1 ;  /* 0x0000000423007c0c */ /* 0x000fe2000cf61270 */
[----:B------:R-:W-:-:S02]  /*5ca00*/  ULDC UR4, c[0x0][0x228] ;  /* 0x00008a0000047ab9 */ /* 0x000fc40000000800 */
[----:B------:R-:W-:Y:S01]  /*5ca10*/  IMAD.WIDE R10, R4, 0x2, R26 ;  /* 0x00000002040a7825 */ /* 0x000fe200078e021a */
[----:B------:R-:W-:Y:S01]  /*5ca20*/  ISETP.LT.AND P2, PT, R60, UR6, !P1 ;  /* 0x000000063c007c0c */ /* 0x000fe2000cf41270 */
[----:B------:R-:W-:Y:S01]  /*5ca30*/  ULDC UR6, c[0x0][0x228] ;  /* 0x00008a0000067ab9 */ /* 0x000fe20000000800 */
[----:B------:R-:W-:-:S05]  /*5ca40*/  ULDC UR10, c[0x0][0x228] ;  /* 0x00008a00000a7ab9 */ /* 0x000fca0000000800 */
[----:B------:R0:W-:Y:S04]  /*5ca50*/  @P4 STG.E.U16 desc[UR8][R8.64], R5 ;  /* 0x0000000508004986 */ /* 0x0001e8000c101508 */
[----:B0-----:R-:W2:Y:S04]  /*5ca60*/  LDL.LU R9, [R1+0x150] ;  /* 0x0001500001097983 */ /* 0x001ea80000300800 */
[----:B---3--:R-:W-:Y:S04]  /*5ca70*/  STL [R1+0x2b98], R30 ;  /* 0x002b981e01007387 */ /* 0x008fe80000100800 */
[----:B----4-:R-:W-:Y:S04]  /*5ca80*/  STL [R1+0x2b94], R31 ;  /* 0x002b941f01007387 */ /* 0x010fe80000100800 */
[----:B--2---:R0:W-:Y:S02]  /*5ca90*/  @P3 STG.E.U16 desc[UR8][R10.64], R7 ;  /* 0x000000070a003986 */ /* 0x0041e4000c101508 */
[----:B0-----:R-:W-:-:S02]  /*5caa0*/  IMAD.WIDE R6, R4, 0x2, R30 ;  /* 0x0000000204067825 */ /* 0x001fc400078e021e */
[----:B------:R-:W2:Y:S04]  /*5cab0*/  LDL.LU R31, [R1+0x140] ;  /* 0x00014000011f7983 */ /* 0x000ea80000300800 */
[----:B------:R-:W3:Y:S01]  /*5cac0*/  LDL.LU R30, [R1+0x120] ;  /* 0x00012000011e7983 */ /* 0x000ee20000300800 */
[----:B------:R-:W-:Y:S01]  /*5cad0*/  ISETP.LT.AND P0, PT, R34, UR4, !P1 ;  /* 0x0000000422007c0c */ /* 0x000fe2000cf01270 */
[----:B------:R-:W-:Y:S01]  /*5cae0*/  IMAD.WIDE R54, R4, 0x2, R28 ;  /* 0x0000000204367825 */ /* 0x000fe200078e021c */
[----:B------:R-:W-:-:S04]  /*5caf0*/  ULDC UR4, c[0x0][0x228] ;  /* 0x00008a0000047ab9 */ /* 0x000fc80000000800 */
[----:B------:R-:W-:Y:S01]  /*5cb00*/  @P2 STG.E.U16 desc[UR8][R54.64], R56 ;  /* 0x0000003836002986 */ /* 0x000fe2000c101508 */
[----:B------:R-:W-:Y:S01]  /*5cb10*/  ISETP.LT.AND P2, PT, R36, UR4, !P1 ;  /* 0x0000000424007c0c */ /* 0x000fe2000cf41270 */
[----:B------:R-:W-:Y:S01]  /*5cb20*/  ULDC UR4, c[0x0][0x228] ;  /* 0x00008a0000047ab9 */ /* 0x000fe20000000800 */
[----:B------:R-:W-:Y:S02]  /*5cb30*/  ISETP.LT.AND P6, PT, R15, UR6, !P1 ;  /* 0x000000060f007c0c */ /* 0x000fe4000cfc1270 */
[----:B------:R-:W-:Y:S01]  /*5cb40*/  PRMT R8, R9, 0x7632, R8 ;  /* 0x0000763209087816 */ /* 0x000fe20000000008 */
[----:B------:R-:W-:Y:S01]  /*5cb50*/  VIADD R5, R33, 0x9 ;  /* 0x0000000921057836 */ /* 0x000fe20000000000 */
[----:B------:R0:W-:Y:S01]  /*5cb60*/  @P0 STG.E.U16 desc[UR8][R6.64], R9 ;  /* 0x0000000906000986 */ /* 0x0001e2000c101508 */
[----:B------:R-:W-:Y:S01]  /*5cb70*/  ISETP.LT.AND P5, PT, R14, UR4, !P1 ;  /* 0x000000040e007c0c */ /* 0x000fe2000cfa1270 */
[----:B------:R-:W-:Y:S01]  /*5cb80*/  ULDC UR4, c[0x0][0x228] ;  /* 0x00008a0000047ab9 */ /* 0x000fe20000000800 */
[----:B------:R-:W-:Y:S01]  /*5cb90*/  ISETP.LT.AND P3, PT, R32, UR32, !P1 ;  /* 0x0000002020007c0c */ /* 0x000fe2000cf61270 */
[----:B------:R-:W-:Y:S01]  /*5cba0*/  ULDC.64 UR32, c[0x0][0x228] ;  /* 0x00008a0000207ab9 */ /* 0x000fe20000000a00 */
[----:B------:R-:W-:Y:S01]  /*5cbb0*/  ISETP.LT.AND P4, PT, R37, UR4, !P1 ;  /* 0x0000000425007c0c */ /* 0x000fe2000cf81270 */
[----:B------:R-:W-:Y:S01]  /*5cbc0*/  IMAD.WIDE R10, R4, 0x2, R46 ;  /* 0x00000002040a7825 */ /* 0x000fe200078e022e */
[----:B------:R-:W-:-:S03]  /*5cbd0*/  ULDC UR6, c[0x0][0x228] ;  /* 0x00008a0000067ab9 */ /* 0x000fc60000000800 */
[----:B0-----:R-:W-:Y:S01]  /*5cbe0*/  IMAD.WIDE R6, R4, 0x2, R40 ;  /* 0x0000000204067825 */ /* 0x001fe200078e0228 */
[----:B------:R-:W-:Y:S01]  /*5cbf0*/  ISETP.GE.AND P0, PT, R5, UR33, PT ;  /* 0x0000002105007c0c */ /* 0x000fe2000bf06270 */
[----:B------:R-:W-:-:S03]  /*5cc00*/  ULDC UR4, c[0x0][0x248] ;  /* 0x0000920000047ab9 */ /* 0x000fc60000000800 */
[----:B------:R0:W-:Y:S01]  /*5cc10*/  @P2 STG.E.U16 desc[UR8][R6.64], R8 ;  /* 0x0000000806002986 */ /* 0x0001e2000c101508 */
[----:B------:R-:W-:Y:S01]  /*5cc20*/  IMAD.WIDE R54, R4, 0x2, R48 ;  /* 0x0000000204367825 */ /* 0x000fe200078e0230 */
[----:B------:R-:W-:-:S03]  /*5cc30*/  PRMT R5, R12, 0x7632, R5 ;  /* 0x000076320c057816 */ /* 0x000fc60000000005 */
[----:B0-----:R-:W-:-:S04]  /*5cc40*/  IMAD.WIDE R6, R4, 0x2, R42 ;  /* 0x0000000204067825 */ /* 0x001fc800078e022a */
[----:B------:R-:W-:Y:S01]  /*5cc50*/  IMAD.WIDE R8, R4, 0x2, R44 ;  /* 0x0000000204087825 */ /* 0x000fe200078e022c */
[----:B--2---:R-:W-:Y:S01]  /*5cc60*/  PRMT R56, R31, 0x7632, R56 ;  /* 0x000076321f387816 */ /* 0x004fe20000000038 */
[----:B------:R-:W-:Y:S04]  /*5cc70*/  @P6 STG.E.U16 desc[UR8][R6.64], R31 ;  /* 0x0000001f06006986 */ /* 0x000fe8000c101508 */
[----:B------:R-:W-:Y:S04]  /*5cc80*/  @P5 STG.E.U16 desc[UR8][R8.64], R56 ;  /* 0x0000003808005986 */ /* 0x000fe8000c101508 */
[----:B------:R0:W-:Y:S01]  /*5cc90*/  @P3 STG.E.U16 desc[UR8][R10.64], R12 ;  /* 0x0000000c0a003986 */ /* 0x0001e2000c101508 */
[----:B------:R-:W-:Y:S01]  /*5cca0*/  ISETP.LT.AND P5, PT, R58, UR6, !P1 ;  /* 0x000000063a007c0c */ /* 0x000fe2000cfa1270 */
[----:B------:R-:W-:-:S02]  /*5ccb0*/  ULDC UR6, c[0x0][0x228] ;  /* 0x00008a0000067ab9 */ /* 0x000fc40000000800 */
[----:B------:R1:W-:Y:S04]  /*5ccc0*/  @P4 STG.E.U16 desc[UR8][R54.64], R5 ;  /* 0x0000000536004986 */ /* 0x0003e8000c101508 */
[----:B0-----:R-:W2:Y:S04]  /*5ccd0*/  LDL.LU R12, [R1+0x100] ;  /* 0x00010000010c7983 */ /* 0x001ea80000300800 */
[----:B------:R-:W4:Y:S04]  /*5cce0*/  LDL.LU R31, [R1+0x200] ;  /* 0x00020000011f7983 */ /* 0x000f280000300800 */
[----:B-1----:R-:W2:Y:S01]  /*5ccf0*/  LDL.LU R55, [R1+0x110] ;  /* 0x0001100001377983 */ /* 0x002ea20000300800 */
[----:B------:R-:W-:Y:S01]  /*5cd00*/  IMAD.WIDE R6, R4, 0x2, R50 ;  /* 0x0000000204067825 */ /* 0x000fe200078e0232 */
[----:B---3--:R-:W-:-:S04]  /*5cd10*/  PRMT R54, R30, 0x7632, R54 ;  /* 0x000076321e367816 */ /* 0x008fc80000000036 */
[----:B------:R0:W-:Y:S04]  /*5cd20*/  @P5 STG.E.U16 desc[UR8][R6.64], R30 ;  /* 0x0000001e06005986 */ /* 0x0001e8000c101508 */
[----:B0-----:R-:W3:Y:S01]  /*5cd30*/  LDL R30, [R1+0xf0] ;  /* 0x0000f000011e7983 */ /* 0x001ee20000100800 */
[----:B------:R-:W-:Y:S01]  /*5cd40*/  ISETP.LT.AND P1, PT, R59, UR12, !P1 ;  /* 0x0000000c3b007c0c */ /* 0x000fe2000cf21270 */
[C---:B------:R-:W-:Y:S01]  /*5cd50*/  IMAD.WIDE R8, R4.reuse, 0x2, R52 ;  /* 0x0000000204087825 */ /* 0x040fe200078e0234 */
[----:B------:R-:W-:Y:S01]  /*5cd60*/  ISETP.LT.AND P4, PT, R61, UR6, !P0 ;  /* 0x000000063d007c0c */ /* 0x000fe2000c781270 */
[----:B------:R-:W-:Y:S01]  /*5cd70*/  ULDC UR6, c[0x0][0x228] ;  /* 0x00008a0000067ab9 */ /* 0x000fe20000000800 */
[----:B------:R-:W-:Y:S01]  /*5cd80*/  ISETP.LT.AND P3, PT, R39, UR10, !P0 ;  /* 0x0000000a27007c0c */ /* 0x000fe2000c761270 */
[----:B------:R-:W-:Y:S01]  /*5cd90*/  VIADD R5, R4, UR4 ;  /* 0x0000000404057c36 */ /* 0x000fe20008000000 */
[----:B------:R-:W-:Y:S01]  /*5cda0*/  ULDC UR4, c[0x0][0x228] ;  /* 0x00008a0000047ab9 */ /* 0x000fe20000000800 */
[----:B------:R-:W-:Y:S01]  /*5cdb0*/  ISETP.LT.AND P2, PT, R13, UR6, !P0 ;  /* 0x000000060d007c0c */ /* 0x000fe2000c741270 */
[----:B------:R-:W-:Y:S01]  /*5cdc0*/  ULDC UR12, c[0x0][0x228] ;  /* 0x00008a00000c7ab9 */ /* 0x000fe20000000800 */
[----:B------:R-:W-:Y:S01]  /*5cdd0*/  IMAD.WIDE R10, R5, 0x2, R2 ;  /* 0x00000002050a7825 */ /* 0x000fe200078e0202 */
[----:B------:R0:W-:Y:S01]  /*5cde0*/  STL [R1+0x2b90], R17 ;  /* 0x002b901101007387 */ /* 0x0001e20000100800 */
[----:B------:R-:W-:-:S03]  /*5cdf0*/  ULDC UR10, c[0x0][0x228] ;  /* 0x00008a00000a7ab9 */ /* 0x000fc60000000800 */
[----:B------:R1:W-:Y:S01]  /*5ce00*/  @P1 STG.E.U16 desc[UR8][R8.64], R54 ;  /* 0x0000003608001986 */ /* 0x0003e2000c101508 */
[----:B------:R-:W-:Y:S01]  /*5ce10*/  ISETP.LT.AND P1, PT, R0, UR4, !P0 ;  /* 0x0000000400007c0c */ /* 0x000fe2000c721270 */
[----:B------:R-:W-:Y:S01]  /*5ce20*/  IMAD.WIDE R6, R5, 0x2, R16 ;  /* 0x0000000205067825 */ /* 0x000fe200078e0210 */
[----:B------:R-:W-:Y:S01]  /*5ce30*/  ISETP.LT.AND P5, PT, R57, UR12, !P0 ;  /* 0x0000000c39007c0c */ /* 0x000fe2000c7a1270 */
[----:B------:R-:W-:Y:S01]  /*5ce40*/  ULDC UR4, c[0x0][0x228] ;  /* 0x00008a0000047ab9 */ /* 0x000fe20000000800 */
[----:B------:R-:W-:Y:S01]  /*5ce50*/  ULDC UR6, c[0x0][0x228] ;  /* 0x00008a0000067ab9 */ /* 0x000fe20000000800 */
[----:B0-----:R-:W4:Y:S01]  /*5ce60*/  LDL.LU R17, [R1+0xd0] ;  /* 0x0000d00001117983 */ /* 0x001f220000300800 */
[----:B------:R-:W-:Y:S01]  /*5ce70*/  ULDC UR12, c[0x0][0x228] ;  /* 0x00008a00000c7ab9 */ /* 0x000fe20000000800 */
[----:B-1----:R-:W-:Y:S01]  /*5ce80*/  IMAD.WIDE R8, R5, 0x2, R18 ;  /* 0x0000000205087825 */ /* 0x002fe200078e0212 */
[----:B--2---:R-:W-:Y:S01]  /*5ce90*/  PRMT R4, R55, 0x7632, R4 ;  /* 0x0000763237047816 */ /* 0x004fe20000000004 */
[----:B------:R-:W-:Y:S04]  /*5cea0*/  @P4 STG.E.U16 desc[UR8][R10.64], R55 ;  /* 0x000000370a004986 */ /* 0x000fe8000c101508 */
[----:B------:R0:W-:Y:S04]  /*5ceb0*/  @P3 STG.E.U16 desc[UR8][R6.64], R4 ;  /* 0x0000000406003986 */ /* 0x0001e8000c101508 */
[----:B------:R1:W-:Y:S01]  /*5cec0*/  @P2 STG.E.U16 desc[UR8][R8.64], R12 ;  /* 0x0000000c08002986 */ /* 0x0003e2000c101508 */
[----:B0-----:R-:W-:Y:S01]  /*5ced0*/  PRMT R4, R12, 0x7632, R4 ;  /* 0x000076320c047816 */ /* 0x001fe20000000004 */
[C---:B------:R-:W-:Y:S01]  /*5cee0*/  IMAD.WIDE R6, R5.reuse, 0x2, R20 ;  /* 0x0000000205067825 */ /* 0x040fe200078e0214 */
[----:B---3--:R-:W-:Y:S01]  /*5cef0*/  PRMT R56, R30, 0x7632, R56 ;  /* 0x000076321e387816 */ /* 0x008fe20000000038 */
[----:B-1----:R-:W2:Y:S04]  /*5cf00*/  LDL.LU R12, [R1+0x250] ;  /* 0x00025000010c7983 */ /* 0x002ea80000300800 */
[----:B------:R0:W-:Y:S04]  /*5cf10*/  @P1 STG.E.U16 desc[UR8][R6.64], R4 ;  /* 0x0000000406001986 */ /* 0x0001e8000c101508 */
[----:B------:R-:W3:Y:S01]  /*5cf20*/  LDL.LU R30, [R1+0x2b98] ;  /* 0x002b9800011e7983 */ /* 0x000ee20000300800 */
[----:B0-----:R-:W-:Y:S01]  /*5cf30*/  IMAD.WIDE R6, R5, 0x2, R22 ;  /* 0x0000000205067825 */ /* 0x001fe200078e0216 */
[----:B----4-:R-:W-:-:S04]  /*5cf40*/  PRMT R4, R31, 0x7632, R4 ;  /* 0x000076321f047816 */ /* 0x010fc80000000004 */
[----:B------:R0:W-:Y:S04]  /*5cf50*/  @P5 STG.E.U16 desc[UR8][R6.64], R31 ;  /* 0x0000001f06005986 */ /* 0x0001e8000c101508 */
[----:B0-----:R-:W4:Y:S04]  /*5cf60*/  LDL.LU R31, [R1+0x2b94] ;  /* 0x002b9400011f7983 */ /* 0x001f280000300800 */
[----:B------:R-:W2:Y:S01]  /*5cf70*/  LDL.LU R7, [R1+0xf0] ;  /* 0x0000f00001077983 */ /* 0x000ea20000300800 */
[----:B------:R-:W-:Y:S02]  /*5cf80*/  ISETP.LT.AND P4, PT, R38, UR10, !P0 ;  /* 0x0000000a26007c0c */ /* 0x000fe4000c781270 */
[----:B------:R-:W-:Y:S01]  /*5cf90*/  ISETP.LT.AND P3, PT, R35, UR4, !P0 ;  /* 0x0000000423007c0c */ /* 0x000fe2000c761270 */
[----:B------:R-:W-:Y:S01]  /*5cfa0*/  IMAD.WIDE R8, R5, 0x2, R24 ;  /* 0x0000000205087825 */ /* 0x000fe200078e0218 */
[----:B------:R-:W-:-:S03]  /*5cfb0*/  ULDC UR4, c[0x0][0x228] ;  /* 0x00008a0000047ab9 */ /* 0x000fc60000000800 */
[----:B------:R-:W-:Y:S01]  /*5cfc0*/  IMAD.WIDE R10, R5, 0x2, R26 ;  /* 0x00000002050a7825 */ /* 0x000fe200078e021a */
[----:B------:R-:W-:Y:S01]  /*5cfd0*/  ISETP.LT.AND P2, PT, R60, UR6, !P0 ;  /* 0x000000063c007c0c */ /* 0x000fe2000c741270 */
[----:B------:R-:W-:Y:S01]  /*5cfe0*/  ULDC UR6, c[0x0][0x228] ;  /* 0x00008a0000067ab9 */ /* 0x000fe20000000800 */
[----:B------:R-:W-:-:S03]  /*5cff0*/  ULDC UR10, c[0x0][0x228] ;  /* 0x00008a00000a7ab9 */ /* 0x000fc60000000800 */
[----:B------:R0:W-:Y:S01]  /*5d000*/  @P4 STG.E.U16 desc[UR8][R8.64], R4 ;  /* 0x0000000408004986 */ /* 0x0001e2000c101508 */
[----:B------:R-:W-:Y:S01]  /*5d010*/  ISETP.LT.AND P1, PT, R34, UR4, !P0 ;  /* 0x0000000422007c0c */ /* 0x000fe2000c721270 */
[----:B------:R-:W-:Y:S01]  /*5d020*/  IMAD.WIDE R54, R5, 0x2, R28 ;  /* 0x0000000205367825 */ /* 0x000fe200078e021c */
[----:B------:R-:W-:Y:S01]  /*5d030*/  ULDC UR4, c[0x0][0x228] ;  /* 0x00008a0000047ab9 */ /* 0x000fe20000000800 */
[----:B0-----:R-:W-:Y:S01]  /*5d040*/  PRMT R8, R17, 0x7632, R8 ;  /* 0x0000763211087816 */ /* 0x001fe20000000008 */
[----:B----4-:R-:W-:Y:S04]  /*5d050*/  STL [R1+0x2b8c], R31 ;  /* 0x002b8c1f01007387 */ /* 0x010fe80000100800 */
[----:B--2---:R3:W-:Y:S02]  /*5d060*/  @P3 STG.E.U16 desc[UR8][R10.64], R7 ;  /* 0x000000070a003986 */ /* 0x0047e4000c101508 */
[----:B---3--:R-:W-:-:S02]  /*5d070*/  IMAD.WIDE R6, R5, 0x2, R30 ;  /* 0x0000000205067825 */ /* 0x008fc400078e021e */
[----:B------:R-:W2:Y:S04]  /*5d080*/  LDL.LU R31, [R1+0x260] ;  /* 0x00026000011f7983 */ /* 0x000ea80000300800 */
[----:B------:R-:W-:Y:S04]  /*5d090*/  @P2 STG.E.U16 desc[UR8][R54.64], R56 ;  /* 0x0000003836002986 */ /* 0x000fe8000c101508 */
[----:B------:R0:W-:Y:S04]  /*5d0a0*/  @P1 STG.E.U16 desc[UR8][R6.64], R17 ;  /* 0x0000001106001986 */ /* 0x0001e8000c101508 */
[----:B0-----:R-:W3:Y:S01]  /*5d0b0*/  LDL.LU R17, [R1+0xe0] ;  /* 0x0000e00001117983 */ /* 0x001ee20000300800 */
[----:B------:R-:W-:Y:S01]  /*5d0c0*/  ISETP.LT.AND P2, PT, R36, UR4, !P0 ;  /* 0x0000000424007c0c */ /* 0x000fe2000c741270 */
[----:B------:R-:W-:Y:S01]  /*5d0d0*/  ULDC UR4, c[0x0][0x228] ;  /* 0x00008a0000047ab9 */ /* 0x000fe20000000800 */
[----:B------:R-:W-:Y:S01]  /*5d0e0*/  ISETP.LT.AND P6, PT, R15, UR6, !P0 ;  /* 0x000000060f007c0c */ /* 0x000fe2000c7c1270 */
[----:B------:R-:W-:Y:S01]  /*5d0f0*/  IMAD.WIDE R6, R5, 0x2, R40 ;  /* 0x0000000205067825 */ /* 0x000fe200078e0228 */
[----:B------:R-:W-:Y:S01]  /*5d100*/  ISETP.LT.AND P5, PT, R14, UR4, !P0 ;  /* 0x000000040e007c0c */ /* 0x000fe2000c7a1270 */
[----:B------:R-:W-:Y:S01]  /*5d110*/  ULDC UR4, c[0x0][0x228] ;  /* 0x00008a0000047ab9 */ /* 0x000fe20000000800 */
[----:B------:R-:W-:Y:S01]  /*5d120*/  ISETP.LT.AND P3, PT, R32, UR30, !P0 ;  /* 0x0000001e20007c0c */ /* 0x000fe2000c761270 */
[----:B------:R-:W-:-:S06]  /*5d130*/  ULDC UR6, c[0x0][0x228] ;  /* 0x00008a0000067ab9 */ /* 0x000fcc0000000800 */
[----:B------:R0:W-:Y:S01]  /*5d140*/  @P2 STG.E.U16 desc[UR8][R6.64], R8 ;  /* 0x0000000806002986 */ /* 0x0001e2000c101508 */
[----:B------:R-:W-:Y:S01]  /*5d150*/  ISETP.LT.AND P4, PT, R37, UR4, !P0 ;  /* 0x0000000425007c0c */ /* 0x000fe2000c781270 */
[----:B------:R-:W-:Y:S01]  /*5d160*/  VIADD R4, R33, 0xa ;  /* 0x0000000a21047836 */ /* 0x000fe20000000000 */
[----:B------:R-:W-:Y:S01]  /*5d170*/  ULDC.64 UR30, c[0x0][0x228] ;  /* 0x00008a00001e7ab9 */ /* 0x000fe20000000a00 */
[----:B------:R-:W-:Y:S01]  /*5d180*/  IMAD.WIDE R10, R5, 0x2, R46 ;  /* 0x00000002050a7825 */ /* 0x000fe200078e022e */
[----:B------:R-:W-:-:S03]  /*5d190*/  ULDC UR4, c[0x0][0x248] ;  /* 0x0000920000047ab9 */ /* 0x000fc60000000800 */
[----:B0-----:R-:W-:-:S04]  /*5d1a0*/  IMAD.WIDE R6, R5, 0x2, R42 ;  /* 0x0000000205067825 */ /* 0x001fc800078e022a */
[C---:B------:R-:W-:Y:S01]  /*5d1b0*/  IMAD.WIDE R8, R5.reuse, 0x2, R44 ;  /* 0x0000000205087825 */ /* 0x040fe200078e022c */
[----:B------:R-:W-:Y:S02]  /*5d1c0*/  ISETP.GE.AND P1, PT, R4, UR31, PT ;  /* 0x0000001f04007c0c */ /* 0x000fe4000bf26270 */
[----:B------:R-:W-:Y:S01]  /*5d1d0*/  PRMT R4, R12, 0x7632, R4 ;  /* 0x000076320c047816 */ /* 0x000fe20000000004 */
[----:B------:R-:W-:Y:S01]  /*5d1e0*/  IMAD.WIDE R54, R5, 0x2, R48 ;  /* 0x0000000205367825 */ /* 0x000fe200078e0230 */
[----:B--2---:R-:W-:Y:S01]  /*5d1f0*/  PRMT R56, R31, 0x7632, R56 ;  /* 0x000076321f387816 */ /* 0x004fe20000000038 */
[----:B------:R0:W-:Y:S04]  /*5d200*/  @P6 STG.E.U16 desc[UR8][R6.64], R31 ;  /* 0x0000001f06006986 */ /* 0x0001e8000c101508 */
[----:B------:R-:W-:Y:S01]  /*5d210*/  @P5 STG.E.U16 desc[UR8][R8.64], R56 ;  /* 0x0000003808005986 */ /* 0x000fe2000c101508 */
[----:B------:R-:W-:Y:S01]  /*5d220*/  ISETP.LT.AND P5, PT, R58, UR6, !P0 ;  /* 0x000000063a007c0c */ /* 0x000fe2000c7a1270 */
[----:B------:R-:W-:-:S02]  /*5d230*/  ULDC UR6, c[0x0][0x228] ;  /* 0x00008a0000067ab9 */ /* 0x000fc40000000800 */
[----:B------:R1:W-:Y:S01]  /*5d240*/  @P3 STG.E.U16 desc[UR8][R10.64], R12 ;  /* 0x0000000c0a003986 */ /* 0x0003e2000c101508 */
[----:B0-----:R-:W-:-:S03]  /*5d250*/  IMAD.WIDE R6, R5, 0x2, R50 ;  /* 0x0000000205067825 */ /* 0x001fc600078e0232 */
[----:B------:R3:W-:Y:S04]  /*5d260*/  @P4 STG.E.U16 desc[UR8][R54.64], R4 ;  /* 0x0000000436004986 */ /* 0x0007e8000c101508 */
[----:B-1----:R-:W2:Y:S04]  /*5d270*/  LDL.LU R12, [R1+0x184] ;  /* 0x00018400010c7983 */ /* 0x002ea80000300800 */
[----:B------:R-:W4:Y:S01]  /*5d280*/  LDL.LU R31, [R1+0x174] ;  /* 0x00017400011f7983 */ /* 0x000f220000300800 */
[----:B---3--:R-:W-:-:S03]  /*5d290*/  PRMT R54, R17, 0x7632, R54 ;  /* 0x0000763211367816 */ /* 0x008fc60000000036 */
[----:B------:R-:W3:Y:S04]  /*5d2a0*/  LDL.LU R55, [R1+0x194] ;  /* 0x0001940001377983 */ /* 0x000ee80000300800 */
[----:B------:R0:W-:Y:S04]  /*5d2b0*/  @P5 STG.E.U16 desc[UR8][R6.64], R17 ;  /* 0x0000001106005986 */ /* 0x0001e8000c101508 */
[----:B0-----:R-:W2:Y:S01]  /*5d2c0*/  LDL.LU R17, [R1+0x2b90] ;  /* 0x002b900001117983 */ /* 0x001ea20000300800 */
[----:B------:R-:W-:Y:S01]  /*5d2d0*/  ISETP.LT.AND P0, PT, R59, UR12, !P0 ;  /* 0x0000000c3b007c0c */ /* 0x000fe2000c701270 */
[----:B------:R-:W-:Y:S01]  /*5d2e0*/  IMAD.WIDE R8, R5, 0x2, R52 ;  /* 0x0000000205087825 */ /* 0x000fe200078e0234 */
[----:B------:R-:W-:Y:S01]  /*5d2f0*/  ISETP.LT.AND P4, PT, R61, UR6, !P1 ;  /* 0x000000063d007c0c */ /* 0x000fe2000cf81270 */
[----:B------:R-:W-:Y:S01]  /*5d300*/  ULDC UR6, c[0x0][0x228] ;  /* 0x00008a0000067ab9 */ /* 0x000fe20000000800 */
[----:B------:R-:W-:Y:S01]  /*5d310*/  ISETP.LT.AND P3, PT, R39, UR10, !P1 ;  /* 0x0000000a27007c0c */ /* 0x000fe2000cf61270 */
[----:B------:R-:W-:Y:S01]  /*5d320*/  VIADD R4, R5, UR4 ;  /* 0x0000000405047c36 */ /* 0x000fe20008000000 */
[----:B------:R-:W-:Y:S01]  /*5d330*/  ULDC UR4, c[0x0][0x228] ;  /* 0x00008a0000047ab9 */ /* 0x000fe20000000800 */
[----:B------:R-:W-:Y:S01]  /*5d340*/  ISETP.LT.AND P2, PT, R13, UR6, !P1 ;  /* 0x000000060d007c0c */ /* 0x000fe2000cf41270 */
[----:B------:R-:W-:Y:S01]  /*5d350*/  ULDC UR12, c[0x0][0x228] ;  /* 0x00008a00000c7ab9 */ /* 0x000fe20000000800 */
[----:B------:R-:W-:-:S04]  /*5d360*/  IMAD.WIDE R10, R4, 0x2, R2 ;  /* 0x00000002040a7825 */ /* 0x000fc800078e0202 */
[----:B------:R0:W-:Y:S01]  /*5d370*/  @P0 STG.E.U16 desc[UR8][R8.64], R54 ;  /* 0x0000003608000986 */ /* 0x0001e2000c101508 */
[----:B------:R-:W-:Y:S01]  /*5d380*/  ISETP.LT.AND P0, PT, R0, UR4, !P1 ;  /* 0x0000000400007c0c */ /* 0x000fe2000cf01270 */
[----:B------:R-:W-:Y:S01]  /*5d390*/  ULDC UR4, c[0x0][0x228] ;  /* 0x00008a0000047ab9 */ /* 0x000fe20000000800 */
[----:B------:R-:W-:Y:S01]  /*5d3a0*/  ISETP.LT.AND P5, PT, R57, UR12, !P1 ;  /* 0x0000000c39007c0c */ /* 0x000fe2000cfa1270 */
[----:B------:R-:W-:Y:S01]  /*5d3b0*/  ULDC UR10, c[0x0][0x228] ;  /* 0x00008a00000a7ab9 */ /* 0x000fe20000000800 */
[----:B------:R-:W-:Y:S01]  /*5d3c0*/  ULDC UR6, c[0x0][0x228] ;  /* 0x00008a0000067ab9 */ /* 0x000fe20000000800 */
[----:B------:R-:W-:Y:S01]  /*5d3d0*/  ULDC UR12, c[0x0][0x228] ;  /* 0x00008a00000c7ab9 */ /* 0x000fe20000000800 */
[C---:B0-----:R-:W-:Y:S01]  /*5d3e0*/  IMAD.WIDE R8, R4.reuse, 0x2, R18 ;  /* 0x0000000204087825 */ /* 0x041fe200078e0212 */
[----:B---3--:R-:W-:Y:S01]  /*5d3f0*/  PRMT R5, R55, 0x7632, R5 ;  /* 0x0000763237057816 */ /* 0x008fe20000000005 */
[----:B------:R-:W-:Y:S02]  /*5d400*/  @P4 STG.E.U16 desc[UR8][R10.64], R55 ;  /* 0x000000370a004986 */ /* 0x000fe4000c101508 */
[----:B--2---:R-:W-:-:S05]  /*5d410*/  IMAD.WIDE R6, R4, 0x2, R16 ;  /* 0x0000000204067825 */ /* 0x004fca00078e0210 */
[----:B------:R0:W-:Y:S04]  /*5d420*/  @P3 STG.E.U16 desc[UR8][R6.64], R5 ;  /* 0x0000000506003986 */ /* 0x0001e8000c101508 */
[----:B------:R-:W-:Y:S01]  /*5d430*/  @P2 STG.E.U16 desc[UR8][R8.64], R12 ;  /* 0x0000000c08002986 */ /* 0x000fe2000c101508 */
[----:B0-----:R-:W-:Y:S01]  /*5d440*/  PRMT R5, R12, 0x7632, R5 ;  /* 0x000076320c057816 */ /* 0x001fe20000000005 */
[C---:B------:R-:W-:Y:S02]  /*5d450*/  IMAD.WIDE R6, R4.reuse, 0x2, R20 ;  /* 0x0000000204067825 */ /* 0x040fe400078e0214 */
[----:B------:R-:W-:Y:S04]  /*5d460*/  STL [R1+0x2b88], R17 ;  /* 0x002b881101007387 */ /* 0x000fe80000100800 */
[----:B------:R0:W-:Y:S04]  /*5d470*/  @P0 STG.E.U16 desc[UR8][R6.64], R5 ;  /* 0x0000000506000986 */ /* 0x0001e8000c101508 */
[----:B------:R1:W-:Y:S01]  /*5d480*/  STL [R1+0x2b84], R19 ;  /* 0x002b841301007387 */ /* 0x0003e20000100800 */
[----:B0-----:R-:W-:-:S03]  /*5d490*/  IMAD.WIDE R6, R4, 0x2, R22 ;  /* 0x0000000204067825 */ /* 0x001fc600078e0216 */
[----:B-1----:R-:W2:Y:S01]  /*5d4a0*/  LDL.LU R19, [R1+0x164] ;  /* 0x0001640001137983 */ /* 0x002ea20000300800 */
[----:B----4-:R-:W-:-:S03]  /*5d4b0*/  PRMT R5, R31, 0x7632, R5 ;  /* 0x000076321f057816 */ /* 0x010fc60000000005 */
[----:B------:R-:W3:Y:S04]  /*5d4c0*/  LDL.LU R17, [R1+0x154] ;  /* 0x0001540001117983 */ /* 0x000ee80000300800 */
[----:B------:R-:W4:Y:S04]  /*5d4d0*/  LDL.LU R12, [R1+0x144] ;  /* 0x00014400010c7983 */ /* 0x000f280000300800 */
[----:B------:R0:W-:Y:S04]  /*5d4e0*/  @P5 STG.E.U16 desc[UR8][R6.64], R31 ;  /* 0x0000001f06005986 */ /* 0x0001e8000c101508 */
[----:B0-----:R-:W4:Y:S01]  /*5d4f0*/  LDL.LU R31, [R1+0x2b8c] ;  /* 0x002b8c00011f7983 */ /* 0x001f220000300800 */
[----:B------:R-:W-:-:S02]  /*5d500*/  ISETP.LT.AND P4, PT, R38, UR10, !P1 ;  /* 0x0000000a26007c0c */ /* 0x000fc4000cf81270 */
[----:B------:R-:W-:Y:S01]  /*5d510*/  ISETP.LT.AND P3, PT, R35, UR4, !P1 ;  /* 0x0000000423007c0c */ /* 0x000fe2000cf61270 */
[----:B------:R-:W-:Y:S01]  /*5d520*/  ULDC UR4, c[0x0][0x228] ;  /* 0x00008a0000047ab9 */ /* 0x000fe20000000800 */
[----:B------:R-:W-:Y:S01]  /*5d530*/  ISETP.LT.AND P2, PT, R60, UR6, !P1 ;  /* 0x000000063c007c0c */ /* 0x000fe2000cf41270 */
[----:B------:R-:W-:Y:S01]  /*5d540*/  IMAD.WIDE R8, R4, 0x2, R24 ;  /* 0x0000000204087825 */ /* 0x000fe200078e0218 */
[----:B------:R-:W-:Y:S01]  /*5d550*/  ISETP.LT.AND P0, PT, R34, UR4, !P1 ;  /* 0x0000000422007c0c */ /* 0x000fe2000cf01270 */
[----:B------:R-:W-:Y:S01]  /*5d560*/  STL [R1+0x2b80], R30 ;  /* 0x002b801e01007387 */ /* 0x000fe20000100800 */
[----:B------:R-:W-:Y:S01]  /*5d570*/  ULDC UR4, c[0x0][0x228] ;  /* 0x00008a0000047ab9 */ /* 0x000fe20000000800 */
[C---:B------:R-:W-:Y:S01]  /*5d580*/  IMAD.WIDE R10, R4.reuse, 0x2, R26 ;  /* 0x00000002040a7825 */ /* 0x040fe200078e021a */
[----:B------:R-:W-:Y:S01]  /*5d590*/  ULDC UR6, c[0x0][0x228] ;  /* 0x00008a0000067ab9 */ /* 0x000fe20000000800 */
[----:B------:R-:W-:Y:S02]  /*5d5a0*/  ULDC UR10, c[0x0][0x228] ;  /* 0x00008a00000a7ab9 */ /* 0x000fe40000000800 */
[----:B------:R-:W-:Y:S01]  /*5d5b0*/  IMAD.WIDE R54, R4, 0x2, R28 ;  /* 0x0000000204367825 */ /* 0x000fe200078e021c */
[----:B------:R3:W-:Y:S01]  /*5d5c0*/  @P4 STG.E.U16 desc[UR8][R8.64], R5 ;  /* 0x0000000508004986 */ /* 0x0007e2000c101508 */
[----:B--2---:R-:W-:-:S03]  /*5d5d0*/  PRMT R56, R19, 0x7632, R56 ;  /* 0x0000763213387816 */ /* 0x004fc60000000038 */
[----:B------:R-:W-:Y:S01]  /*5d5e0*/  @P3 STG.E.U16 desc[UR8][R10.64], R19 ;  /* 0x000000130a003986 */ /* 0x000fe2000c101508 */
[----:B---3--:R-:W-:-:S03]  /*5d5f0*/  PRMT R8, R17, 0x7632, R8 ;  /* 0x0000763211087816 */ /* 0x008fc60000000008 */
[----:B------:R-:W-:Y:S01]  /*5d600*/  @P2 STG.E.U16 desc[UR8][R54.64], R56 ;  /* 0x0000003836002986 */ /* 0x000fe2000c101508 */
[----:B----4-:R-:W-:-:S03]  /*5d610*/  IMAD.WIDE R6, R4, 0x2, R30 ;  /* 0x0000000204067825 */ /* 0x010fc600078e021e */
[----:B------:R-:W2:Y:S04]  /*5d620*/  LDL.LU R30, [R1+0x134] ;  /* 0x00013400011e7983 */ /* 0x000ea80000300800 */
[----:B------:R-:W-:Y:S04]  /*5d630*/  STL [R1+0x2b7c], R31 ;  /* 0x002b7c1f01007387 */ /* 0x000fe80000100800 */
[----:B------:R0:W-:Y:S04]  /*5d640*/  @P0 STG.E.U16 desc[UR8][R6.64], R17 ;  /* 0x0000001106000986 */ /* 0x0001e8000c101508 */
[----:B0-----:R-:W3:Y:S04]  /*5d650*/  LDL.LU R17, [R1+0x124] ;  /* 0x0001240001117983 */ /* 0x001ee80000300800 */
[----:B------:R-:W4:Y:S01]  /*5d660*/  LDL R19, [R1+0x114] ;  /* 0x0001140001137983 */ /* 0x000f220000100800 */
[----:B------:R-:W-:Y:S01]  /*5d670*/  ISETP.LT.AND P2, PT, R36, UR4, !P1 ;  /* 0x0000000424007c0c */ /* 0x000fe2000cf41270 */
[----:B------:R-:W-:Y:S01]  /*5d680*/  ULDC UR4, c[0x0][0x228] ;  /* 0x00008a0000047ab9 */ /* 0x000fe20000000800 */
[----:B------:R-:W-:Y:S01]  /*5d690*/  ISETP.LT.AND P6, PT, R15, UR6, !P1 ;  /* 0x000000060f007c0c */ /* 0x000fe2000cfc1270 */
[----:B------:R-:W-:Y:S01]  /*5d6a0*/  IMAD.WIDE R6, R4, 0x2, R40 ;  /* 0x0000000204067825 */ /* 0x000fe200078e0228 */
[----:B------:R-:W-:Y:S01]  /*5d6b0*/  ISETP.LT.AND P5, PT, R14, UR4, !P1 ;  /* 0x000000040e007c0c */ /* 0x000fe2000cfa1270 */
[----:B------:R-:W-:Y:S01]  /*5d6c0*/  ULDC UR4, c[0x0][0x228] ;  /* 0x00008a0000047ab9 */ /* 0x000fe20000000800 */
[----:B------:R-:W-:Y:S01]  /*5d6d0*/  ISETP.LT.AND P3, PT, R32, UR32, !P1 ;  /* 0x0000002020007c0c */ /* 0x000fe2000cf61270 */
[----:B------:R-:W-:Y:S01]  /*5d6e0*/  VIADD R5, R33, 0xb ;  /* 0x0000000b21057836 */ /* 0x000fe20000000000 */
[----:B------:R-:W-:Y:S01]  /*5d6f0*/  PRMT R56, R12, 0x7632, R56 ;  /* 0x000076320c387816 */ /* 0x000fe20000000038 */
[----:B------:R-:W-:Y:S01]  /*5d700*/  ULDC UR6, c[0x0][0x228] ;  /* 0x00008a0000067ab9 */ /* 0x000fe20000000800 */
[----:B------:R-:W-:Y:S01]  /*5d710*/  ISETP.LT.AND P4, PT, R37, UR4, !P1 ;  /* 0x0000000425007c0c */ /* 0x000fe2000cf81270 */
[----:B------:R-:W-:Y:S01]  /*5d720*/  ULDC.64 UR32, c[0x0][0x228] ;  /* 0x00008a0000207ab9 */ /* 0x000fe20000000a00 */
[C---:B------:R-:W-:Y:S01]  /*5d730*/  IMAD.WIDE R10, R4.reuse, 0x2, R46 ;  /* 0x00000002040a7825 */ /* 0x040fe200078e022e */
[----:B------:R0:W-:Y:S01]  /*5d740*/  @P2 STG.E.U16 desc[UR8][R6.64], R8 ;  /* 0x0000000806002986 */ /* 0x0001e2000c101508 */
[----:B------:R-:W-:Y:S01]  /*5d750*/  ISETP.GE.AND P0, PT, R5, UR33, PT ;  /* 0x0000002105007c0c */ /* 0x000fe2000bf06270 */
[----:B------:R-:W-:Y:S01]  /*5d760*/  ULDC UR4, c[0x0][0x248] ;  /* 0x0000920000047ab9 */ /* 0x000fe20000000800 */
[----:B0-----:R-:W-:-:S04]  /*5d770*/  IMAD.WIDE R6, R4, 0x2, R42 ;  /* 0x0000000204067825 */ /* 0x001fc800078e022a */
[----:B------:R-:W-:Y:S01]  /*5d780*/  IMAD.WIDE R8, R4, 0x2, R44 ;  /* 0x0000000204087825 */ /* 0x000fe200078e022c */
[----:B------:R0:W-:Y:S04]  /*5d790*/  @P6 STG.E.U16 desc[UR8][R6.64], R12 ;  /* 0x0000000c06006986 */ /* 0x0001e8000c101508 */
[----:B------:R-:W-:Y:S01]  /*5d7a0*/  @P5 STG.E.U16 desc[UR8][R8.64], R56 ;  /* 0x0000003808005986 */ /* 0x000fe2000c101508 */
[----:B------:R-:W-:Y:S01]  /*5d7b0*/  ISETP.LT.AND P5, PT, R58, UR6, !P1 ;  /* 0x000000063a007c0c */ /* 0x000fe2000cfa1270 */
[C---:B------:R-:W-:Y:S01]  /*5d7c0*/  IMAD.WIDE R54, R4.reuse, 0x2, R48 ;  /* 0x0000000204367825 */ /* 0x040fe200078e0230 */
[----:B------:R-:W-:Y:S01]  /*5d7d0*/  ISETP.LT.AND P1, PT, R59, UR12, !P1 ;  /* 0x0000000c3b007c0c */ /* 0x000fe2000cf21270 */
[----:B------:R-:W-:Y:S01]  /*5d7e0*/  ULDC UR6, c[0x0][0x228] ;  /* 0x00008a0000067ab9 */ /* 0x000fe20000000800 */
[----:B------:R-:W-:Y:S01]  /*5d7f0*/  ULDC UR12, c[0x0][0x228] ;  /* 0x00008a00000c7ab9 */ /* 0x000fe20000000800 */
[----:B0-----:R-:W-:Y:S01]  /*5d800*/  IMAD.WIDE R6, R4, 0x2, R50 ;  /* 0x0000000204067825 */ /* 0x001fe200078e0232 */
[----:B------:R-:W4:Y:S01]  /*5d810*/  LDL.LU R12, [R1+0x104] ;  /* 0x00010400010c7983 */ /* 0x000f220000300800 */
[----:B--2---:R-:W-:-:S03]  /*5d820*/  PRMT R5, R30, 0x7632, R5 ;  /* 0x000076321e057816 */ /* 0x004fc60000000005 */
[----:B------:R0:W-:Y:S04]  /*5d830*/  @P3 STG.E.U16 desc[UR8][R10.64], R30 ;  /* 0x0000001e0a003986 */ /* 0x0001e8000c101508 */
[----:B------:R1:W-:Y:S04]  /*5d840*/  @P4 STG.E.U16 desc[UR8][R54.64], R5 ;  /* 0x0000000536004986 */ /* 0x0003e8000c101508 */
[----:B0-----:R-:W2:Y:S01]  /*5d850*/  LDL R30, [R1+0xf4] ;  /* 0x0000f400011e7983 */ /* 0x001ea20000100800 */
[----:B-1----:R-:W-:-:S03]  /*5d860*/  VIADD R54, R4, UR4 ;  /* 0x0000000404367c36 */ /* 0x002fc60008000000 */
[----:B------:R-:W2:Y:S01]  /*5d870*/  LDL.LU R31, [R1+0x204] ;  /* 0x00020400011f7983 */ /* 0x000ea20000300800 */
[----:B------:R-:W-:Y:S01]  /*5d880*/  IMAD.WIDE R4, R4, 0x2, R52 ;  /* 0x0000000204047825 */ /* 0x000fe200078e0234 */
[----:B---3--:R-:W-:Y:S01]  /*5d890*/  PRMT R11, R17, 0x7632, R11 ;  /* 0x00007632110b7816 */ /* 0x008fe2000000000b */
[----:B------:R-:W-:Y:S01]  /*5d8a0*/  ULDC UR4, c[0x0][0x228] ;  /* 0x00008a0000047ab9 */ /* 0x000fe20000000800 */
[----:B------:R0:W-:Y:S01]  /*5d8b0*/  @P5 STG.E.U16 desc[UR8][R6.64], R17 ;  /* 0x0000001106005986 */ /* 0x0001e2000c101508 */
[----:B----4-:R-:W-:-:S03]  /*5d8c0*/  PRMT R10, R19, 0x7632, R10 ;  /* 0x00007632130a7816 */ /* 0x010fc6000000000a */
[----:B------:R1:W-:Y:S04]  /*5d8d0*/  @P1 STG.E.U16 desc[UR8][R4.64], R11 ;  /* 0x0000000b04001986 */ /* 0x0003e8000c101508 */
[----:B0-----:R-:W3:Y:S04]  /*5d8e0*/  LDL.LU R17, [R1+0x2b88] ;  /* 0x002b880001117983 */ /* 0x001ee80000300800 */
[----:B------:R-:W4:Y:S04]  /*5d8f0*/  LDL.LU R19, [R1+0x2b84] ;  /* 0x002b840001137983 */ /* 0x000f280000300800 */
[----:B-1----:R-:W4:Y:S01]  /*5d900*/  LDL.LU R5, [R1+0x114] ;  /* 0x0001140001057983 */ /* 0x002f220000300800 */
[----:B------:R-:W-:Y:S01]  /*5d910*/  ISETP.LT.AND P4, PT, R61, UR6, !P0 ;  /* 0x000000063d007c0c */ /* 0x000fe2000c781270 */
[----:B------:R-:W-:Y:S01]  /*5d920*/  ULDC UR6, c[0x0][0x228] ;  /* 0x00008a0000067ab9 */ /* 0x000fe20000000800 */
        /* <DEDUP_REMOVED lines=9> */
[----:B--2---:R-:W-:Y:S01]  /*5d9c0*/  PRMT R56, R30, 0x7632, R56 ;  /* 0x000076321e387816 */ /* 0x004fe20000000038 */
[C---:B---3--:R-:W-:Y:S01]  /*5d9d0*/  IMAD.WIDE R6, R54.reuse, 0x2, R16 ;  /* 0x0000000236067825 */ /* 0x048fe200078e0210 */
[----:B----4-:R0:W-:Y:S04]  /*5d9e0*/  @P4 STG.E.U16 desc[UR8][R8.64], R5 ;  /* 0x0000000508004986 */ /* 0x0101e8000c101508 */
[----:B------:R1:W-:Y:S01]  /*5d9f0*/  @P3 STG.E.U16 desc[UR8][R6.64], R10 ;  /* 0x0000000a06003986 */ /* 0x0003e2000c101508 */
[----:B0-----:R-:W-:Y:S01]  /*5da00*/  IMAD.WIDE R4, R54, 0x2, R18 ;  /* 0x0000000236047825 */ /* 0x001fe200078e0212 */
[----:B-1----:R-:W-:-:S04]  /*5da10*/  PRMT R6, R12, 0x7632, R6 ;  /* 0x000076320c067816 */ /* 0x002fc80000000006 */
[----:B------:R0:W-:Y:S01]  /*5da20*/  @P2 STG.E.U16 desc[UR8][R4.64], R12 ;  /* 0x0000000c04002986 */ /* 0x0001e2000c101508 */
[----:B------:R-:W-:Y:S01]  /*5da30*/  PRMT R55, R31, 0x7632, R55 ;  /* 0x000076321f377816 */ /* 0x000fe20000000037 */
[C---:B0-----:R-:W-:Y:S02]  /*5da40*/  IMAD.WIDE R4, R54.reuse, 0x2, R20 ;  /* 0x0000000236047825 */ /* 0x041fe400078e0214 */
[----:B------:R-:W2:Y:S04]  /*5da50*/  LDL.LU R12, [R1+0x254] ;  /* 0x00025400010c7983 */ /* 0x000ea80000300800 */
[----:B------:R0:W-:Y:S04]  /*5da60*/  @P1 STG.E.U16 desc[UR8][R4.64], R6 ;  /* 0x0000000604001986 */ /* 0x0001e8000c101508 */
[----:B------:R-:W3:Y:S01]  /*5da70*/  LDL.LU R30, [R1+0x2b80] ;  /* 0x002b8000011e7983 */ /* 0x000ee20000300800 */
[----:B0-----:R-:W-:-:S05]  /*5da80*/  IMAD.WIDE R4, R54, 0x2, R22 ;  /* 0x0000000236047825 */ /* 0x001fca00078e0216 */
        /* <DEDUP_REMOVED lines=22> */
[----:B------:R0:W-:Y:S01]  /*5dbf0*/  @P2 STG.E.U16 desc[UR8][R10.64], R56 ;  /* 0x000000380a002986 */ /* 0x0001e2000c101508 */
[----:B------:R-:W-:Y:S01]  /*5dc00*/  ISETP.LT.AND P2, PT, R36, UR4, !P0 ;  /* 0x0000000424007c0c */ /* 0x000fe2000c741270 */
[----:B------:R-:W-:Y:S01]  /*5dc10*/  ULDC UR4, c[0x0][0x228] ;  /* 0x00008a0000047ab9 */ /* 0x000fe20000000800 */
[----:B------:R-:W-:Y:S02]  /*5dc20*/  ISETP.LT.AND P6, PT, R15, UR6, !P0 ;  /* 0x000000060f007c0c */ /* 0x000fe4000c7c1270 */
[----:B------:R-:W-:Y:S01]  /*5dc30*/  PRMT R7, R6, 0x7632, R7 ;  /* 0x0000763206077816 */ /* 0x000fe20000000007 */
[----:B------:R-:W-:Y:S01]  /*5dc40*/  IMAD.WIDE R8, R54, 0x2, R46 ;  /* 0x0000000236087825 */ /* 0x000fe200078e022e */
[----:B------:R1:W-:Y:S01]  /*5dc50*/  @P1 STG.E.U16 desc[UR8][R4.64], R6 ;  /* 0x0000000604001986 */ /* 0x0003e2000c101508 */
[----:B------:R-:W-:Y:S01]  /*5dc60*/  ISETP.LT.AND P5, PT, R14, UR4, !P0 ;  /* 0x000000040e007c0c */ /* 0x000fe2000c7a1270 */
[----:B------:R-:W-:Y:S01]  /*5dc70*/  ULDC UR4, c[0x0][0x228] ;  /* 0x00008a0000047ab9 */ /* 0x000fe20000000800 */
[----:B------:R-:W-:Y:S01]  /*5dc80*/  ISETP.LT.AND P3, PT, R32, UR30, !P0 ;  /* 0x0000001e20007c0c */ /* 0x000fe2000c761270 */
[----:B------:R-:W-:Y:S01]  /*5dc90*/  ULDC.64 UR30, c[0x0][0x228] ;  /* 0x00008a00001e7ab9 */ /* 0x000fe20000000a00 */
[----:B------:R-:W-:Y:S01]  /*5dca0*/  ISETP.LT.AND P4, PT, R37, UR4, !P0 ;  /* 0x0000000425007c0c */ /* 0x000fe2000c781270 */
[----:B0-----:R-:W-:Y:S01]  /*5dcb0*/  IMAD.WIDE R10, R54, 0x2, R48 ;  /* 0x00000002360a7825 */ /* 0x001fe200078e0230 */
[----:B------:R-:W-:Y:S01]  /*5dcc0*/  PRMT R55, R12, 0x7632, R55 ;  /* 0x000076320c377816 */ /* 0x000fe20000000037 */
[----:B------:R-:W-:Y:S01]  /*5dcd0*/  ULDC UR6, c[0x0][0x228] ;  /* 0x00008a0000067ab9 */ /* 0x000fe20000000800 */
[----:B------:R-:W-:Y:S01]  /*5dce0*/  ULDC UR4, c[0x0][0x248] ;  /* 0x0000920000047ab9 */ /* 0x000fe20000000800 */
[----:B-1----:R-:W-:-:S04]  /*5dcf0*/  IMAD.WIDE R4, R54, 0x2, R40 ;  /* 0x0000000236047825 */ /* 0x002fc800078e0228 */
[----:B------:R-:W-:Y:S01]  /*5dd00*/  VIADD R6, R33, 0xc ;  /* 0x0000000c21067836 */ /* 0x000fe20000000000 */
[----:B------:R0:W-:Y:S04]  /*5dd10*/  @P2 STG.E.U16 desc[UR8][R4.64], R7 ;  /* 0x0000000704002986 */ /* 0x0001e8000c101508 */
[----:B------:R-:W-:Y:S01]  /*5dd20*/  ISETP.GE.AND P1, PT, R6, UR31, PT ;  /* 0x0000001f06007c0c */ /* 0x000fe2000bf26270 */
        /* <DEDUP_REMOVED lines=12> */
[----:B------:R-:W-:-:S04]  /*5ddf0*/  IMAD.WIDE R6, R54, 0x2, R50 ;  /* 0x0000000236067825 */ /* 0x000fc800078e0232 */
[C---:B------:R-:W-:Y:S01]  /*5de00*/  VIADD R4, R54.reuse, UR4 ;  /* 0x0000000436047c36 */ /* 0x040fe20008000000 */
[----:B---3--:R0:W-:Y:S01]  /*5de10*/  @P5 STG.E.U16 desc[UR8][R6.64], R30 ;  /* 0x0000001e06005986 */ /* 0x0081e2000c101508 */
[----:B------:R-:W-:Y:S01]  /*5de20*/  IMAD.WIDE R8, R54, 0x2, R52 ;  /* 0x0000000236087825 */ /* 0x000fe200078e0234 */
[----:B------:R-:W-:Y:S01]  /*5de30*/  PRMT R54, R30, 0x7632, R54 ;  /* 0x000076321e367816 */ /* 0x000fe20000000036 */
[----:B------:R-:W-:Y:S01]  /*5de40*/  ULDC UR4, c[0x0][0x228] ;  /* 0x00008a0000047ab9 */ /* 0x000fe20000000800 */
[----:B0-----:R-:W3:Y:S01]  /*5de50*/  LDL R30, [R1+0x168] ;  /* 0x00016800011e7983 */ /* 0x001ee20000100800 */
[----:B------:R-:W-:Y:S02]  /*5de60*/  ISETP.LT.AND P0, PT, R59, UR12, !P0 ;  /* 0x0000000c3b007c0c */ /* 0x000fe4000c701270 */
[----:B------:R-:W-:Y:S01]  /*5de70*/  ISETP.LT.AND P4, PT, R61, UR6, !P1 ;  /* 0x000000063d007c0c */ /* 0x000fe2000cf81270 */
[----:B------:R-:W-:Y:S01]  /*5de80*/  ULDC UR6, c[0x0][0x228] ;  /* 0x00008a0000067ab9 */ /* 0x000fe20000000800 */
[----:B------:R-:W-:Y:S01]  /*5de90*/  ISETP.LT.AND P3, PT, R39, UR10, !P1 ;  /* 0x0000000a27007c0c */ /* 0x000fe2000cf61270 */
[----:B------:R-:W-:Y:S01]  /*5dea0*/  IMAD.WIDE R10, R4, 0x2, R2 ;  /* 0x00000002040a7825 */ /* 0x000fe200078e0202 */
[----:B------:R-:W-:Y:S01]  /*5deb0*/  ISETP.LT.AND P2, PT, R13, UR6, !P1 ;  /* 0x000000060d007c0c */ /* 0x000fe2000cf41270 */
[----:B------:R-:W-:-:S02]  /*5dec0*/  ULDC UR12, c[0x0][0x228] ;  /* 0x00008a00000c7ab9 */ /* 0x000fc40000000800 */
[----:B------:R-:W-:-:S04]  /*5ded0*/  IMAD.WIDE R6, R4, 0x2, R16 ;  /* 0x0000000204067825 */ /* 0x000fc800078e0210 */
[----:B------:R0:W-:Y:S01]  /*5dee0*/  @P0 STG.E.U16 desc[UR8][R8.64], R54 ;  /* 0x0000003608000986 */ /* 0x0001e2000c101508 */
[----:B------:R-:W-:Y:S01]  /*5def0*/  ISETP.LT.AND P0, PT, R0, UR4, !P1 ;  /* 0x0000000400007c0c */ /* 0x000fe2000cf01270 */
[----:B------:R-:W-:Y:S01]  /*5df00*/  ULDC UR10, c[0x0][0x228] ;  /* 0x00008a00000a7ab9 */ /* 0x000fe20000000800 */
[----:B------:R-:W-:Y:S01]  /*5df10*/  ISETP.LT.AND P5, PT, R57, UR12, !P1 ;  /* 0x0000000c39007c0c */ /* 0x000fe2000cfa1270 */
[----:B------:R1:W-:Y:S01]  /*5df20*/  STL [R1+0x2b70], R17 ;  /* 0x002b701101007387 */ /* 0x0003e20000100800 */
[----:B------:R-:W-:Y:S01]  /*5df30*/  ULDC UR4, c[0x0][0x228] ;  /* 0x00008a0000047ab9 */ /* 0x000fe20000000800 */
[----:B------:R-:W-:Y:S01]  /*5df40*/  ULDC UR6, c[0x0][0x228] ;  /* 0x00008a0000067ab9 */ /* 0x000fe20000000800 */
[----:B------:R-:W-:Y:S01]  /*5df50*/  ULDC UR12, c[0x0][0x228] ;  /* 0x00008a00000c7ab9 */ /* 0x000fe20000000800 */
[----:B0-----:R-:W-:Y:S01]  /*5df60*/  IMAD.WIDE R8, R4, 0x2, R18 ;  /* 0x0000000204087825 */ /* 0x001fe200078e0212 */
[----:B-1----:R-:W4:Y:S01]  /*5df70*/  LDL.LU R17, [R1+0x158] ;  /* 0x0001580001117983 */ /* 0x002f220000300800 */
[----:B--2---:R-:W-:-:S03]  /*5df80*/  PRMT R5, R55, 0x7632, R5 ;  /* 0x0000763237057816 */ /* 0x004fc60000000005 */
[----:B------:R-:W-:Y:S04]  /*5df90*/  @P4 STG.E.U16 desc[UR8][R10.64], R55 ;  /* 0x000000370a004986 */ /* 0x000fe8000c101508 */
[----:B------:R0:W-:Y:S04]  /*5dfa0*/  @P3 STG.E.U16 desc[UR8][R6.64], R5 ;  /* 0x0000000506003986 */ /* 0x0001e8000c101508 */
[----:B------:R1:W-:Y:S01]  /*5dfb0*/  @P2 STG.E.U16 desc[UR8][R8.64], R12 ;  /* 0x0000000c08002986 */ /* 0x0003e2000c101508 */
[----:B0-----:R-:W-:Y:S01]  /*5dfc0*/  PRMT R5, R12, 0x7632, R5 ;  /* 0x000076320c057816 */ /* 0x001fe20000000005 */
[----:B------:R-:W-:Y:S01]  /*5dfd0*/  IMAD.WIDE R6, R4, 0x2, R20 ;  /* 0x0000000204067825 */ /* 0x000fe200078e0214 */
        /* <DEDUP_REMOVED lines=19> */
[C---:B------:R-:W-:Y:S01]  /*5e110*/  IMAD.WIDE R54, R4.reuse, 0x2, R28 ;  /* 0x0000000204367825 */ /* 0x040fe200078e021c */
        /* <DEDUP_REMOVED lines=24> */
[----:B------:R-:W-:Y:S01]  /*5e2a0*/  IMAD.WIDE R8, R4, 0x2, R44 ;  /* 0x0000000204087825 */ /* 0x000fe200078e022c */
        /* <DEDUP_REMOVED lines=35> */
[----:B0-----:R-:W-:Y:S02]  /*5e4e0*/  IMAD.WIDE R8, R5, 0x2, R18 ;  /* 0x0000000205087825 */ /* 0x001fe400078e0212 */
[----:B-1----:R-:W4:Y:S04]  /*5e4f0*/  LDL.LU R18, [R1+0xd8] ;  /* 0x0000d80001127983 */ /* 0x002f280000300800 */
[----:B------:R0:W-:Y:S04]  /*5e500*/  STL [R1+0x2b64], R19 ;  /* 0x002b641301007387 */ /* 0x0001e80000100800 */
[----:B0-----:R-:W4:Y:S01]  /*5e510*/  LDL.LU R19, [R1+0xf8] ;  /* 0x0000f80001137983 */ /* 0x001f220000300800 */
[----:B---3--:R-:W-:-:S03]  /*5e520*/  PRMT R4, R55, 0x7632, R4 ;  /* 0x0000763237047816 */ /* 0x008fc60000000004 */
[----:B------:R-:W-:Y:S01]  /*5e530*/  @P4 STG.E.U16 desc[UR8][R10.64], R55 ;  /* 0x000000370a004986 */ /* 0x000fe2000c101508 */
[----:B--2---:R-:W-:-:S05]  /*5e540*/  IMAD.WIDE R6, R5, 0x2, R16 ;  /* 0x0000000205067825 */ /* 0x004fca00078e0210 */
[----:B------:R0:W-:Y:S04]  /*5e550*/  @P3 STG.E.U16 desc[UR8][R6.64], R4 ;  /* 0x0000000406003986 */ /* 0x0001e8000c101508 */
[----:B------:R1:W-:Y:S01]  /*5e560*/  @P2 STG.E.U16 desc[UR8][R8.64], R12 ;  /* 0x0000000c08002986 */ /* 0x0003e2000c101508 */
[----:B0-----:R-:W-:Y:S01]  /*5e570*/  PRMT R4, R12, 0x7632, R4 ;  /* 0x000076320c047816 */ /* 0x001fe20000000004 */
[C---:B------:R-:W-:Y:S02]  /*5e580*/  IMAD.WIDE R6, R5.reuse, 0x2, R20 ;  /* 0x0000000205067825 */ /* 0x040fe400078e0214 */
[----:B-1----:R-:W2:Y:S04]  /*5e590*/  LDL.LU R12, [R1+0x258] ;  /* 0x00025800010c7983 */ /* 0x002ea80000300800 */
[----:B------:R0:W-:Y:S01]  /*5e5a0*/  @P1 STG.E.U16 desc[UR8][R6.64], R4 ;  /* 0x0000000406001986 */ /* 0x0001e2000c101508 */
[----:B------:R-:W-:-:S03]  /*5e5b0*/  IMAD.WIDE R54, R5, 0x2, R28 ;  /* 0x0000000205367825 */ /* 0x000fc600078e021c */
[----:B------:R1:W-:Y:S01]  /*5e5c0*/  STL [R1+0x2b60], R29 ;  /* 0x002b601d01007387 */ /* 0x0003e20000100800 */
[----:B0-----:R-:W-:Y:S01]  /*5e5d0*/  IMAD.WIDE R6, R5, 0x2, R22 ;  /* 0x0000000205067825 */ /* 0x001fe200078e0216 */
[----:B----4-:R-:W-:Y:S02]  /*5e5e0*/  PRMT R4, R31, 0x7632, R4 ;  /* 0x000076321f047816 */ /* 0x010fe40000000004 */
[----:B-1----:R-:W3:Y:S04]  /*5e5f0*/  LDL.LU R29, [R1+0x268] ;  /* 0x00026800011d7983 */ /* 0x002ee80000300800 */
        /* <DEDUP_REMOVED lines=8> */
[----:B------:R-:W-:Y:S01]  /*5e680*/  ULDC UR4, c[0x0][0x228] ;  /* 0x00008a0000047ab9 */ /* 0x000fe20000000800 */
[----:B------:R-:W-:Y:S01]  /*5e690*/  PRMT R56, R19, 0x7632, R56 ;  /* 0x0000763213387816 */ /* 0x000fe20000000038 */
[C---:B------:R-:W-:Y:S01]  /*5e6a0*/  IMAD.WIDE R10, R5.reuse, 0x2, R26 ;  /* 0x00000002050a7825 */ /* 0x040fe200078e021a */
[----:B------:R-:W-:Y:S01]  /*5e6b0*/  ULDC UR6, c[0x0][0x228] ;  /* 0x00008a0000067ab9 */ /* 0x000fe20000000800 */
[----:B------:R-:W-:Y:S02]  /*5e6c0*/  ULDC UR10, c[0x0][0x228] ;  /* 0x00008a00000a7ab9 */ /* 0x000fe40000000800 */
[----:B------:R0:W-:Y:S04]  /*5e6d0*/  @P4 STG.E.U16 desc[UR8][R8.64], R4 ;  /* 0x0000000408004986 */ /* 0x0001e8000c101508 */
[----:B------:R-:W-:Y:S04]  /*5e6e0*/  @P3 STG.E.U16 desc[UR8][R10.64], R19 ;  /* 0x000000130a003986 */ /* 0x000fe8000c101508 */
[----:B------:R-:W-:Y:S01]  /*5e6f0*/  @P2 STG.E.U16 desc[UR8][R54.64], R56 ;  /* 0x0000003836002986 */ /* 0x000fe2000c101508 */
[----:B0-----:R-:W-:Y:S01]  /*5e700*/  PRMT R8, R18, 0x7632, R8 ;  /* 0x0000763212087816 */ /* 0x001fe20000000008 */
[----:B----4-:R-:W-:-:S05]  /*5e710*/  IMAD.WIDE R6, R5, 0x2, R30 ;  /* 0x0000000205067825 */ /* 0x010fca00078e021e */
[----:B------:R0:W-:Y:S04]  /*5e720*/  @P1 STG.E.U16 desc[UR8][R6.64], R18 ;  /* 0x0000001206001986 */ /* 0x0001e8000c101508 */
[----:B0-----:R-:W4:Y:S04]  /*5e730*/  LDL R18, [R1+0x19c] ;  /* 0x00019c0001127983 */ /* 0x001f280000100800 */
[----:B------:R-:W4:Y:S01]  /*5e740*/  LDL.LU R19, [R1+0xe8] ;  /* 0x0000e80001137983 */ /* 0x000f220000300800 */
[----:B------:R-:W-:Y:S01]  /*5e750*/  ISETP.LT.AND P2, PT, R36, UR4, !P0 ;  /* 0x0000000424007c0c */ /* 0x000fe2000c741270 */
[----:B------:R-:W-:Y:S01]  /*5e760*/  ULDC UR4, c[0x0][0x228] ;  /* 0x00008a0000047ab9 */ /* 0x000fe20000000800 */
[----:B------:R-:W-:Y:S01]  /*5e770*/  ISETP.LT.AND P6, PT, R15, UR6, !P0 ;  /* 0x000000060f007c0c */ /* 0x000fe2000c7c1270 */
[C---:B------:R-:W-:Y:S01]  /*5e780*/  IMAD.WIDE R6, R5.reuse, 0x2, R40 ;  /* 0x0000000205067825 */ /* 0x040fe200078e0228 */
[----:B------:R-:W-:Y:S01]  /*5e790*/  ISETP.LT.AND P5, PT, R14, UR4, !P0 ;  /* 0x000000040e007c0c */ /* 0x000fe2000c7a1270 */
[----:B------:R-:W-:Y:S01]  /*5e7a0*/  ULDC UR4, c[0x0][0x228] ;  /* 0x00008a0000047ab9 */ /* 0x000fe20000000800 */
[----:B------:R-:W-:Y:S01]  /*5e7b0*/  ISETP.LT.AND P3, PT, R32, UR30, !P0 ;  /* 0x0000001e20007c0c */ /* 0x000fe2000c761270 */
[----:B------:R-:W-:Y:S01]  /*5e7c0*/  IMAD.WIDE R10, R5, 0x2, R46 ;  /* 0x00000002050a7825 */ /* 0x000fe200078e022e */
[----:B---3--:R-:W-:Y:S01]  /*5e7d0*/  PRMT R56, R29, 0x7632, R56 ;  /* 0x000076321d387816 */ /* 0x008fe20000000038 */
[----:B------:R-:W-:Y:S01]  /*5e7e0*/  ULDC.64 UR30, c[0x0][0x228] ;  /* 0x00008a00001e7ab9 */ /* 0x000fe20000000a00 */
[----:B------:R-:W-:Y:S01]  /*5e7f0*/  ISETP.LT.AND P4, PT, R37, UR4, !P0 ;  /* 0x0000000425007c0c */ /* 0x000fe2000c781270 */
[----:B------:R-:W-:Y:S01]  /*5e800*/  VIADD R4, R33, 0xe ;  /* 0x0000000e21047836 */ /* 0x000fe20000000000 */
[----:B------:R-:W-:Y:S01]  /*5e810*/  ULDC UR4, c[0x0][0x248] ;  /* 0x0000920000047ab9 */ /* 0x000fe20000000800 */
[----:B------:R0:W-:Y:S01]  /*5e820*/  @P2 STG.E.U16 desc[UR8][R6.64], R8 ;  /* 0x0000000806002986 */ /* 0x0001e2000c101508 */
[----:B------:R-:W-:Y:S01]  /*5e830*/  IMAD.WIDE R54, R5, 0x2, R48 ;  /* 0x0000000205367825 */ /* 0x000fe200078e0230 */
[----:B------:R-:W-:Y:S01]  /*5e840*/  ULDC UR6, c[0x0][0x228] ;  /* 0x00008a0000067ab9 */ /* 0x000fe20000000800 */
[----:B------:R-:W-:-:S02]  /*5e850*/  ISETP.GE.AND P1, PT, R4, UR31, PT ;  /* 0x0000001f04007c0c */ /* 0x000fc4000bf26270 */
[----:B0-----:R-:W-:-:S04]  /*5e860*/  IMAD.WIDE R6, R5, 0x2, R42 ;  /* 0x0000000205067825 */ /* 0x001fc800078e022a */
[----:B------:R-:W-:Y:S01]  /*5e870*/  IMAD.WIDE R8, R5, 0x2, R44 ;  /* 0x0000000205087825 */ /* 0x000fe200078e022c */
[----:B------:R0:W-:Y:S04]  /*5e880*/  @P6 STG.E.U16 desc[UR8][R6.64], R29 ;  /* 0x0000001d06006986 */ /* 0x0001e8000c101508 */
[----:B------:R1:W-:Y:S01]  /*5e890*/  @P5 STG.E.U16 desc[UR8][R8.64], R56 ;  /* 0x0000003808005986 */ /* 0x0003e2000c101508 */
[----:B--2---:R-:W-:-:S03]  /*5e8a0*/  PRMT R4, R12, 0x7632, R4 ;  /* 0x000076320c047816 */ /* 0x004fc60000000004 */
[----:B------:R-:W-:Y:S01]  /*5e8b0*/  @P3 STG.E.U16 desc[UR8][R10.64], R12 ;  /* 0x0000000c0a003986 */ /* 0x000fe2000c101508 */
[----:B------:R-:W-:Y:S01]  /*5e8c0*/  ISETP.LT.AND P3, PT, R58, UR18, !P0 ;  /* 0x000000123a007c0c */ /* 0x000fe2000c761270 */
[----:B------:R-:W-:Y:S01]  /*5e8d0*/  ULDC UR18, c[0x0][0x228] ;  /* 0x00008a0000127ab9 */ /* 0x000fe20000000800 */
[----:B------:R-:W-:Y:S01]  /*5e8e0*/  ISETP.LT.AND P0, PT, R59, UR16, !P0 ;  /* 0x000000103b007c0c */ /* 0x000fe2000c701270 */
[----:B------:R2:W-:Y:S01]  /*5e8f0*/  @P4 STG.E.U16 desc[UR8][R54.64], R4 ;  /* 0x0000000436004986 */ /* 0x0005e2000c101508 */
[----:B0-----:R-:W-:-:S04]  /*5e900*/  IMAD.WIDE R6, R5, 0x2, R50 ;  /* 0x0000000205067825 */ /* 0x001fc800078e0232 */
[----:B-1----:R-:W-:Y:S01]  /*5e910*/  IMAD.WIDE R8, R5, 0x2, R52 ;  /* 0x0000000205087825 */ /* 0x002fe200078e0234 */
[----:B----4-:R-:W-:-:S03]  /*5e920*/  PRMT R56, R18, 0x7632, R56 ;  /* 0x0000763212387816 */ /* 0x010fc60000000038 */
[----:B--2---:R-:W-:Y:S01]  /*5e930*/  VIADD R4, R5, UR4 ;  /* 0x0000000405047c36 */ /* 0x004fe20008000000 */
[----:B------:R-:W2:Y:S01]  /*5e940*/  LDL.LU R12, [R1+0x18c] ;  /* 0x00018c00010c7983 */ /* 0x000ea20000300800 */
[----:B------:R-:W-:Y:S01]  /*5e950*/  ISETP.LT.AND P6, PT, R61, UR14, !P1 ;  /* 0x0000000e3d007c0c */ /* 0x000fe2000cfc1270 */
[----:B------:R-:W-:Y:S01]  /*5e960*/  ULDC UR4, c[0x0][0x228] ;  /* 0x00008a0000047ab9 */ /* 0x000fe20000000800 */
[----:B------:R-:W-:Y:S01]  /*5e970*/  PRMT R5, R19, 0x7632, R5 ;  /* 0x0000763213057816 */ /* 0x000fe20000000005 */
[----:B------:R-:W3:Y:S01]  /*5e980*/  LDL.LU R29, [R1+0x17c] ;  /* 0x00017c00011d7983 */ /* 0x000ee20000300800 */
[----:B------:R-:W-:Y:S01]  /*5e990*/  ISETP.LT.AND P5, PT, R39, UR12, !P1 ;  /* 0x0000000c27007c0c */ /* 0x000fe2000cfa1270 */
[----:B------:R-:W-:Y:S02]  /*5e9a0*/  ULDC UR16, c[0x0][0x228] ;  /* 0x00008a0000107ab9 */ /* 0x000fe40000000800 */
[----:B------:R0:W-:Y:S01]  /*5e9b0*/  @P3 STG.E.U16 desc[UR8][R6.64], R19 ;  /* 0x0000001306003986 */ /* 0x0001e2000c101508 */
[C---:B------:R-:W-:Y:S01]  /*5e9c0*/  IMAD.WIDE R10, R4.reuse, 0x2, R2 ;  /* 0x00000002040a7825 */ /* 0x040fe200078e0202 */
[----:B------:R-:W-:Y:S01]  /*5e9d0*/  ISETP.LT.AND P4, PT, R13, UR10, !P1 ;  /* 0x0000000a0d007c0c */ /* 0x000fe2000cf81270 */
[----:B------:R-:W-:Y:S01]  /*5e9e0*/  ULDC UR14, c[0x0][0x228] ;  /* 0x00008a00000e7ab9 */ /* 0x000fe20000000800 */
[----:B------:R-:W4:Y:S01]  /*5e9f0*/  LDL.LU R18, [R1+0x2b68] ;  /* 0x002b680001127983 */ /* 0x000f220000300800 */
[----:B------:R-:W-:Y:S01]  /*5ea00*/  IMAD.WIDE R54, R4, 0x2, R16 ;  /* 0x0000000204367825 */ /* 0x000fe200078e0210 */
[----:B------:R-:W-:Y:S01]  /*5ea10*/  ISETP.LT.AND P2, PT, R0, UR6, !P1 ;  /* 0x0000000600007c0c */ /* 0x000fe2000cf41270 */
[----:B------:R-:W-:Y:S01]  /*5ea20*/  ULDC UR6, c[0x0][0x228] ;  /* 0x00008a0000067ab9 */ /* 0x000fe20000000800 */
[----:B------:R1:W-:Y:S01]  /*5ea30*/  @P0 STG.E.U16 desc[UR8][R8.64], R5 ;  /* 0x0000000508000986 */ /* 0x0003e2000c101508 */
[----:B------:R-:W-:Y:S01]  /*5ea40*/  ULDC UR12, c[0x0][0x228] ;  /* 0x00008a00000c7ab9 */ /* 0x000fe20000000800 */
[----:B------:R-:W-:-:S02]  /*5ea50*/  ULDC UR10, c[0x0][0x228] ;  /* 0x00008a00000a7ab9 */ /* 0x000fc40000000800 */
[----:B0-----:R-:W4:Y:S04]  /*5ea60*/  LDL.LU R19, [R1+0x2b64] ;  /* 0x002b640001137983 */ /* 0x001f280000300800 */
[----:B-1----:R-:W3:Y:S01]  /*5ea70*/  LDL.LU R9, [R1+0x19c] ;  /* 0x00019c0001097983 */ /* 0x002ee20000300800 */
[----:B--2---:R-:W-:Y:S01]  /*5ea80*/  PRMT R5, R12, 0x7632, R5 ;  /* 0x000076320c057816 */ /* 0x004fe20000000005 */
[----:B----4-:R-:W-:Y:S02]  /*5ea90*/  IMAD.WIDE R6, R4, 0x2, R18 ;  /* 0x0000000204067825 */ /* 0x010fe400078e0212 */
[----:B---3--:R0:W-:Y:S04]  /*5eaa0*/  @P6 STG.E.U16 desc[UR8][R10.64], R9 ;  /* 0x000000090a006986 */ /* 0x0081e8000c101508 */
[----:B------:R1:W-:Y:S01]  /*5eab0*/  @P5 STG.E.U16 desc[UR8][R54.64], R56 ;  /* 0x0000003836005986 */ /* 0x0003e2000c101508 */
[----:B------:R-:W-:Y:S01]  /*5eac0*/  ISETP.LT.AND P5, PT, R57, UR4, !P1 ;  /* 0x0000000439007c0c */ /* 0x000fe2000cfa1270 */
[----:B------:R-:W-:-:S02]  /*5ead0*/  ULDC UR4, c[0x0][0x228] ;  /* 0x00008a0000047ab9 */ /* 0x000fc40000000800 */
[----:B------:R2:W-:Y:S01]  /*5eae0*/  STL [R1+0x2b5c], R19 ;  /* 0x002b5c1301007387 */ /* 0x0005e20000100800 */
[----:B0-----:R-:W-:-:S03]  /*5eaf0*/  IMAD.WIDE R8, R4, 0x2, R20 ;  /* 0x0000000204087825 */ /* 0x001fc600078e0214 */
[----:B------:R0:W-:Y:S01]  /*5eb00*/  @P4 STG.E.U16 desc[UR8][R6.64], R12 ;  /* 0x0000000c06004986 */ /* 0x0001e2000c101508 */
[----:B------:R-:W-:-:S03]  /*5eb10*/  IMAD.WIDE R10, R4, 0x2, R22 ;  /* 0x00000002040a7825 */ /* 0x000fc600078e0216 */
[----:B------:R-:W-:Y:S01]  /*5eb20*/  @P2 STG.E.U16 desc[UR8][R8.64], R5 ;  /* 0x0000000508002986 */ /* 0x000fe2000c101508 */
[----:B-1----:R-:W-:-:S03]  /*5eb30*/  PRMT R54, R29, 0x7632, R54 ;  /* 0x000076321d367816 */ /* 0x002fc60000000036 */
[----:B--2---:R-:W2:Y:S04]  /*5eb40*/  LDL.LU R19, [R1+0x15c] ;  /* 0x00015c0001137983 */ /* 0x004ea80000300800 */
[----:B------:R-:W3:Y:S04]  /*5eb50*/  LDL.LU R55, [R1+0x16c] ;  /* 0x00016c0001377983 */ /* 0x000ee80000300800 */
[----:B0-----:R-:W4:Y:S04]  /*5eb60*/  LDL.LU R12, [R1+0x14c] ;  /* 0x00014c00010c7983 */ /* 0x001f280000300800 */
[----:B------:R0:W-:Y:S04]  /*5eb70*/  @P5 STG.E.U16 desc[UR8][R10.64], R29 ;  /* 0x0000001d0a005986 */ /* 0x0001e8000c101508 */
[----:B0-----:R-:W2:Y:S01]  /*5eb80*/  LDL.LU R29, [R1+0x2b60] ;  /* 0x002b6000011d7983 */ /* 0x001ea20000300800 */
[----:B------:R-:W-:Y:S01]  /*5eb90*/  ISETP.LT.AND P4, PT, R38, UR6, !P1 ;  /* 0x0000000626007c0c */ /* 0x000fe2000cf81270 */
[----:B------:R-:W-:Y:S01]  /*5eba0*/  ULDC UR6, c[0x0][0x228] ;  /* 0x00008a0000067ab9 */ /* 0x000fe20000000800 */
[----:B------:R-:W-:Y:S01]  /*5ebb0*/  ISETP.LT.AND P3, PT, R35, UR4, !P1 ;  /* 0x0000000423007c0c */ /* 0x000fe2000cf61270 */
[----:B------:R-:W-:Y:S01]  /*5ebc0*/  ULDC UR4, c[0x0][0x228] ;  /* 0x00008a0000047ab9 */ /* 0x000fe20000000800 */
[----:B------:R-:W-:Y:S01]  /*5ebd0*/  ISETP.LT.AND P2, PT, R60, UR6, !P1 ;  /* 0x000000063c007c0c */ /* 0x000fe2000cf41270 */
[----:B------:R-:W-:Y:S01]  /*5ebe0*/  IMAD.WIDE R6, R4, 0x2, R24 ;  /* 0x0000000204067825 */ /* 0x000fe200078e0218 */
[----:B------:R-:W-:Y:S01]  /*5ebf0*/  ISETP.LT.AND P0, PT, R34, UR4, !P1 ;  /* 0x0000000422007c0c */ /* 0x000fe2000cf01270 */
[----:B------:R-:W-:Y:S01]  /*5ec00*/  ULDC UR4, c[0x0][0x228] ;  /* 0x00008a0000047ab9 */ /* 0x000fe20000000800 */
[----:B------:R-:W-:Y:S01]  /*5ec10*/  ULDC UR6, c[0x0][0x228] ;  /* 0x00008a0000067ab9 */ /* 0x000fe20000000800 */
[----:B------:R-:W-:-:S04]  /*5ec20*/  IMAD.WIDE R8, R4, 0x2, R26 ;  /* 0x0000000204087825 */ /* 0x000fc800078e021a */
[----:B------:R0:W-:Y:S02]  /*5ec30*/  @P4 STG.E.U16 desc[UR8][R6.64], R54 ;  /* 0x0000003606004986 */ /* 0x0001e4000c101508 */
[C---:B0-----:R-:W-:Y:S01]  /*5ec40*/  IMAD.WIDE R6, R4.reuse, 0x2, R30 ;  /* 0x0000000204067825 */ /* 0x041fe200078e021e */
[----:B---3--:R-:W-:Y:S01]  /*5ec50*/  PRMT R5, R55, 0x7632, R5 ;  /* 0x0000763237057816 */ /* 0x008fe20000000005 */
[----:B------:R-:W-:Y:S02]  /*5ec60*/  @P3 STG.E.U16 desc[UR8][R8.64], R55 ;  /* 0x0000003708003986 */ /* 0x000fe4000c101508 */
[----:B--2---:R-:W-:Y:S02]  /*5ec70*/  IMAD.WIDE R10, R4, 0x2, R28 ;  /* 0x00000002040a7825 */ /* 0x004fe400078e021c */
[----:B------:R0:W-:Y:S04]  /*5ec80*/  STL [R1+0x2b58], R29 ;  /* 0x002b581d01007387 */ /* 0x0001e80000100800 */
[----:B0-----:R-:W2:Y:S01]  /*5ec90*/  LDL.LU R29, [R1+0x13c] ;  /* 0x00013c00011d7983 */ /* 0x001ea20000300800 */
[----:B------:R-:W-:-:S03]  /*5eca0*/  PRMT R8, R19, 0x7632, R8 ;  /* 0x0000763213087816 */ /* 0x000fc60000000008 */
[----:B------:R-:W-:Y:S04]  /*5ecb0*/  @P2 STG.E.U16 desc[UR8][R10.64], R5 ;  /* 0x000000050a002986 */ /* 0x000fe8000c101508 */
[----:B------:R-:W-:Y:S04]  /*5ecc0*/  STL [R1+0x2b54], R31 ;  /* 0x002b541f01007387 */ /* 0x000fe80000100800 */
        /* <DEDUP_REMOVED lines=10> */
[----:B------:R-:W-:Y:S01]  /*5ed70*/  ISETP.LT.AND P3, PT, R37, UR4, !P1 ;  /* 0x0000000425007c0c */ /* 0x000fe2000cf61270 */
[----:B------:R-:W-:Y:S01]  /*5ed80*/  ULDC.64 UR32, c[0x0][0x228] ;  /* 0x00008a0000207ab9 */ /* 0x000fe20000000a00 */
[----:B----4-:R-:W-:Y:S01]  /*5ed90*/  PRMT R56, R12, 0x7632, R56 ;  /* 0x000076320c387816 */ /* 0x010fe20000000038 */
[C---:B------:R-:W-:Y:S01]  /*5eda0*/  IMAD.WIDE R10, R4.reuse, 0x2, R46 ;  /* 0x00000002040a7825 */ /* 0x040fe200078e022e */
[----:B------:R-:W-:Y:S01]  /*5edb0*/  ULDC UR6, c[0x0][0x228] ;  /* 0x00008a0000067ab9 */ /* 0x000fe20000000800 */
[----:B------:R0:W-:Y:S01]  /*5edc0*/  @P2 STG.E.U16 desc[UR8][R6.64], R8 ;  /* 0x0000000806002986 */ /* 0x0001e2000c101508 */
[----:B------:R-:W-:Y:S01]  /*5edd0*/  ISETP.GE.AND P0, PT, R5, UR33, PT ;  /* 0x0000002105007c0c */ /* 0x000fe2000bf06270 */
[C---:B------:R-:W-:Y:S01]  /*5ede0*/  IMAD.WIDE R54, R4.reuse, 0x2, R48 ;  /* 0x0000000204367825 */ /* 0x040fe200078e0230 */
[----:B------:R-:W-:Y:S01]  /*5edf0*/  ULDC UR4, c[0x0][0x248] ;  /* 0x0000920000047ab9 */ /* 0x000fe20000000800 */
[----:B------:R-:W4:Y:S02]  /*5ee00*/  LDL.LU R32, [R1+0x11c] ;  /* 0x00011c0001207983 */ /* 0x000f240000300800 */
[----:B0-----:R-:W-:-:S04]  /*5ee10*/  IMAD.WIDE R6, R4, 0x2, R42 ;  /* 0x0000000204067825 */ /* 0x001fc800078e022a */
[C---:B------:R-:W-:Y:S01]  /*5ee20*/  IMAD.WIDE R8, R4.reuse, 0x2, R44 ;  /* 0x0000000204087825 */ /* 0x040fe200078e022c */
[----:B------:R0:W-:Y:S04]  /*5ee30*/  @P6 STG.E.U16 desc[UR8][R6.64], R12 ;  /* 0x0000000c06006986 */ /* 0x0001e8000c101508 */
[----:B------:R-:W-:Y:S01]  /*5ee40*/  @P5 STG.E.U16 desc[UR8][R8.64], R56 ;  /* 0x0000003808005986 */ /* 0x000fe2000c101508 */
[----:B0-----:R-:W-:-:S03]  /*5ee50*/  IMAD.WIDE R6, R4, 0x2, R50 ;  /* 0x0000000204067825 */ /* 0x001fc600078e0232 */
[----:B------:R-:W4:Y:S01]  /*5ee60*/  LDL.LU R12, [R1+0x10c] ;  /* 0x00010c00010c7983 */ /* 0x000f220000300800 */
[----:B--2---:R-:W-:-:S03]  /*5ee70*/  PRMT R5, R29, 0x7632, R5 ;  /* 0x000076321d057816 */ /* 0x004fc60000000005 */
[----:B------:R0:W-:Y:S04]  /*5ee80*/  @P4 STG.E.U16 desc[UR8][R10.64], R29 ;  /* 0x0000001d0a004986 */ /* 0x0001e8000c101508 */
[----:B------:R3:W-:Y:S01]  /*5ee90*/  @P3 STG.E.U16 desc[UR8][R54.64], R5 ;  /* 0x0000000536003986 */ /* 0x0007e2000c101508 */
[----:B------:R-:W-:Y:S01]  /*5eea0*/  ISETP.LT.AND P3, PT, R58, UR18, !P1 ;  /* 0x000000123a007c0c */ /* 0x000fe2000cf61270 */
[----:B------:R-:W-:Y:S02]  /*5eeb0*/  ULDC UR18, c[0x0][0x228] ;  /* 0x00008a0000127ab9 */ /* 0x000fe40000000800 */
[----:B0-----:R-:W2:Y:S04]  /*5eec0*/  LDL.LU R29, [R1+0x20c] ;  /* 0x00020c00011d7983 */ /* 0x001ea80000300800 */
[----:B------:R-:W2:Y:S01]  /*5eed0*/  LDL R31, [R1+0xfc] ;  /* 0x0000fc00011f7983 */ /* 0x000ea20000100800 */
[----:B---3--:R-:W-:-:S05]  /*5eee0*/  PRMT R55, R19, 0x7632, R55 ;  /* 0x0000763213377816 */ /* 0x008fca0000000037 */
[----:B------:R0:W-:Y:S04]  /*5eef0*/  @P3 STG.E.U16 desc[UR8][R6.64], R19 ;  /* 0x0000001306003986 */ /* 0x0001e8000c101508 */
[----:B0-----:R-:W3:Y:S01]  /*5ef00*/  LDL.LU R19, [R1+0x2b5c] ;  /* 0x002b5c0001137983 */ /* 0x001ee20000300800 */
[----:B------:R-:W-:Y:S02]  /*5ef10*/  ISETP.LT.AND P1, PT, R59, UR16, !P1 ;  /* 0x000000103b007c0c */ /* 0x000fe4000cf21270 */
[----:B------:R-:W-:Y:S02]  /*5ef20*/  ISETP.LT.AND P6, PT, R61, UR14, !P0 ;  /* 0x0000000e3d007c0c */ /* 0x000fe4000c7c1270 */
[----:B------:R-:W-:Y:S01]  /*5ef30*/  ISETP.LT.AND P5, PT, R39, UR12, !P0 ;  /* 0x0000000c27007c0c */ /* 0x000fe2000c7a1270 */
[C---:B------:R-:W-:Y:S01]  /*5ef40*/  VIADD R54, R4.reuse, UR4 ;  /* 0x0000000404367c36 */ /* 0x040fe20008000000 */
[----:B------:R-:W-:Y:S01]  /*5ef50*/  ISETP.LT.AND P4, PT, R13, UR10, !P0 ;  /* 0x0000000a0d007c0c */ /* 0x000fe2000c781270 */
[----:B------:R-:W-:Y:S01]  /*5ef60*/  IMAD.WIDE R4, R4, 0x2, R52 ;  /* 0x0000000204047825 */ /* 0x000fe200078e0234 */
[----:B------:R-:W-:Y:S01]  /*5ef70*/  ISETP.LT.AND P2, PT, R0, UR6, !P0 ;  /* 0x0000000600007c0c */ /* 0x000fe2000c741270 */
[----:B------:R-:W-:Y:S01]  /*5ef80*/  ULDC UR4, c[0x0][0x228] ;  /* 0x00008a0000047ab9 */ /* 0x000fe20000000800 */
[----:B----4-:R-:W-:Y:S01]  /*5ef90*/  PRMT R56, R32, 0x7632, R56 ;  /* 0x0000763220387816 */ /* 0x010fe20000000038 */
[C---:B------:R-:W-:Y:S01]  /*5efa0*/  IMAD.WIDE R8, R54.reuse, 0x2, R2 ;  /* 0x0000000236087825 */ /* 0x040fe200078e0202 */
[----:B------:R-:W-:Y:S01]  /*5efb0*/  ULDC UR6, c[0x0][0x228] ;  /* 0x00008a0000067ab9 */ /* 0x000fe20000000800 */
[----:B------:R-:W-:Y:S01]  /*5efc0*/  @P1 STG.E.U16 desc[UR8][R4.64], R55 ;  /* 0x0000003704001986 */ /* 0x000fe2000c101508 */
[----:B------:R-:W-:Y:S01]  /*5efd0*/  ULDC UR12, c[0x0][0x228] ;  /* 0x00008a00000c7ab9 */ /* 0x000fe20000000800 */
[----:B------:R-:W-:Y:S01]  /*5efe0*/  IMAD.WIDE R10, R54, 0x2, R16 ;  /* 0x00000002360a7825 */ /* 0x000fe200078e0210 */
[----:B------:R-:W-:Y:S01]  /*5eff0*/  ULDC UR10, c[0x0][0x228] ;  /* 0x00008a00000a7ab9 */ /* 0x000fe20000000800 */
[----:B------:R0:W-:Y:S01]  /*5f000*/  @P6 STG.E.U16 desc[UR8][R8.64], R32 ;  /* 0x0000002008006986 */ /* 0x0001e2000c101508 */
[----:B------:R-:W-:Y:S01]  /*5f010*/  ULDC UR16, c[0x0][0x228] ;  /* 0x00008a0000107ab9 */ /* 0x000fe20000000800 */
[----:B------:R-:W-:-:S02]  /*5f020*/  ULDC UR14, c[0x0][0x228] ;  /* 0x00008a00000e7ab9 */ /* 0x000fc40000000800 */
[----:B------:R2:W-:Y:S01]  /*5f030*/  @P5 STG.E.U16 desc[UR8][R10.64], R56 ;  /* 0x000000380a005986 */ /* 0x0005e2000c101508 */
[----:B------:R-:W-:Y:S01]  /*5f040*/  ISETP.LT.AND P5, PT, R57, UR4, !P0 ;  /* 0x0000000439007c0c */ /* 0x000fe2000c7a1270 */
[----:B------:R-:W-:Y:S01]  /*5f050*/  IMAD.WIDE R6, R54, 0x2, R20 ;  /* 0x0000000236067825 */ /* 0x000fe200078e0214 */
[----:B------:R-:W-:Y:S01]  /*5f060*/  ULDC UR4, c[0x0][0x228] ;  /* 0x00008a0000047ab9 */ /* 0x000fe20000000800 */
[----:B0-----:R-:W4:Y:S01]  /*5f070*/  LDL.LU R32, [R1+0x26c] ;  /* 0x00026c0001207983 */ /* 0x001f220000300800 */
[----:B------:R-:W-:Y:S02]  /*5f080*/  PRMT R8, R12, 0x7632, R8 ;  /* 0x000076320c087816 */ /* 0x000fe40000000008 */
[----:B--2---:R-:W-:Y:S02]  /*5f090*/  PRMT R11, R29, 0x7632, R11 ;  /* 0x000076321d0b7816 */ /* 0x004fe4000000000b */
[----:B------:R-:W-:Y:S01]  /*5f0a0*/  PRMT R10, R31, 0x7632, R10 ;  /* 0x000076321f0a7816 */ /* 0x000fe2000000000a */
[----:B---3--:R-:W-:-:S05]  /*5f0b0*/  IMAD.WIDE R4, R54, 0x2, R18 ;  /* 0x0000000236047825 */ /* 0x008fca00078e0212 */
[----:B------:R0:W-:Y:S01]  /*5f0c0*/  @P4 STG.E.U16 desc[UR8][R4.64], R12 ;  /* 0x0000000c04004986 */ /* 0x0001e2000c101508 */
[----:B------:R-:W-:Y:S01]  /*5f0d0*/  ISETP.LT.AND P4, PT, R38, UR6, !P0 ;  /* 0x0000000626007c0c */ /* 0x000fe2000c781270 */
[----:B------:R-:W-:Y:S02]  /*5f0e0*/  ULDC UR6, c[0x0][0x228] ;  /* 0x00008a0000067ab9 */ /* 0x000fe40000000800 */
[----:B------:R1:W-:Y:S01]  /*5f0f0*/  @P2 STG.E.U16 desc[UR8][R6.64], R8 ;  /* 0x0000000806002986 */ /* 0x0003e2000c101508 */
[----:B0-----:R-:W-:-:S03]  /*5f100*/  IMAD.WIDE R4, R54, 0x2, R24 ;  /* 0x0000000236047825 */ /* 0x001fc600078e0218 */
[----:B------:R-:W2:Y:S01]  /*5f110*/  LDL.LU R12, [R1+0x25c] ;  /* 0x00025c00010c7983 */ /* 0x000ea20000300800 */
[----:B-1----:R-:W-:-:S05]  /*5f120*/  IMAD.WIDE R8, R54, 0x2, R22 ;  /* 0x0000000236087825 */ /* 0x002fca00078e0216 */
[----:B------:R0:W-:Y:S04]  /*5f130*/  @P5 STG.E.U16 desc[UR8][R8.64], R29 ;  /* 0x0000001d08005986 */ /* 0x0001e8000c101508 */
[----:B------:R1:W-:Y:S04]  /*5f140*/  @P4 STG.E.U16 desc[UR8][R4.64], R11 ;  /* 0x0000000b04004986 */ /* 0x0003e8000c101508 */
[----:B0-----:R-:W3:Y:S04]  /*5f150*/  LDL.LU R29, [R1+0x2b58] ;  /* 0x002b5800011d7983 */ /* 0x001ee80000300800 */
[----:B------:R-:W4:Y:S04]  /*5f160*/  LDL.LU R31, [R1+0x2b54] ;  /* 0x002b5400011f7983 */ /* 0x000f280000300800 */
[----:B-1----:R-:W2:Y:S01]  /*5f170*/  LDL.LU R5, [R1+0xfc] ;  /* 0x0000fc0001057983 */ /* 0x002ea20000300800 */
[----:B------:R-:W-:Y:S01]  /*5f180*/  ISETP.LT.AND P3, PT, R35, UR4, !P0 ;  /* 0x0000000423007c0c */ /* 0x000fe2000c761270 */
[----:B------:R-:W-:Y:S01]  /*5f190*/  IMAD.WIDE R6, R54, 0x2, R26 ;  /* 0x0000000236067825 */ /* 0x000fe200078e021a */
[----:B------:R-:W-:Y:S01]  /*5f1a0*/  ISETP.LT.AND P2, PT, R60, UR6, !P0 ;  /* 0x000000063c007c0c */ /* 0x000fe2000c741270 */
[----:B------:R-:W4:Y:S01]  /*5f1b0*/  LDL R11, [R1+0x2970] ;  /* 0x00297000010b7983 */ /* 0x000f220000100800 */
[----:B------:R-:W-:Y:S01]  /*5f1c0*/  ULDC UR4, c[0x0][0x228] ;  /* 0x00008a0000047ab9 */ /* 0x000fe20000000800 */
[----:B------:R-:W-:Y:S01]  /*5f1d0*/  ULDC UR6, c[0x0][0x228] ;  /* 0x00008a0000067ab9 */ /* 0x000fe20000000800 */
[----:B------:R-:W-:Y:S01]  /*5f1e0*/  ISETP.LT.AND P1, PT, R34, UR4, !P0 ;  /* 0x0000000422007c0c */ /* 0x000fe2000c721270 */
[----:B------:R-:W-:-:S06]  /*5f1f0*/  ULDC UR4, c[0x0][0x228] ;  /* 0x00008a0000047ab9 */ /* 0x000fcc0000000800 */
[----:B--2---:R0:W-:Y:S04]  /*5f200*/  @P3 STG.E.U16 desc[UR8][R6.64], R5 ;  /* 0x0000000506003986 */ /* 0x0041e8000c101508 */
[----:B0-----:R-:W2:Y:S01]  /*5f210*/  LDL.LU R6, [R1+0xdc] ;  /* 0x0000dc0001067983 */ /* 0x001ea20000300800 */
[----:B---3--:R-:W-:-:S05]  /*5f220*/  IMAD.WIDE R8, R54, 0x2, R28 ;  /* 0x0000000236087825 */ /* 0x008fca00078e021c */
[----:B------:R0:W-:Y:S01]  /*5f230*/  @P2 STG.E.U16 desc[UR8][R8.64], R10 ;  /* 0x0000000a08002986 */ /* 0x0001e2000c101508 */
[----:B------:R-:W-:Y:S01]  /*5f240*/  ISETP.LT.AND P2, PT, R36, UR4, !P0 ;  /* 0x0000000424007c0c */ /* 0x000fe2000c741270 */
[----:B----4-:R-:W-:Y:S01]  /*5f250*/  IMAD.WIDE R4, R54, 0x2, R30 ;  /* 0x0000000236047825 */ /* 0x010fe200078e021e */
[----:B------:R-:W-:Y:S01]  /*5f260*/  ULDC UR4, c[0x0][0x228] ;  /* 0x00008a0000047ab9 */ /* 0x000fe20000000800 */
[----:B------:R-:W-:Y:S02]  /*5f270*/  ISETP.LT.AND P6, PT, R15, UR6, !P0 ;  /* 0x000000060f007c0c */ /* 0x000fe4000c7c1270 */
[----:B------:R-:W-:Y:S01]  /*5f280*/  ISETP.LT.AND P4, PT, R11, UR30, !P0 ;  /* 0x0000001e0b007c0c */ /* 0x000fe2000c781270 */
[----:B------:R-:W-:Y:S01]  /*5f290*/  ULDC.64 UR30, c[0x0][0x228] ;  /* 0x00008a00001e7ab9 */ /* 0x000fe20000000a00 */
[----:B------:R-:W-:Y:S01]  /*5f2a0*/  ISETP.LT.AND P5, PT, R14, UR4, !P0 ;  /* 0x000000040e007c0c */ /* 0x000fe2000c7a1270 */
[----:B------:R-:W-:Y:S01]  /*5f2b0*/  ULDC UR4, c[0x0][0x228] ;  /* 0x00008a0000047ab9 */ /* 0x000fe20000000800 */
[----:B------:R-:W-:Y:S01]  /*5f2c0*/  PRMT R56, R32, 0x7632, R56 ;  /* 0x0000763220387816 */ /* 0x000fe20000000038 */
[----:B------:R-:W-:Y:S01]  /*5f2d0*/  STL [R1+0x2b50], R31 ;  /* 0x002b501f01007387 */ /* 0x000fe20000100800 */
[----:B------:R-:W-:Y:S01]  /*5f2e0*/  ISETP.LT.AND P3, PT, R37, UR4, !P0 ;  /* 0x0000000425007c0c */ /* 0x000fe2000c761270 */
[----:B0-----:R-:W-:Y:S01]  /*5f2f0*/  IMAD.WIDE R8, R54, 0x2, R46 ;  /* 0x0000000236087825 */ /* 0x001fe200078e022e */
[----:B------:R-:W-:Y:S01]  /*5f300*/  PRMT R55, R12, 0x7632, R55 ;  /* 0x000076320c377816 */ /* 0x000fe20000000037 */
[----:B------:R-:W3:Y:S01]  /*5f310*/  LDL.LU R37, [R1+0x2c0] ;  /* 0x0002c00001257983 */ /* 0x000ee20000300800 */
[----:B------:R-:W-:Y:S01]  /*5f320*/  ULDC UR6, c[0x0][0x228] ;  /* 0x00008a0000067ab9 */ /* 0x000fe20000000800 */
[----:B------:R-:W-:Y:S01]  /*5f330*/  IMAD.WIDE R10, R54, 0x2, R48 ;  /* 0x00000002360a7825 */ /* 0x000fe200078e0230 */
[----:B------:R-:W-:Y:S01]  /*5f340*/  ULDC UR4, c[0x0][0x248] ;  /* 0x0000920000047ab9 */ /* 0x000fe20000000800 */
[----:B--2---:R0:W-:Y:S01]  /*5f350*/  @P1 STG.E.U16 desc[UR8][R4.64], R6 ;  /* 0x0000000604001986 */ /* 0x0041e2000c101508 */
[----:B------:R-:W-:Y:S01]  /*5f360*/  PRMT R7, R6, 0x7632, R7 ;  /* 0x0000763206077816 */ /* 0x000fe20000000007 */
[----:B0-----:R-:W-:-:S04]  /*5f370*/  IMAD.WIDE R4, R54, 0x2, R40 ;  /* 0x0000000236047825 */ /* 0x001fc800078e0228 */
[----:B------:R-:W-:Y:S01]  /*5f380*/  VIADD R6, R33, 0x10 ;  /* 0x0000001021067836 */ /* 0x000fe20000000000 */
[----:B------:R0:W-:Y:S04]  /*5f390*/  @P2 STG.E.U16 desc[UR8][R4.64], R7 ;  /* 0x0000000704002986 */ /* 0x0001e8000c101508 */
[----:B------:R-:W-:Y:S01]  /*5f3a0*/  ISETP.GE.AND P1, PT, R6, UR31, PT ;  /* 0x0000001f06007c0c */ /* 0x000fe2000bf26270 */
[----:B0-----:R-:W-:-:S04]  /*5f3b0*/  IMAD.WIDE R4, R54, 0x2, R42 ;  /* 0x0000000236047825 */ /* 0x001fc800078e022a */
[----:B------:R-:W-:Y:S01]  /*5f3c0*/  IMAD.WIDE R6, R54, 0x2, R44 ;  /* 0x0000000236067825 */ /* 0x000fe200078e022c */
[----:B------:R0:W-:Y:S04]  /*5f3d0*/  @P6 STG.E.U16 desc[UR8][R4.64], R32 ;  /* 0x0000002004006986 */ /* 0x0001e8000c101508 */
[----:B------:R-:W-:Y:S04]  /*5f3e0*/  @P5 STG.E.U16 desc[UR8][R6.64], R56 ;  /* 0x0000003806005986 */ /* 0x000fe8000c101508 */
[----:B------:R1:W-:Y:S04]  /*5f3f0*/  @P4 STG.E.U16 desc[UR8][R8.64], R12 ;  /* 0x0000000c08004986 */ /* 0x0003e8000c101508 */
[----:B0-----:R-:W2:Y:S04]  /*5f400*/  LDL.LU R32, [R1+0x270] ;  /* 0x0002700001207983 */ /* 0x001ea80000300800 */
[----:B------:R-:W4:Y:S04]  /*5f410*/  LDL R31, [R1+0x2d0] ;  /* 0x0002d000011f7983 */ /* 0x000f280000100800 */
[----:B-1----:R-:W2:Y:S04]  /*5f420*/  LDL.LU R12, [R1+0x2e0] ;  /* 0x0002e000010c7983 */ /* 0x002ea80000300800 */
[----:B------:R0:W-:Y:S04]  /*5f430*/  @P3 STG.E.U16 desc[UR8][R10.64], R55 ;  /* 0x000000370a003986 */ /* 0x0001e8000c101508 */
[----:B0-----:R-:W4:Y:S01]  /*5f440*/  LDL.LU R55, [R1+0xec] ;  /* 0x0000ec0001377983 */ /* 0x001f220000300800 */
[----:B------:R-:W-:Y:S01]  /*5f450*/  ISETP.LT.AND P5, PT, R58, UR6, !P0 ;  /* 0x000000063a007c0c */ /* 0x000fe2000c7a1270 */
[----:B------:R-:W-:Y:S01]  /*5f460*/  ULDC UR6, c[0x0][0x228] ;  /* 0x00008a0000067ab9 */ /* 0x000fe20000000800 */
[----:B------:R-:W-:Y:S01]  /*5f470*/  ISETP.LT.AND P0, PT, R59, UR12, !P0 ;  /* 0x0000000c3b007c0c */ /* 0x000fe2000c701270 */
[C---:B------:R-:W-:Y:S01]  /*5f480*/  VIADD R4, R54.reuse, UR4 ;  /* 0x0000000436047c36 */ /* 0x040fe20008000000 */
[----:B------:R-:W-:Y:S01]  /*5f490*/  ISETP.LT.AND P4, PT, R61, UR6, !P1 ;  /* 0x000000063d007c0c */ /* 0x000fe2000cf81270 */
[C---:B------:R-:W-:Y:S01]  /*5f4a0*/  IMAD.WIDE R6, R54.reuse, 0x2, R50 ;  /* 0x0000000236067825 */ /* 0x040fe200078e0232 */
[----:B------:R-:W-:Y:S01]  /*5f4b0*/  ISETP.LT.AND P3, PT, R39, UR10, !P1 ;  /* 0x0000000a27007c0c */ /* 0x000fe2000cf61270 */
[----:B------:R-:W-:Y:S01]  /*5f4c0*/  ULDC UR6, c[0x0][0x228] ;  /* 0x00008a0000067ab9 */ /* 0x000fe20000000800 */
[----:B------:R-:W-:Y:S01]  /*5f4d0*/  ULDC UR4, c[0x0][0x228] ;  /* 0x00008a0000047ab9 */ /* 0x000fe20000000800 */
[----:B------:R-:W-:Y:S01]  /*5f4e0*/  IMAD.WIDE R8, R54, 0x2, R52 ;  /* 0x0000000236087825 */ /* 0x000fe200078e0234 */
[----:B------:R-:W-:Y:S01]  /*5f4f0*/  ISETP.LT.AND P2, PT, R13, UR6, !P1 ;  /* 0x000000060d007c0c */ /* 0x000fe2000cf41270 */
[----:B------:R-:W-:Y:S01]  /*5f500*/  ULDC UR12, c[0x0][0x228] ;  /* 0x00008a00000c7ab9 */ /* 0x000fe20000000800 */
[----:B---3--:R-:W-:Y:S01]  /*5f510*/  PRMT R5, R37, 0x7632, R5 ;  /* 0x0000763225057816 */ /* 0x008fe20000000005 */
[----:B------:R-:W-:Y:S01]  /*5f520*/  IMAD.WIDE R10, R4, 0x2, R2 ;  /* 0x00000002040a7825 */ /* 0x000fe200078e0202 */
[----:B------:R-:W-:Y:S01]  /*5f530*/  ULDC UR10, c[0x0][0x228] ;  /* 0x00008a00000a7ab9 */ /* 0x000fe20000000800 */
[----:B------:R-:W-:Y:S01]  /*5f540*/  ULDC UR6, c[0x0][0x228] ;  /* 0x00008a0000067ab9 */ /* 0x000fe20000000800 */
[----:B----4-:R-:W-:Y:S01]  /*5f550*/  PRMT R54, R55, 0x7632, R54 ;  /* 0x0000763237367816 */ /* 0x010fe20000000036 */
[----:B------:R0:W-:Y:S04]  /*5f560*/  @P5 STG.E.U16 desc[UR8][R6.64], R55 ;  /* 0x0000003706005986 */ /* 0x0001e8000c101508 */
[----:B------:R1:W-:Y:S01]  /*5f570*/  @P0 STG.E.U16 desc[UR8][R8.64], R54 ;  /* 0x0000003608000986 */ /* 0x0003e2000c101508 */
[----:B------:R-:W-:Y:S01]  /*5f580*/  ISETP.LT.AND P0, PT, R0, UR4, !P1 ;  /* 0x0000000400007c0c */ /* 0x000fe2000cf01270 */
[----:B------:R-:W-:Y:S01]  /*5f590*/  ULDC UR4, c[0x0][0x228] ;  /* 0x00008a0000047ab9 */ /* 0x000fe20000000800 */
[----:B------:R-:W-:Y:S01]  /*5f5a0*/  ISETP.LT.AND P5, PT, R57, UR12, !P1 ;  /* 0x0000000c39007c0c */ /* 0x000fe2000cfa1270 */
[----:B------:R3:W-:Y:S01]  /*5f5b0*/  @P4 STG.E.U16 desc[UR8][R10.64], R37 ;  /* 0x000000250a004986 */ /* 0x0007e2000c101508 */
[----:B------:R-:W-:Y:S01]  /*5f5c0*/  PRMT R56, R31, 0x7632, R56 ;  /* 0x000076321f387816 */ /* 0x000fe20000000038 */
[----:B------:R-:W-:Y:S01]  /*5f5d0*/  ULDC UR12, c[0x0][0x228] ;  /* 0x00008a00000c7ab9 */ /* 0x000fe20000000800 */
[----:B0-----:R-:W-:-:S04]  /*5f5e0*/  IMAD.WIDE R6, R4, 0x2, R16 ;  /* 0x0000000204067825 */ /* 0x001fc800078e0210 */
[----:B-1----:R-:W-:Y:S01]  /*5f5f0*/  IMAD.WIDE R8, R4, 0x2, R18 ;  /* 0x0000000204087825 */ /* 0x002fe200078e0212 */
[----:B------:R0:W-:Y:S04]  /*5f600*/  @P3 STG.E.U16 desc[UR8][R6.64], R5 ;  /* 0x0000000506003986 */ /* 0x0001e8000c101508 */
[----:B--2---:R1:W-:Y:S04]  /*5f610*/  @P2 STG.E.U16 desc[UR8][R8.64], R32 ;  /* 0x0000002008002986 */ /* 0x0043e8000c101508 */
[----:B---3--:R-:W2:Y:S01]  /*5f620*/  LDL.LU R37, [R1+0x320] ;  /* 0x0003200001257983 */ /* 0x008ea20000300800 */
[----:B0-----:R-:W-:Y:S01]  /*5f630*/  PRMT R5, R32, 0x7632, R5 ;  /* 0x0000763220057816 */ /* 0x001fe20000000005 */
[----:B------:R-:W-:-:S02]  /*5f640*/  IMAD.WIDE R6, R4, 0x2, R20 ;  /* 0x0000000204067825 */ /* 0x000fc400078e0214 */
[----:B-1----:R-:W3:Y:S04]  /*5f650*/  LDL.LU R32, [R1+0x310] ;  /* 0x0003100001207983 */ /* 0x002ee80000300800 */
[----:B------:R0:W-:Y:S04]  /*5f660*/  @P0 STG.E.U16 desc[UR8][R6.64], R5 ;  /* 0x0000000506000986 */ /* 0x0001e8000c101508 */
[----:B------:R-:W4:Y:S01]  /*5f670*/  LDL.LU R31, [R1+0x2b50] ;  /* 0x002b5000011f7983 */ /* 0x000f220000300800 */
[----:B0-----:R-:W-:Y:S01]  /*5f680*/  IMAD.WIDE R6, R4, 0x2, R22 ;  /* 0x0000000204067825 */ /* 0x001fe200078e0216 */
[----:B------:R-:W-:-:S04]  /*5f690*/  PRMT R5, R12, 0x7632, R5 ;  /* 0x000076320c057816 */ /* 0x000fc80000000005 */
[----:B------:R0:W-:Y:S04]  /*5f6a0*/  @P5 STG.E.U16 desc[UR8][R6.64], R12 ;  /* 0x0000000c06005986 */ /* 0x0001e8000c101508 */
[----:B0-----:R-:W2:Y:S04]  /*5f6b0*/  LDL.LU R12, [R1+0x2b4c] ;  /* 0x002b4c00010c7983 */ /* 0x001ea80000300800 */
[----:B------:R-:W3:Y:S01]  /*5f6c0*/  LDL.LU R7, [R1+0x2d0] ;  /* 0x0002d00001077983 */ /* 0x000ee20000300800 */
[----:B------:R-:W-:Y:S02]  /*5f6d0*/  ISETP.LT.AND P4, PT, R38, UR10, !P1 ;  /* 0x0000000a26007c0c */ /* 0x000fe4000cf81270 */
[----:B------:R-:W-:Y:S01]  /*5f6e0*/  ISETP.LT.AND P3, PT, R35, UR4, !P1 ;  /* 0x0000000423007c0c */ /* 0x000fe2000cf61270 */
[----:B------:R-:W-:Y:S01]  /*5f6f0*/  IMAD.WIDE R8, R4, 0x2, R24 ;  /* 0x0000000204087825 */ /* 0x000fe200078e0218 */
[----:B------:R-:W-:Y:S01]  /*5f700*/  ISETP.LT.AND P2, PT, R60, UR6, !P1 ;  /* 0x000000063c007c0c */ /* 0x000fe2000cf41270 */
[----:B------:R-:W-:Y:S01]  /*5f710*/  ULDC UR4, c[0x0][0x228] ;  /* 0x00008a0000047ab9 */ /* 0x000fe20000000800 */
[----:B------:R-:W-:Y:S01]  /*5f720*/  ULDC UR6, c[0x0][0x228] ;  /* 0x00008a0000067ab9 */ /* 0x000fe20000000800 */
[----:B------:R-:W-:Y:S01]  /*5f730*/  IMAD.WIDE R10, R4, 0x2, R26 ;  /* 0x00000002040a7825 */ /* 0x000fe200078e021a */
[----:B------:R-:W-:-:S03]  /*5f740*/  ULDC UR10, c[0x0][0x228] ;  /* 0x00008a00000a7ab9 */ /* 0x000fc60000000800 */
[----:B------:R-:W-:Y:S02]  /*5f750*/  IMAD.WIDE R54, R4, 0x2, R28 ;  /* 0x0000000204367825 */ /* 0x000fe400078e021c */
[----:B------:R0:W-:Y:S04]  /*5f760*/  @P4 STG.E.U16 desc[UR8][R8.64], R5 ;  /* 0x0000000508004986 */ /* 0x0001e8000c101508 */
[----:B0-----:R-:W2:Y:S04]  /*5f770*/  LDL R9, [R1+0x2970] ;  /* 0x0029700001097983 */ /* 0x001ea80000100800 */
[----:B----4-:R-:W-:Y:S04]  /*5f780*/  STL [R1+0x2b48], R31 ;  /* 0x002b481f01007387 */ /* 0x010fe80000100800 */
[----:B---3--:R-:W-:Y:S04]  /*5f790*/  @P3 STG.E.U16 desc[UR8][R10.64], R7 ;  /* 0x000000070a003986 */ /* 0x008fe8000c101508 */
[----:B------:R0:W-:Y:S04]  /*5f7a0*/  @P2 STG.E.U16 desc[UR8][R54.64], R56 ;  /* 0x0000003836002986 */ /* 0x0001e8000c101508 */
[----:B0-----:R-:W3:Y:S01]  /*5f7b0*/  LDL R56, [R1+0x2974] ;  /* 0x0029740001387983 */ /* 0x001ee20000100800 */
[----:B------:R-:W-:Y:S01]  /*5f7c0*/  ISETP.LT.AND P0, PT, R34, UR4, !P1 ;  /* 0x0000000422007c0c */ /* 0x000fe2000cf01270 */
[----:B------:R-:W-:-:S02]  /*5f7d0*/  ULDC UR4, c[0x0][0x228] ;  /* 0x00008a0000047ab9 */ /* 0x000fc40000000800 */
[----:B------:R-:W-:Y:S01]  /*5f7e0*/  ISETP.LT.AND P2, PT, R36, UR4, !P1 ;  /* 0x0000000424007c0c */ /* 0x000fe2000cf41270 */
[----:B------:R-:W-:Y:S01]  /*5f7f0*/  IMAD.WIDE R6, R4, 0x2, R30 ;  /* 0x0000000204067825 */ /* 0x000fe200078e021e */
[----:B------:R-:W-:Y:S01]  /*5f800*/  ULDC UR4, c[0x0][0x228] ;  /* 0x00008a0000047ab9 */ /* 0x000fe20000000800 */
[----:B------:R-:W-:Y:S01]  /*5f810*/  ISETP.LT.AND P6, PT, R15, UR6, !P1 ;  /* 0x000000060f007c0c */ /* 0x000fe2000cfc1270 */
[----:B------:R-:W-:Y:S01]  /*5f820*/  ULDC UR6, c[0x0][0x228] ;  /* 0x00008a0000067ab9 */ /* 0x000fe20000000800 */
[----:B------:R-:W-:Y:S01]  /*5f830*/  ISETP.LT.AND P5, PT, R14, UR4, !P1 ;  /* 0x000000040e007c0c */ /* 0x000fe2000cfa1270 */
[----:B------:R-:W-:Y:S01]  /*5f840*/  ULDC UR4, c[0x0][0x228] ;  /* 0x00008a0000047ab9 */ /* 0x000fe20000000800 */
[----:B--2---:R-:W-:Y:S01]  /*5f850*/  ISETP.LT.AND P3, PT, R9, UR32, !P1 ;  /* 0x0000002009007c0c */ /* 0x004fe2000cf61270 */
[----:B------:R-:W-:Y:S01]  /*5f860*/  VIADD R5, R33, 0x11 ;  /* 0x0000001121057836 */ /* 0x000fe20000000000 */
[----:B------:R-:W-:Y:S01]  /*5f870*/  ULDC.64 UR32, c[0x0][0x228] ;  /* 0x00008a0000207ab9 */ /* 0x000fe20000000a00 */
[----:B------:R0:W-:Y:S01]  /*5f880*/  @P0 STG.E.U16 desc[UR8][R6.64], R12 ;  /* 0x0000000c06000986 */ /* 0x0001e2000c101508 */
[----:B------:R-:W-:-:S02]  /*5f890*/  IMAD.WIDE R8, R4, 0x2, R44 ;  /* 0x0000000204087825 */ /* 0x000fc400078e022c */
[----:B------:R-:W-:Y:S02]  /*5f8a0*/  ISETP.GE.AND P0, PT, R5, UR33, PT ;  /* 0x0000002105007c0c */ /* 0x000fe4000bf06270 */
[----:B0-----:R-:W-:Y:S01]  /*5f8b0*/  PRMT R12, R12, 0x7632, R12 ;  /* 0x000076320c0c7816 */ /* 0x001fe2000000000c */
[----:B------:R-:W-:Y:S01]  /*5f8c0*/  IMAD.WIDE R6, R4, 0x2, R40 ;  /* 0x0000000204067825 */ /* 0x000fe200078e0228 */
[----:B------:R-:W-:-:S04]  /*5f8d0*/  PRMT R5, R32, 0x7632, R5 ;  /* 0x0000763220057816 */ /* 0x000fc80000000005 */
[----:B------:R0:W-:Y:S01]  /*5f8e0*/  @P2 STG.E.U16 desc[UR8][R6.64], R12 ;  /* 0x0000000c06002986 */ /* 0x0001e2000c101508 */
[----:B------:R-:W-:-:S04]  /*5f8f0*/  IMAD.WIDE R10, R4, 0x2, R46 ;  /* 0x00000002040a7825 */ /* 0x000fc800078e022e */
[----:B------:R-:W-:-:S04]  /*5f900*/  IMAD.WIDE R54, R4, 0x2, R48 ;  /* 0x0000000204367825 */ /* 0x000fc800078e0230 */
[----:B0-----:R-:W-:Y:S01]  /*5f910*/  IMAD.WIDE R6, R4, 0x2, R42 ;  /* 0x0000000204067825 */ /* 0x001fe200078e022a */
[----:B------:R-:W-:-:S04]  /*5f920*/  PRMT R12, R37, 0x7632, R12 ;  /* 0x00007632250c7816 */ /* 0x000fc8000000000c */
[----:B------:R0:W-:Y:S04]  /*5f930*/  @P6 STG.E.U16 desc[UR8][R6.64], R37 ;  /* 0x0000002506006986 */ /* 0x0001e8000c101508 */
[----:B------:R-:W-:Y:S04]  /*5f940*/  @P5 STG.E.U16 desc[UR8][R8.64], R12 ;  /* 0x0000000c08005986 */ /* 0x000fe8000c101508 */
[----:B------:R1:W-:Y:S04]  /*5f950*/  @P3 STG.E.U16 desc[UR8][R10.64], R32 ;  /* 0x000000200a003986 */ /* 0x0003e8000c101508 */
[----:B0-----:R-:W2:Y:S04]  /*5f960*/  LDL.LU R37, [R1+0x1d0] ;  /* 0x0001d00001257983 */ /* 0x001ea80000300800 */
[----:B------:R-:W4:Y:S04]  /*5f970*/  LDL R31, [R1+0x1b0] ;  /* 0x0001b000011f7983 */ /* 0x000f280000100800 */
[----:B-1----:R-:W4:Y:S01]  /*5f980*/  LDL.LU R32, [R1+0x1c0] ;  /* 0x0001c00001207983 */ /* 0x002f220000300800 */
[----:B---3--:R-:W-:Y:S01]  /*5f990*/  ISETP.LT.AND P4, PT, R56, UR4, !P1 ;  /* 0x0000000438007c0c */ /* 0x008fe2000cf81270 */
[----:B------:R-:W-:Y:S01]  /*5f9a0*/  IMAD.WIDE R6, R4, 0x2, R50 ;  /* 0x0000000204067825 */ /* 0x000fe200078e0232 */
[----:B------:R-:W-:Y:S01]  /*5f9b0*/  ISETP.LT.AND P5, PT, R58, UR6, !P1 ;  /* 0x000000063a007c0c */ /* 0x000fe2000cfa1270 */
[----:B------:R-:W-:Y:S01]  /*5f9c0*/  ULDC UR6, c[0x0][0x228] ;  /* 0x00008a0000067ab9 */ /* 0x000fe20000000800 */
[----:B------:R-:W-:Y:S01]  /*5f9d0*/  ISETP.LT.AND P3, PT, R39, UR10, !P0 ;  /* 0x0000000a27007c0c */ /* 0x000fe2000c761270 */
[----:B------:R-:W-:Y:S01]  /*5f9e0*/  IMAD.WIDE R8, R4, 0x2, R52 ;  /* 0x0000000204087825 */ /* 0x000fe200078e0234 */
[----:B------:R-:W-:-:S07]  /*5f9f0*/  ULDC UR4, c[0x0][0x248] ;  /* 0x0000920000047ab9 */ /* 0x000fce0000000800 */
[----:B------:R0:W-:Y:S01]  /*5fa00*/  @P4 STG.E.U16 desc[UR8][R54.64], R5 ;  /* 0x0000000536004986 */ /* 0x0001e2000c101508 */
[----:B------:R-:W-:Y:S01]  /*5fa10*/  ISETP.LT.AND P1, PT, R59, UR12, !P1 ;  /* 0x0000000c3b007c0c */ /* 0x000fe2000cf21270 */
[----:B------:R-:W-:Y:S01]  /*5fa20*/  ULDC UR12, c[0x0][0x228] ;  /* 0x00008a00000c7ab9 */ /* 0x000fe20000000800 */
[----:B------:R-:W-:Y:S01]  /*5fa30*/  ULDC UR10, c[0x0][0x228] ;  /* 0x00008a00000a7ab9 */ /* 0x000fe20000000800 */
[----:B0-----:R-:W3:Y:S04]  /*5fa40*/  LDL.LU R54, [R1+0x330] ;  /* 0x0003300001367983 */ /* 0x001ee80000300800 */
[----:B------:R-:W2:Y:S01]  /*5fa50*/  LDL.LU R55, [R1+0x210] ;  /* 0x0002100001377983 */ /* 0x000ea20000300800 */
[----:B------:R-:W-:Y:S01]  /*5fa60*/  ISETP.LT.AND P4, PT, R61, UR6, !P0 ;  /* 0x000000063d007c0c */ /* 0x000fe2000c781270 */
[----:B------:R-:W-:Y:S01]  /*5fa70*/  ULDC UR6, c[0x0][0x228] ;  /* 0x00008a0000067ab9 */ /* 0x000fe20000000800 */
[----:B------:R-:W-:Y:S01]  /*5fa80*/  VIADD R5, R4, UR4 ;  /* 0x0000000404057c36 */ /* 0x000fe20008000000 */
[----:B------:R-:W-:Y:S01]  /*5fa90*/  ULDC UR4, c[0x0][0x228] ;  /* 0x00008a0000047ab9 */ /* 0x000fe20000000800 */
[----:B------:R-:W-:Y:S01]  /*5faa0*/  ISETP.LT.AND P2, PT, R13, UR6, !P0 ;  /* 0x000000060d007c0c */ /* 0x000fe2000c741270 */
[----:B------:R-:W-:Y:S01]  /*5fab0*/  ULDC UR6, c[0x0][0x228] ;  /* 0x00008a0000067ab9 */ /* 0x000fe20000000800 */
[----:B------:R-:W-:Y:S01]  /*5fac0*/  IMAD.WIDE R10, R5, 0x2, R2 ;  /* 0x00000002050a7825 */ /* 0x000fe200078e0202 */
[----:B---3--:R-:W-:Y:S01]  /*5fad0*/  PRMT R12, R54, 0x7632, R12 ;  /* 0x00007632360c7816 */ /* 0x008fe2000000000c */
[----:B------:R0:W-:Y:S04]  /*5fae0*/  @P5 STG.E.U16 desc[UR8][R6.64], R54 ;  /* 0x0000003606005986 */ /* 0x0001e8000c101508 */
[----:B------:R1:W-:Y:S01]  /*5faf0*/  @P1 STG.E.U16 desc[UR8][R8.64], R12 ;  /* 0x0000000c08001986 */ /* 0x0003e2000c101508 */
[----:B------:R-:W-:Y:S01]  /*5fb00*/  ISETP.LT.AND P1, PT, R0, UR4, !P0 ;  /* 0x0000000400007c0c */ /* 0x000fe2000c721270 */
[----:B------:R-:W-:Y:S01]  /*5fb10*/  ULDC UR4, c[0x0][0x228] ;  /* 0x00008a0000047ab9 */ /* 0x000fe20000000800 */
[----:B--2---:R-:W-:Y:S01]  /*5fb20*/  PRMT R4, R55, 0x7632, R4 ;  /* 0x0000763237047816 */ /* 0x004fe20000000004 */
[----:B------:R-:W-:Y:S01]  /*5fb30*/  @P4 STG.E.U16 desc[UR8][R10.64], R55 ;  /* 0x000000370a004986 */ /* 0x000fe2000c101508 */
[----:B0-----:R-:W-:Y:S01]  /*5fb40*/  IMAD.WIDE R6, R5, 0x2, R16 ;  /* 0x0000000205067825 */ /* 0x001fe200078e0210 */
[----:B------:R-:W-:Y:S01]  /*5fb50*/  ISETP.LT.AND P5, PT, R57, UR12, !P0 ;  /* 0x0000000c39007c0c */ /* 0x000fe2000c7a1270 */
[----:B------:R-:W-:-:S02]  /*5fb60*/  ULDC UR12, c[0x0][0x228] ;  /* 0x00008a00000c7ab9 */ /* 0x000fc40000000800 */
[----:B-1----:R-:W-:Y:S01]  /*5fb70*/  IMAD.WIDE R8, R5, 0x2, R18 ;  /* 0x0000000205087825 */ /* 0x002fe200078e0212 */
[----:B------:R0:W-:Y:S04]  /*5fb80*/  @P3 STG.E.U16 desc[UR8][R6.64], R4 ;  /* 0x0000000406003986 */ /* 0x0001e8000c101508 */
[----:B------:R1:W-:Y:S01]  /*5fb90*/  @P2 STG.E.U16 desc[UR8][R8.64], R37 ;  /* 0x0000002508002986 */ /* 0x0003e2000c101508 */
[----:B0-----:R-:W-:Y:S01]  /*5fba0*/  PRMT R4, R37, 0x7632, R4 ;  /* 0x0000763225047816 */ /* 0x001fe20000000004 */
[----:B------:R-:W-:Y:S01]  /*5fbb0*/  IMAD.WIDE R6, R5, 0x2, R20 ;  /* 0x0000000205067825 */ /* 0x000fe200078e0214 */
[----:B----4-:R-:W-:Y:S01]  /*5fbc0*/  PRMT R12, R31, 0x7632, R12 ;  /* 0x000076321f0c7816 */ /* 0x010fe2000000000c */
[----:B-1----:R-:W2:Y:S04]  /*5fbd0*/  LDL.LU R37, [R1+0x240] ;  /* 0x0002400001257983 */ /* 0x002ea80000300800 */
[----:B------:R0:W-:Y:S04]  /*5fbe0*/  @P1 STG.E.U16 desc[UR8][R6.64], R4 ;  /* 0x0000000406001986 */ /* 0x0001e8000c101508 */
[----:B------:R-:W3:Y:S01]  /*5fbf0*/  LDL.LU R31, [R1+0x2b48] ;  /* 0x002b4800011f7983 */ /* 0x000ee20000300800 */
[----:B0-----:R-:W-:Y:S01]  /*5fc00*/  IMAD.WIDE R6, R5, 0x2, R22 ;  /* 0x0000000205067825 */ /* 0x001fe200078e0216 */
[----:B------:R-:W-:-:S04]  /*5fc10*/  PRMT R4, R32, 0x7632, R4 ;  /* 0x0000763220047816 */ /* 0x000fc80000000004 */
[----:B------:R0:W-:Y:S04]  /*5fc20*/  @P5 STG.E.U16 desc[UR8][R6.64], R32 ;  /* 0x0000002006005986 */ /* 0x0001e8000c101508 */
[----:B0-----:R-:W4:Y:S04]  /*5fc30*/  LDL.LU R32, [R1+0x2b44] ;  /* 0x002b440001207983 */ /* 0x001f280000300800 */
[----:B------:R-:W2:Y:S01]  /*5fc40*/  LDL.LU R7, [R1+0x1b0] ;  /* 0x0001b00001077983 */ /* 0x000ea20000300800 */
[----:B------:R-:W-:Y:S02]  /*5fc50*/  ISETP.LT.AND P4, PT, R38, UR10, !P0 ;  /* 0x0000000a26007c0c */ /* 0x000fe4000c781270 */
[----:B------:R-:W-:Y:S01]  /*5fc60*/  ISETP.LT.AND P3, PT, R35, UR4, !P0 ;  /* 0x0000000423007c0c */ /* 0x000fe2000c761270 */
[C---:B------:R-:W-:Y:S01]  /*5fc70*/  IMAD.WIDE R8, R5.reuse, 0x2, R24 ;  /* 0x0000000205087825 */ /* 0x040fe200078e0218 */
[----:B------:R-:W-:Y:S01]  /*5fc80*/  ISETP.LT.AND P2, PT, R60, UR6, !P0 ;  /* 0x000000063c007c0c */ /* 0x000fe2000c741270 */
[----:B------:R-:W-:Y:S01]  /*5fc90*/  ULDC UR4, c[0x0][0x228] ;  /* 0x00008a0000047ab9 */ /* 0x000fe20000000800 */
[----:B------:R-:W-:Y:S01]  /*5fca0*/  ULDC UR6, c[0x0][0x228] ;  /* 0x00008a0000067ab9 */ /* 0x000fe20000000800 */
[C---:B------:R-:W-:Y:S01]  /*5fcb0*/  IMAD.WIDE R10, R5.reuse, 0x2, R26 ;  /* 0x00000002050a7825 */ /* 0x040fe200078e021a */
[----:B------:R-:W-:Y:S01]  /*5fcc0*/  ISETP.LT.AND P1, PT, R34, UR4, !P0 ;  /* 0x0000000422007c0c */ /* 0x000fe2000c721270 */
[----:B------:R-:W-:Y:S01]  /*5fcd0*/  ULDC UR4, c[0x0][0x228] ;  /* 0x00008a0000047ab9 */ /* 0x000fe20000000800 */
[----:B------:R-:W-:Y:S01]  /*5fce0*/  ULDC UR10, c[0x0][0x228] ;  /* 0x00008a00000a7ab9 */ /* 0x000fe20000000800 */
[----:B------:R-:W-:-:S02]  /*5fcf0*/  IMAD.WIDE R54, R5, 0x2, R28 ;  /* 0x0000000205367825 */ /* 0x000fc400078e021c */
[----:B------:R0:W-:Y:S04]  /*5fd00*/  @P4 STG.E.U16 desc[UR8][R8.64], R4 ;  /* 0x0000000408004986 */ /* 0x0001e8000c101508 */
[----:B0-----:R-:W4:Y:S01]  /*5fd10*/  LDL R9, [R1+0x2970] ;  /* 0x0029700001097983 */ /* 0x001f220000100800 */
[----:B------:R-:W-:-:S03]  /*5fd20*/  VIADD R4, R33, 0x12 ;  /* 0x0000001221047836 */ /* 0x000fc60000000000 */
[----:B--2---:R3:W-:Y:S04]  /*5fd30*/  @P3 STG.E.U16 desc[UR8][R10.64], R7 ;  /* 0x000000070a003986 */ /* 0x0047e8000c101508 */
[----:B------:R-:W-:Y:S01]  /*5fd40*/  @P2 STG.E.U16 desc[UR8][R54.64], R12 ;  /* 0x0000000c36002986 */ /* 0x000fe2000c101508 */
[----:B------:R-:W-:Y:S01]  /*5fd50*/  ISETP.LT.AND P2, PT, R36, UR4, !P0 ;  /* 0x0000000424007c0c */ /* 0x000fe2000c741270 */
[----:B------:R-:W-:Y:S02]  /*5fd60*/  ULDC UR4, c[0x0][0x228] ;  /* 0x00008a0000047ab9 */ /* 0x000fe40000000800 */
[----:B------:R-:W2:Y:S04]  /*5fd70*/  LDL.LU R36, [R1+0x2b40] ;  /* 0x002b400001247983 */ /* 0x000ea80000300800 */
[----:B------:R-:W2:Y:S01]  /*5fd80*/  LDL.LU R33, [R1+0x2b3c] ;  /* 0x002b3c0001217983 */ /* 0x000ea20000300800 */
[----:B---3--:R-:W-:Y:S01]  /*5fd90*/  IMAD.WIDE R6, R5, 0x2, R30 ;  /* 0x0000000205067825 */ /* 0x008fe200078e021e */
[----:B------:R-:W-:Y:S01]  /*5fda0*/  ISETP.LT.AND P5, PT, R14, UR4, !P0 ;  /* 0x000000040e007c0c */ /* 0x000fe2000c7a1270 */
[----:B------:R-:W-:Y:S01]  /*5fdb0*/  ULDC UR4, c[0x0][0x228] ;  /* 0x00008a0000047ab9 */ /* 0x000fe20000000800 */
[----:B------:R-:W-:Y:S01]  /*5fdc0*/  ISETP.LT.AND P6, PT, R15, UR6, !P0 ;  /* 0x000000060f007c0c */ /* 0x000fe2000c7c1270 */
[----:B------:R-:W-:Y:S01]  /*5fdd0*/  IMAD.WIDE R10, R5, 0x2, R46 ;  /* 0x00000002050a7825 */ /* 0x000fe200078e022e */
[----:B----4-:R0:W-:Y:S01]  /*5fde0*/  @P1 STG.E.U16 desc[UR8][R6.64], R32 ;  /* 0x0000002006001986 */ /* 0x0101e2000c101508 */
[----:B------:R-:W-:Y:S01]  /*5fdf0*/  ISETP.LT.AND P4, PT, R56, UR4, !P0 ;  /* 0x0000000438007c0c */ /* 0x000fe2000c781270 */
[----:B------:R-:W-:Y:S01]  /*5fe00*/  ULDC UR6, c[0x0][0x228] ;  /* 0x00008a0000067ab9 */ /* 0x000fe20000000800 */
[----:B------:R-:W-:Y:S01]  /*5fe10*/  ISETP.LT.AND P3, PT, R9, UR30, !P0 ;  /* 0x0000001e09007c0c */ /* 0x000fe2000c761270 */
[----:B------:R-:W-:Y:S01]  /*5fe20*/  ULDC.64 UR30, c[0x0][0x228] ;  /* 0x00008a00001e7ab9 */ /* 0x000fe20000000a00 */
[----:B0-----:R-:W-:Y:S01]  /*5fe30*/  PRMT R32, R32, 0x7632, R32 ;  /* 0x0000763220207816 */ /* 0x001fe20000000020 */
[----:B------:R-:W-:Y:S01]  /*5fe40*/  IMAD.WIDE R6, R5, 0x2, R40 ;  /* 0x0000000205067825 */ /* 0x000fe200078e0228 */
[----:B------:R-:W-:Y:S01]  /*5fe50*/  PRMT R12, R37, 0x7632, R12 ;  /* 0x00007632250c7816 */ /* 0x000fe2000000000c */
[----:B------:R-:W-:-:S03]  /*5fe60*/  ULDC UR4, c[0x0][0x248] ;  /* 0x0000920000047ab9 */ /* 0x000fc60000000800 */
[----:B------:R0:W-:Y:S01]  /*5fe70*/  @P2 STG.E.U16 desc[UR8][R6.64], R32 ;  /* 0x0000002006002986 */ /* 0x0001e2000c101508 */
[----:B------:R-:W-:Y:S01]  /*5fe80*/  IMAD.WIDE R8, R5, 0x2, R44 ;  /* 0x0000000205087825 */ /* 0x000fe200078e022c */
[----:B------:R-:W-:-:S03]  /*5fe90*/  ISETP.GE.AND P1, PT, R4, UR31, PT ;  /* 0x0000001f04007c0c */ /* 0x000fc6000bf26270 */
[----:B------:R-:W-:-:S04]  /*5fea0*/  IMAD.WIDE R54, R5, 0x2, R48 ;  /* 0x0000000205367825 */ /* 0x000fc800078e0230 */
[----:B0-----:R-:W-:-:S05]  /*5feb0*/  IMAD.WIDE R6, R5, 0x2, R42 ;  /* 0x0000000205067825 */ /* 0x001fca00078e022a */
[----:B------:R0:W-:Y:S04]  /*5fec0*/  @P6 STG.E.U16 desc[UR8][R6.64], R37 ;  /* 0x0000002506006986 */ /* 0x0001e8000c101508 */
[----:B------:R1:W-:Y:S04]  /*5fed0*/  @P5 STG.E.U16 desc[UR8][R8.64], R12 ;  /* 0x0000000c08005986 */ /* 0x0003e8000c101508 */
[----:B0-----:R-:W3:Y:S01]  /*5fee0*/  LDL.LU R37, [R1+0x274] ;  /* 0x0002740001257983 */ /* 0x001ee20000300800 */
[----:B------:R-:W-:Y:S01]  /*5fef0*/  ISETP.LT.AND P5, PT, R58, UR6, !P0 ;  /* 0x000000063a007c0c */ /* 0x000fe2000c7a1270 */
[----:B------:R-:W-:Y:S01]  /*5ff00*/  ULDC UR6, c[0x0][0x228] ;  /* 0x00008a0000067ab9 */ /* 0x000fe20000000800 */
[----:B------:R-:W-:Y:S01]  /*5ff10*/  ISETP.LT.AND P0, PT, R59, UR12, !P0 ;  /* 0x0000000c3b007c0c */ /* 0x000fe2000c701270 */
[----:B------:R-:W-:Y:S01]  /*5ff20*/  IMAD.WIDE R6, R5, 0x2, R50 ;  /* 0x0000000205067825 */ /* 0x000fe200078e0232 */
[----:B------:R-:W-:-:S03]  /*5ff30*/  ULDC UR12, c[0x0][0x228] ;  /* 0x00008a00000c7ab9 */ /* 0x000fc60000000800 */
[----:B-1----:R-:W-:Y:S01]  /*5ff40*/  IMAD.WIDE R8, R5, 0x2, R52 ;  /* 0x0000000205087825 */ /* 0x002fe200078e0234 */
[----:B--2---:R-:W-:Y:S01]  /*5ff50*/  PRMT R4, R33, 0x7632, R4 ;  /* 0x0000763221047816 */ /* 0x004fe20000000004 */
[----:B------:R-:W-:Y:S04]  /*5ff60*/  @P3 STG.E.U16 desc[UR8][R10.64], R33 ;  /* 0x000000210a003986 */ /* 0x000fe8000c101508 */
[----:B------:R0:W-:Y:S04]  /*5ff70*/  @P4 STG.E.U16 desc[UR8][R54.64], R4 ;  /* 0x0000000436004986 */ /* 0x0001e8000c101508 */
[----:B0-----:R-:W2:Y:S01]  /*5ff80*/  LDL.LU R55, [R1+0x2c4] ;  /* 0x0002c40001377983 */ /* 0x001ea20000300800 */
[----:B------:R-:W-:Y:S01]  /*5ff90*/  ISETP.LT.AND P4, PT, R61, UR6, !P1 ;  /* 0x000000063d007c0c */ /* 0x000fe2000cf81270 */
[----:B------:R-:W-:-:S02]  /*5ffa0*/  ULDC UR6, c[0x0][0x228] ;  /* 0x00008a0000067ab9 */ /* 0x000fc40000000800 */
[----:B------:R-:W4:Y:S01]  /*5ffb0*/  LDL.LU R33, [R1+0x2e4] ;  /* 0x0002e40001217983 */ /* 0x000f220000300800 */
[----:B------:R-:W-:Y:S02]  /*5ffc0*/  ISETP.LT.AND P2, PT, R13, UR6, !P1 ;  /* 0x000000060d007c0c */ /* 0x000fe4000cf41270 */
[----:B------:R-:W-:Y:S01]  /*5ffd0*/  PRMT R12, R36, 0x7632, R12 ;  /* 0x00007632240c7816 */ /* 0x000fe2000000000c */
[----:B------:R-:W4:Y:S01]  /*5ffe0*/  LDL.LU R13, [R1+0x2d4] ;  /* 0x0002d400010d7983 */ /* 0x000f220000300800 */
[----:B------:R-:W-:Y:S01]  /*5fff0*/  VIADD R4, R5, UR4 ;  /* 0x0000000405047c36 */ /* 0x000fe20008000000 */
[----:B------:R-:W-:Y:S01]  /*60000*/  ISETP.LT.AND P3, PT, R39, UR10, !P1 ;  /* 0x0000000a27007c0c */ /* 0x000fe2000cf61270 */
[----:B------:R-:W-:Y:S01]  /*60010*/  ULDC UR4, c[0x0][0x228] ;  /* 0x00008a0000047ab9 */ /* 0x000fe20000000800 */
[----:B------:R-:W-:Y:S01]  /*60020*/  @P5 STG.E.U16 desc[UR8][R6.64], R36 ;  /* 0x0000002406005986 */ /* 0x000fe2000c101508 */
[----:B------:R-:W-:-:S03]  /*60030*/  ULDC UR6, c[0x0][0x228] ;  /* 0x00008a0000067ab9 */ /* 0x000fc60000000800 */
[----:B------:R0:W-:Y:S01]  /*60040*/  STL [R1+0x29bc], R36 ;  /* 0x0029bc2401007387 */ /* 0x0001e20000100800 */
[C---:B------:R-:W-:Y:S01]  /*60050*/  IMAD.WIDE R10, R4.reuse, 0x2, R2 ;  /* 0x00000002040a7825 */ /* 0x040fe200078e0202 */
[----:B------:R-:W-:Y:S02]  /*60060*/  ULDC UR10, c[0x0][0x228] ;  /* 0x00008a00000a7ab9 */ /* 0x000fe40000000800 */
[----:B------:R1:W-:Y:S04]  /*60070*/  @P0 STG.E.U16 desc[UR8][R8.64], R12 ;  /* 0x0000000c08000986 */ /* 0x0003e8000c101508 */
[----:B0-----:R-:W4:Y:S04]  /*60080*/  LDL R36, [R1+0x1164] ;  /* 0x0011640001247983 */ /* 0x001f280000100800 */
[----:B------:R0:W-:Y:S01]  /*60090*/  STL [R1+0x2b34], R19 ;  /* 0x002b341301007387 */ /* 0x0001e20000100800 */
[----:B-1----:R-:W-:-:S03]  /*600a0*/  IMAD.WIDE R8, R4, 0x2, R18 ;  /* 0x0000000204087825 */ /* 0x002fc600078e0212 */
[----:B0-----:R-:W4:Y:S01]  /*600b0*/  LDL R19, [R1+0x1e7c] ;  /* 0x001e7c0001137983 */ /* 0x001f220000100800 */
[----:B------:R-:W-:Y:S01]  /*600c0*/  ISETP.LT.AND P0, PT, R0, UR4, !P1 ;  /* 0x0000000400007c0c */ /* 0x000fe2000cf01270 */
[----:B------:R-:W-:Y:S01]  /*600d0*/  IMAD.WIDE R6, R4, 0x2, R16 ;  /* 0x0000000204067825 */ /* 0x000fe200078e0210 */
[----:B------:R-:W-:Y:S01]  /*600e0*/  ULDC UR4, c[0x0][0x228] ;  /* 0x00008a0000047ab9 */ /* 0x000fe20000000800 */
[----:B------:R-:W-:Y:S01]  /*600f0*/  ISETP.LT.AND P5, PT, R57, UR12, !P1 ;  /* 0x0000000c39007c0c */ /* 0x000fe2000cfa1270 */
[----:B------:R-:W-:Y:S01]  /*60100*/  ULDC UR12, c[0x0][0x228] ;  /* 0x00008a00000c7ab9 */ /* 0x000fe20000000800 */
[----:B--2---:R-:W-:Y:S01]  /*60110*/  PRMT R5, R55, 0x7632, R5 ;  /* 0x0000763237057816 */ /* 0x004fe20000000005 */
[----:B------:R-:W-:Y:S01]  /*60120*/  @P4 STG.E.U16 desc[UR8][R10.64], R55 ;  /* 0x000000370a004986 */ /* 0x000fe2000c101508 */
[----:B------:R-:W-:Y:S01]  /*60130*/  ISETP.LT.AND P4, PT, R38, UR10, !P1 ;  /* 0x0000000a26007c0c */ /* 0x000fe2000cf81270 */
[----:B------:R-:W-:Y:S02]  /*60140*/  ULDC UR10, c[0x0][0x228] ;  /* 0x00008a00000a7ab9 */ /* 0x000fe40000000800 */
[----:B------:R0:W-:Y:S01]  /*60150*/  @P3 STG.E.U16 desc[UR8][R6.64], R5 ;  /* 0x0000000506003986 */ /* 0x0001e2000c101508 */
[----:B------:R-:W-:Y:S01]  /*60160*/  ISETP.LT.AND P3, PT, R35, UR4, !P1 ;  /* 0x0000000423007c0c */ /* 0x000fe2000cf61270 */
[----:B------:R-:W-:-:S02]  /*60170*/  ULDC UR4, c[0x0][0x228] ;  /* 0x00008a0000047ab9 */ /* 0x000fc40000000800 */
[----:B---3--:R1:W-:Y:S01]  /*60180*/  @P2 STG.E.U16 desc[UR8][R8.64], R37 ;  /* 0x0000002508002986 */ /* 0x0083e2000c101508 */
[----:B------:R-:W-:Y:S01]  /*60190*/  ISETP.LT.AND P2, PT, R60, UR6, !P1 ;  /* 0x000000063c007c0c */ /* 0x000fe2000cf41270 */
[----:B------:R-:W-:Y:S01]  /*601a0*/  ULDC UR6, c[0x0][0x228] ;  /* 0x00008a0000067ab9 */ /* 0x000fe20000000800 */
[----:B0-----:R-:W-:Y:S01]  /*601b0*/  PRMT R5, R37, 0x7632, R5 ;  /* 0x0000763225057816 */ /* 0x001fe20000000005 */
[C---:B------:R-:W-:Y:S01]  /*601c0*/  IMAD.WIDE R6, R4.reuse, 0x2, R20 ;  /* 0x0000000204067825 */ /* 0x040fe200078e0214 */
[----:B----4-:R-:W-:Y:S01]  /*601d0*/  PRMT R12, R13, 0x7632, R12 ;  /* 0x000076320d0c7816 */ /* 0x010fe2000000000c */
[----:B-1----:R-:W2:Y:S02]  /*601e0*/  LDL.LU R37, [R1+0x324] ;  /* 0x0003240001257983 */ /* 0x002ea40000300800 */
[C---:B------:R-:W-:Y:S02]  /*601f0*/  IMAD.WIDE R8, R4.reuse, 0x2, R24 ;  /* 0x0000000204087825 */ /* 0x040fe400078e0218 */
[----:B------:R0:W-:Y:S02]  /*60200*/  @P0 STG.E.U16 desc[UR8][R6.64], R5 ;  /* 0x0000000506000986 */ /* 0x0001e4000c101508 */
[----:B------:R-:W-:-:S04]  /*60210*/  IMAD.WIDE R10, R4, 0x2, R26 ;  /* 0x00000002040a7825 */ /* 0x000fc800078e021a */
[----:B------:R-:W-:-:S04]  /*60220*/  IMAD.WIDE R54, R4, 0x2, R28 ;  /* 0x0000000204367825 */ /* 0x000fc800078e021c */
[----:B0-----:R-:W-:Y:S01]  /*60230*/  IMAD.WIDE R6, R4, 0x2, R22 ;  /* 0x0000000204067825 */ /* 0x001fe200078e0216 */
[----:B------:R-:W-:-:S04]  /*60240*/  PRMT R5, R33, 0x7632, R5 ;  /* 0x0000763221057816 */ /* 0x000fc80000000005 */
[----:B------:R0:W-:Y:S04]  /*60250*/  @P5 STG.E.U16 desc[UR8][R6.64], R33 ;  /* 0x0000002106005986 */ /* 0x0001e8000c101508 */
[----:B------:R-:W-:Y:S04]  /*60260*/  @P4 STG.E.U16 desc[UR8][R8.64], R5 ;  /* 0x0000000508004986 */ /* 0x000fe8000c101508 */
[----:B------:R1:W-:Y:S04]  /*60270*/  @P3 STG.E.U16 desc[UR8][R10.64], R13 ;  /* 0x0000000d0a003986 */ /* 0x0003e8000c101508 */
[----:B0-----:R-:W3:Y:S04]  /*60280*/  LDL.LU R33, [R1+0x314] ;  /* 0x0003140001217983 */ /* 0x001ee80000300800 */
[----:B------:R0:W-:Y:S04]  /*60290*/  @P2 STG.E.U16 desc[UR8][R54.64], R12 ;  /* 0x0000000c36002986 */ /* 0x0001e8000c101508 */
[----:B-1----:R-:W4:Y:S04]  /*602a0*/  LDL.LU R13, [R1+0x2b38] ;  /* 0x002b3800010d7983 */ /* 0x002f280000300800 */
[----:B------:R1:W-:Y:S04]  /*602b0*/  STL [R1+0x2b30], R31 ;  /* 0x002b301f01007387 */ /* 0x0003e80000100800 */
[----:B0-----:R-:W3:Y:S01]  /*602c0*/  LDL R55, [R1+0x2970] ;  /* 0x0029700001377983 */ /* 0x001ee20000100800 */
[----:B------:R-:W-:Y:S01]  /*602d0*/  IMAD.WIDE R6, R4, 0x2, R30 ;  /* 0x0000000204067825 */ /* 0x000fe200078e021e */
[----:B------:R-:W-:Y:S01]  /*602e0*/  ISETP.LT.AND P0, PT, R34, UR4, !P1 ;  /* 0x0000000422007c0c */ /* 0x000fe2000cf01270 */
[----:B------:R-:W-:Y:S01]  /*602f0*/  ULDC UR4, c[0x0][0x228] ;  /* 0x00008a0000047ab9 */ /* 0x000fe20000000800 */
[----:B------:R-:W3:Y:S01]  /*60300*/  LDL R54, [R1+0x2968] ;  /* 0x0029680001367983 */ /* 0x000ee20000100800 */
[----:B------:R-:W-:Y:S01]  /*60310*/  ISETP.LT.AND P2, PT, R19, UR4, !P1 ;  /* 0x0000000413007c0c */ /* 0x000fe2000cf41270 */
[----:B------:R-:W-:-:S02]  /*60320*/  ULDC UR4, c[0x0][0x228] ;  /* 0x00008a0000047ab9 */ /* 0x000fc40000000800 */
[----:B-1----:R-:W3:Y:S04]  /*60330*/  LDL.LU R31, [R1+0x334] ;  /* 0x00033400011f7983 */ /* 0x002ee80000300800 */
[----:B------:R-:W3:Y:S01]  /*60340*/  LDL R19, [R1+0x214] ;  /* 0x0002140001137983 */ /* 0x000ee20000100800 */
[----:B------:R-:W-:Y:S01]  /*60350*/  ISETP.LT.AND P6, PT, R15, UR6, !P1 ;  /* 0x000000060f007c0c */ /* 0x000fe2000cfc1270 */
[----:B------:R-:W-:Y:S01]  /*60360*/  VIADD R8, R36, 0x13 ;  /* 0x0000001324087836 */ /* 0x000fe20000000000 */
[----:B------:R-:W-:Y:S01]  /*60370*/  ISETP.LT.AND P5, PT, R14, UR4, !P1 ;  /* 0x000000040e007c0c */ /* 0x000fe2000cfa1270 */
[----:B------:R-:W-:Y:S01]  /*60380*/  ULDC UR4, c[0x0][0x228] ;  /* 0x00008a0000047ab9 */ /* 0x000fe20000000800 */
[----:B------:R-:W-:Y:S01]  /*60390*/  ULDC UR6, c[0x0][0x228] ;  /* 0x00008a0000067ab9 */ /* 0x000fe20000000800 */
[----:B------:R-:W-:Y:S01]  /*603a0*/  ISETP.LT.AND P4, PT, R56, UR4, !P1 ;  /* 0x0000000438007c0c */ /* 0x000fe2000cf81270 */
[----:B------:R-:W-:Y:S01]  /*603b0*/  IMAD.WIDE R10, R4, 0x2, R46 ;  /* 0x00000002040a7825 */ /* 0x000fe200078e022e */
[----:B------:R-:W-:Y:S01]  /*603c0*/  ULDC UR4, c[0x0][0x248] ;  /* 0x0000920000047ab9 */ /* 0x000fe20000000800 */
[----:B--2---:R-:W-:Y:S01]  /*603d0*/  PRMT R32, R37, 0x7632, R32 ;  /* 0x0000763225207816 */ /* 0x004fe20000000020 */
[----:B----4-:R0:W-:Y:S01]  /*603e0*/  @P0 STG.E.U16 desc[UR8][R6.64], R13 ;  /* 0x0000000d06000986 */ /* 0x0101e2000c101508 */
[----:B------:R-:W-:-:S02]  /*603f0*/  PRMT R5, R13, 0x7632, R5 ;  /* 0x000076320d057816 */ /* 0x000fc40000000005 */
[----:B---3--:R-:W-:Y:S01]  /*60400*/  ISETP.LT.AND P3, PT, R55, UR32, !P1 ;  /* 0x0000002037007c0c */ /* 0x008fe2000cf61270 */
[----:B------:R-:W-:Y:S01]  /*60410*/  ULDC.64 UR32, c[0x0][0x228] ;  /* 0x00008a0000207ab9 */ /* 0x000fe20000000a00 */
[----:B0-----:R-:W-:Y:S01]  /*60420*/  IMAD.WIDE R6, R4, 0x2, R40 ;  /* 0x0000000204067825 */ /* 0x001fe200078e0228 */
[----:B------:R-:W-:-:S04]  /*60430*/  ISETP.GE.AND P0, PT, R8, UR33, PT ;  /* 0x0000002108007c0c */ /* 0x000fc8000bf06270 */
[----:B------:R0:W-:Y:S01]  /*60440*/  @P2 STG.E.U16 desc[UR8][R6.64], R5 ;  /* 0x0000000506002986 */ /* 0x0001e2000c101508 */
[----:B------:R-:W-:-:S04]  /*60450*/  IMAD.WIDE R8, R4, 0x2, R44 ;  /* 0x0000000204087825 */ /* 0x000fc800078e022c */
[----:B0-----:R-:W-:-:S05]  /*60460*/  IMAD.WIDE R6, R4, 0x2, R42 ;  /* 0x0000000204067825 */ /* 0x001fca00078e022a */
[----:B------:R0:W-:Y:S04]  /*60470*/  @P6 STG.E.U16 desc[UR8][R6.64], R37 ;  /* 0x0000002506006986 */ /* 0x0001e8000c101508 */
[----:B------:R-:W-:Y:S01]  /*60480*/  @P5 STG.E.U16 desc[UR8][R8.64], R32 ;  /* 0x0000002008005986 */ /* 0x000fe2000c101508 */
[----:B------:R-:W-:Y:S01]  /*60490*/  ISETP.LT.AND P5, PT, R58, UR6, !P1 ;  /* 0x000000063a007c0c */ /* 0x000fe2000cfa1270 */
[C---:B------:R-:W-:Y:S01]  /*604a0*/  IMAD.WIDE R12, R4.reuse, 0x2, R48 ;  /* 0x00000002040c7825 */ /* 0x040fe200078e0230 */
[----:B------:R-:W-:Y:S02]  /*604b0*/  ISETP.LT.AND P1, PT, R59, UR12, !P1 ;  /* 0x0000000c3b007c0c */ /* 0x000fe4000cf21270 */
[----:B------:R-:W-:Y:S01]  /*604c0*/  PRMT R5, R33, 0x7632, R5 ;  /* 0x0000763221057816 */ /* 0x000fe20000000005 */
[----:B------:R1:W-:Y:S01]  /*604d0*/  @P3 STG.E.U16 desc[UR8][R10.64], R33 ;  /* 0x000000210a003986 */ /* 0x0003e2000c101508 */
[----:B------:R-:W-:Y:S01]  /*604e0*/  ULDC UR6, c[0x0][0x228] ;  /* 0x00008a0000067ab9 */ /* 0x000fe20000000800 */
[----:B0-----:R-:W-:Y:S01]  /*604f0*/  IMAD.WIDE R6, R4, 0x2, R50 ;  /* 0x0000000204067825 */ /* 0x001fe200078e0232 */
[----:B------:R-:W-:Y:S01]  /*60500*/  ULDC UR12, c[0x0][0x228] ;  /* 0x00008a00000c7ab9 */ /* 0x000fe20000000800 */
[----:B------:R0:W-:Y:S04]  /*60510*/  @P4 STG.E.U16 desc[UR8][R12.64], R5 ;  /* 0x000000050c004986 */ /* 0x0001e8000c101508 */
[----:B------:R-:W2:Y:S01]  /*60520*/  LDL.LU R37, [R1+0x1d4] ;  /* 0x0001d40001257983 */ /* 0x000ea20000300800 */
[----:B-1----:R-:W-:-:S03]  /*60530*/  PRMT R10, R31, 0x7632, R10 ;  /* 0x000076321f0a7816 */ /* 0x002fc6000000000a */
[----:B------:R-:W3:Y:S01]  /*60540*/  LDL.LU R33, [R1+0x1c4] ;  /* 0x0001c40001217983 */ /* 0x000ee20000300800 */
[----:B0-----:R-:W-:-:S03]  /*60550*/  VIADD R12, R4, UR4 ;  /* 0x00000004040c7c36 */ /* 0x001fc60008000000 */
[----:B------:R0:W-:Y:S01]  /*60560*/  @P5 STG.E.U16 desc[UR8][R6.64], R31 ;  /* 0x0000001f06005986 */ /* 0x0001e2000c101508 */
[----:B------:R-:W-:Y:S01]  /*60570*/  IMAD.WIDE R4, R4, 0x2, R52 ;  /* 0x0000000204047825 */ /* 0x000fe200078e0234 */
[----:B------:R-:W-:Y:S01]  /*60580*/  PRMT R11, R19, 0x7632, R11 ;  /* 0x00007632130b7816 */ /* 0x000fe2000000000b */
[----:B------:R-:W-:-:S03]  /*60590*/  ULDC UR4, c[0x0][0x228] ;  /* 0x00008a0000047ab9 */ /* 0x000fc60000000800 */
[----:B------:R1:W-:Y:S04]  /*605a0*/  @P1 STG.E.U16 desc[UR8][R4.64], R10 ;  /* 0x0000000a04001986 */ /* 0x0003e8000c101508 */
[----:B0-----:R-:W4:Y:S04]  /*605b0*/  LDL R31, [R1+0x1b4] ;  /* 0x0001b400011f7983 */ /* 0x001f280000100800 */
[----:B------:R-:W2:Y:S04]  /*605c0*/  LDL.LU R19, [R1+0x2b34] ;  /* 0x002b340001137983 */ /* 0x000ea80000300800 */
        /* <DEDUP_REMOVED lines=8> */
[C---:B------:R-:W-:Y:S01]  /*60650*/  IMAD.WIDE R6, R12.reuse, 0x2, R16 ;  /* 0x000000020c067825 */ /* 0x040fe200078e0210 */
[----:B------:R-:W-:Y:S01]  /*60660*/  ISETP.LT.AND P5, PT, R57, UR12, !P0 ;  /* 0x0000000c39007c0c */ /* 0x000fe2000c7a1270 */
[----:B------:R-:W-:Y:S01]  /*60670*/  ULDC UR4, c[0x0][0x228] ;  /* 0x00008a0000047ab9 */ /* 0x000fe20000000800 */
[----:B------:R-:W-:Y:S01]  /*60680*/  ULDC UR6, c[0x0][0x228] ;  /* 0x00008a0000067ab9 */ /* 0x000fe20000000800 */
[----:B------:R-:W-:Y:S01]  /*60690*/  ULDC UR12, c[0x0][0x228] ;  /* 0x00008a00000c7ab9 */ /* 0x000fe20000000800 */
[----:B---3--:R-:W-:Y:S01]  /*606a0*/  PRMT R32, R33, 0x7632, R32 ;  /* 0x0000763221207816 */ /* 0x008fe20000000020 */
[----:B----4-:R2:W-:Y:S04]  /*606b0*/  @P4 STG.E.U16 desc[UR8][R8.64], R5 ;  /* 0x0000000508004986 */ /* 0x0105e8000c101508 */
[----:B------:R0:W-:Y:S01]  /*606c0*/  @P3 STG.E.U16 desc[UR8][R6.64], R11 ;  /* 0x0000000b06003986 */ /* 0x0001e2000c101508 */
[----:B--2---:R-:W-:Y:S01]  /*606d0*/  IMAD.WIDE R4, R12, 0x2, R18 ;  /* 0x000000020c047825 */ /* 0x004fe200078e0212 */
[----:B0-----:R-:W-:-:S04]  /*606e0*/  PRMT R6, R37, 0x7632, R6 ;  /* 0x0000763225067816 */ /* 0x001fc80000000006 */
[----:B------:R0:W-:Y:S01]  /*606f0*/  @P2 STG.E.U16 desc[UR8][R4.64], R37 ;  /* 0x0000002504002986 */ /* 0x0001e2000c101508 */
[----:B------:R-:W-:-:S03]  /*60700*/  PRMT R13, R31, 0x7632, R13 ;  /* 0x000076321f0d7816 */ /* 0x000fc6000000000d */
[----:B------:R1:W-:Y:S01]  /*60710*/  STL [R1+0x2b20], R19 ;  /* 0x002b201301007387 */ /* 0x0003e20000100800 */
[----:B0-----:R-:W-:-:S03]  /*60720*/  IMAD.WIDE R4, R12, 0x2, R20 ;  /* 0x000000020c047825 */ /* 0x001fc600078e0214 */
[----:B-1----:R-:W2:Y:S04]  /*60730*/  LDL R19, [R1+0x1e7c] ;  /* 0x001e7c0001137983 */ /* 0x002ea80000100800 */
[----:B------:R0:W-:Y:S04]  /*60740*/  @P1 STG.E.U16 desc[UR8][R4.64], R6 ;  /* 0x0000000604001986 */ /* 0x0001e8000c101508 */
[----:B------:R-:W3:Y:S04]  /*60750*/  LDL.LU R37, [R1+0x244] ;  /* 0x0002440001257983 */ /* 0x000ee80000300800 */
[----:B------:R-:W4:Y:S01]  /*60760*/  LDL.LU R31, [R1+0x2b30] ;  /* 0x002b3000011f7983 */ /* 0x000f220000300800 */
[----:B0-----:R-:W-:-:S05]  /*60770*/  IMAD.WIDE R4, R12, 0x2, R22 ;  /* 0x000000020c047825 */ /* 0x001fca00078e0216 */
[----:B------:R0:W-:Y:S04]  /*60780*/  @P5 STG.E.U16 desc[UR8][R4.64], R33 ;  /* 0x0000002104005986 */ /* 0x0001e8000c101508 */
[----:B0-----:R-:W3:Y:S04]  /*60790*/  LDL.LU R33, [R1+0x2b2c] ;  /* 0x002b2c0001217983 */ /* 0x001ee80000300800 */
[----:B------:R-:W2:Y:S01]  /*607a0*/  LDL.LU R5, [R1+0x1b4] ;  /* 0x0001b40001057983 */ /* 0x000ea20000300800 */
[----:B------:R-:W-:Y:S02]  /*607b0*/  ISETP.LT.AND P4, PT, R38, UR10, !P0 ;  /* 0x0000000a26007c0c */ /* 0x000fe4000c781270 */
        /* <DEDUP_REMOVED lines=8> */
[----:B------:R-:W-:-:S03]  /*60840*/  ULDC UR10, c[0x0][0x228] ;  /* 0x00008a00000a7ab9 */ /* 0x000fc60000000800 */
[C---:B------:R-:W-:Y:S01]  /*60850*/  IMAD.WIDE R10, R12.reuse, 0x2, R28 ;  /* 0x000000020c0a7825 */ /* 0x040fe200078e021c */
[----:B------:R-:W-:Y:S01]  /*60860*/  @P4 STG.E.U16 desc[UR8][R6.64], R32 ;  /* 0x0000002006004986 */ /* 0x000fe2000c101508 */
[----:B------:R-:W-:Y:S01]  /*60870*/  ISETP.LT.AND P6, PT, R15, UR6, !P0 ;  /* 0x000000060f007c0c */ /* 0x000fe2000c7c1270 */
[----:B------:R-:W-:Y:S02]  /*60880*/  ULDC UR6, c[0x0][0x228] ;  /* 0x00008a0000067ab9 */ /* 0x000fe40000000800 */
[----:B--2---:R4:W-:Y:S04]  /*60890*/  @P3 STG.E.U16 desc[UR8][R8.64], R5 ;  /* 0x0000000508003986 */ /* 0x0049e8000c101508 */
[----:B------:R0:W-:Y:S01]  /*608a0*/  @P2 STG.E.U16 desc[UR8][R10.64], R13 ;  /* 0x0000000d0a002986 */ /* 0x0001e2000c101508 */
[----:B------:R-:W-:Y:S01]  /*608b0*/  ISETP.LT.AND P2, PT, R19, UR4, !P0 ;  /* 0x0000000413007c0c */ /* 0x000fe2000c741270 */
[----:B------:R-:W-:Y:S01]  /*608c0*/  ULDC UR4, c[0x0][0x228] ;  /* 0x00008a0000047ab9 */ /* 0x000fe20000000800 */
[----:B----4-:R-:W-:Y:S01]  /*608d0*/  IMAD.WIDE R4, R12, 0x2, R30 ;  /* 0x000000020c047825 */ /* 0x010fe200078e021e */
[----:B---3--:R-:W-:-:S04]  /*608e0*/  PRMT R6, R33, 0x7632, R6 ;  /* 0x0000763221067816 */ /* 0x008fc80000000006 */
[----:B------:R1:W-:Y:S01]  /*608f0*/  @P1 STG.E.U16 desc[UR8][R4.64], R33 ;  /* 0x0000002104001986 */ /* 0x0003e2000c101508 */
[----:B------:R-:W-:Y:S01]  /*60900*/  ISETP.LT.AND P5, PT, R14, UR4, !P0 ;  /* 0x000000040e007c0c */ /* 0x000fe2000c7a1270 */
[----:B------:R-:W-:Y:S01]  /*60910*/  VIADD R7, R36, 0x14 ;  /* 0x0000001424077836 */ /* 0x000fe20000000000 */
[----:B0-----:R-:W-:Y:S01]  /*60920*/  PRMT R13, R37, 0x7632, R13 ;  /* 0x00007632250d7816 */ /* 0x001fe2000000000d */
[----:B------:R-:W2:Y:S01]  /*60930*/  LDL.LU R14, [R1+0x2b28] ;  /* 0x002b2800010e7983 */ /* 0x000ea20000300800 */
[----:B------:R-:W-:Y:S01]  /*60940*/  ISETP.LT.AND P3, PT, R55, UR30, !P0 ;  /* 0x0000001e37007c0c */ /* 0x000fe2000c761270 */
[----:B------:R-:W-:Y:S01]  /*60950*/  ULDC.64 UR30, c[0x0][0x228] ;  /* 0x00008a00001e7ab9 */ /* 0x000fe20000000a00 */
[----:B------:R-:W-:Y:S01]  /*60960*/  ULDC UR4, c[0x0][0x228] ;  /* 0x00008a0000047ab9 */ /* 0x000fe20000000800 */
[----:B------:R-:W3:Y:S01]  /*60970*/  LDL R19, [R1+0x2c8] ;  /* 0x0002c80001137983 */ /* 0x000ee20000100800 */
[----:B-1----:R-:W-:-:S03]  /*60980*/  IMAD.WIDE R4, R12, 0x2, R40 ;  /* 0x000000020c047825 */ /* 0x002fc600078e0228 */
[----:B------:R-:W4:Y:S04]  /*60990*/  LDL R33, [R1+0x1e7c] ;  /* 0x001e7c0001217983 */ /* 0x000f280000100800 */
[----:B------:R0:W-:Y:S02]  /*609a0*/  @P2 STG.E.U16 desc[UR8][R4.64], R6 ;  /* 0x0000000604002986 */ /* 0x0001e4000c101508 */
[----:B0-----:R-:W-:-:S05]  /*609b0*/  IMAD.WIDE R4, R12, 0x2, R42 ;  /* 0x000000020c047825 */ /* 0x001fca00078e022a */
[----:B------:R0:W-:Y:S04]  /*609c0*/  @P6 STG.E.U16 desc[UR8][R4.64], R37 ;  /* 0x0000002504006986 */ /* 0x0001e8000c101508 */
[----:B0-----:R-:W4:Y:S01]  /*609d0*/  LDL.LU R37, [R1+0x2b24] ;  /* 0x002b240001257983 */ /* 0x001f220000300800 */
[----:B------:R-:W-:Y:S01]  /*609e0*/  ISETP.GE.AND P1, PT, R7, UR31, PT ;  /* 0x0000001f07007c0c */ /* 0x000fe2000bf26270 */
[----:B------:R-:W-:Y:S01]  /*609f0*/  IMAD.WIDE R6, R12, 0x2, R44 ;  /* 0x000000020c067825 */ /* 0x000fe200078e022c */
[----:B------:R-:W-:Y:S01]  /*60a00*/  ISETP.LT.AND P4, PT, R56, UR4, !P0 ;  /* 0x0000000438007c0c */ /* 0x000fe2000c781270 */
[----:B------:R-:W-:-:S03]  /*60a10*/  ULDC UR4, c[0x0][0x248] ;  /* 0x0000920000047ab9 */ /* 0x000fc60000000800 */
[----:B------:R0:W-:Y:S01]  /*60a20*/  @P5 STG.E.U16 desc[UR8][R6.64], R13 ;  /* 0x0000000d06005986 */ /* 0x0001e2000c101508 */
[----:B------:R-:W-:Y:S01]  /*60a30*/  ISETP.LT.AND P5, PT, R58, UR6, !P0 ;  /* 0x000000063a007c0c */ /* 0x000fe2000c7a1270 */
[C---:B------:R-:W-:Y:S01]  /*60a40*/  IMAD.WIDE R8, R12.reuse, 0x2, R46 ;  /* 0x000000020c087825 */ /* 0x040fe200078e022e */
[----:B------:R-:W-:Y:S01]  /*60a50*/  ISETP.LT.AND P0, PT, R59, UR12, !P0 ;  /* 0x0000000c3b007c0c */ /* 0x000fe2000c701270 */
[----:B------:R-:W-:Y:S01]  /*60a60*/  ULDC UR6, c[0x0][0x228] ;  /* 0x00008a0000067ab9 */ /* 0x000fe20000000800 */
[----:B------:R-:W-:Y:S01]  /*60a70*/  ULDC UR12, c[0x0][0x228] ;  /* 0x00008a00000c7ab9 */ /* 0x000fe20000000800 */
[----:B------:R-:W-:-:S04]  /*60a80*/  IMAD.WIDE R10, R12, 0x2, R48 ;  /* 0x000000020c0a7825 */ /* 0x000fc800078e0230 */
[C---:B0-----:R-:W-:Y:S01]  /*60a90*/  IMAD.WIDE R6, R12.reuse, 0x2, R50 ;  /* 0x000000020c067825 */ /* 0x041fe200078e0232 */
[----:B------:R-:W4:Y:S03]  /*60aa0*/  LDL.LU R13, [R1+0x278] ;  /* 0x00027800010d7983 */ /* 0x000f260000300800 */
[----:B------:R-:W-:Y:S01]  /*60ab0*/  VIADD R4, R12, UR4 ;  /* 0x000000040c047c36 */ /* 0x000fe20008000000 */
[----:B------:R-:W-:Y:S01]  /*60ac0*/  ULDC UR4, c[0x0][0x228] ;  /* 0x00008a0000047ab9 */ /* 0x000fe20000000800 */
[----:B--2---:R-:W-:Y:S01]  /*60ad0*/  PRMT R32, R14, 0x7632, R32 ;  /* 0x000076320e207816 */ /* 0x004fe20000000020 */
[----:B------:R0:W-:Y:S04]  /*60ae0*/  @P3 STG.E.U16 desc[UR8][R8.64], R14 ;  /* 0x0000000e08003986 */ /* 0x0001e8000c101508 */
[----:B------:R-:W-:Y:S01]  /*60af0*/  @P4 STG.E.U16 desc[UR8][R10.64], R32 ;  /* 0x000000200a004986 */ /* 0x000fe2000c101508 */
[----:B0-----:R-:W-:-:S03]  /*60b00*/  IMAD.WIDE R8, R12, 0x2, R52 ;  /* 0x000000020c087825 */ /* 0x001fc600078e0234 */
[----:B------:R-:W2:Y:S01]  /*60b10*/  LDL.LU R14, [R1+0x2e8] ;  /* 0x0002e800010e7983 */ /* 0x000ea20000300800 */
[----:B---3--:R-:W-:Y:S02]  /*60b20*/  PRMT R12, R19, 0x7632, R12 ;  /* 0x00007632130c7816 */ /* 0x008fe4000000000c */
[----:B----4-:R-:W-:Y:S01]  /*60b30*/  PRMT R5, R37, 0x7632, R5 ;  /* 0x0000763225057816 */ /* 0x010fe20000000005 */
[----:B------:R0:W-:Y:S04]  /*60b40*/  @P5 STG.E.U16 desc[UR8][R6.64], R37 ;  /* 0x0000002506005986 */ /* 0x0001e8000c101508 */
[----:B------:R-:W-:Y:S04]  /*60b50*/  @P0 STG.E.U16 desc[UR8][R8.64], R5 ;  /* 0x0000000508000986 */ /* 0x000fe8000c101508 */
[----:B0-----:R-:W3:Y:S01]  /*60b60*/  LDL R37, [R1+0x296c] ;  /* 0x00296c0001257983 */ /* 0x001ee20000100800 */
[----:B------:R-:W-:-:S03]  /*60b70*/  IMAD.WIDE R6, R4, 0x2, R16 ;  /* 0x0000000204067825 */ /* 0x000fc600078e0210 */
[----:B------:R0:W-:Y:S04]  /*60b80*/  STL [R1+0x2b18], R17 ;  /* 0x002b181101007387 */ /* 0x0001e80000100800 */
[----:B0-----:R-:W4:Y:S04]  /*60b90*/  LDL.LU R17, [R1+0x2d8] ;  /* 0x0002d80001117983 */ /* 0x001f280000300800 */
[----:B------:R-:W3:Y:S04]  /*60ba0*/  LDL.LU R19, [R1+0x2b20] ;  /* 0x002b200001137983 */ /* 0x000ee80000300800 */
[----:B------:R-:W4:Y:S01]  /*60bb0*/  LDL.LU R9, [R1+0x2c8] ;  /* 0x0002c80001097983 */ /* 0x000f220000300800 */
        /* <DEDUP_REMOVED lines=10> */
[----:B------:R-:W-:Y:S01]  /*60c60*/  PRMT R5, R13, 0x7632, R5 ;  /* 0x000076320d057816 */ /* 0x000fe20000000005 */
[----:B------:R-:W-:Y:S01]  /*60c70*/  ULDC UR12, c[0x0][0x228] ;  /* 0x00008a00000c7ab9 */ /* 0x000fe20000000800 */
[----:B--2---:R-:W-:Y:S01]  /*60c80*/  PRMT R32, R14, 0x7632, R32 ;  /* 0x000076320e207816 */ /* 0x004fe20000000020 */
[----:B----4-:R3:W-:Y:S04]  /*60c90*/  @P4 STG.E.U16 desc[UR8][R10.64], R9 ;  /* 0x000000090a004986 */ /* 0x0107e8000c101508 */
[----:B------:R0:W-:Y:S01]  /*60ca0*/  @P3 STG.E.U16 desc[UR8][R6.64], R12 ;  /* 0x0000000c06003986 */ /* 0x0001e2000c101508 */
[----:B------:R-:W-:Y:S01]  /*60cb0*/  ISETP.LT.AND P4, PT, R38, UR10, !P1 ;  /* 0x0000000a26007c0c */ /* 0x000fe2000cf81270 */
[----:B------:R-:W-:Y:S01]  /*60cc0*/  ULDC UR10, c[0x0][0x228] ;  /* 0x00008a00000a7ab9 */ /* 0x000fe20000000800 */
[----:B------:R-:W-:Y:S01]  /*60cd0*/  ISETP.LT.AND P3, PT, R35, UR4, !P1 ;  /* 0x0000000423007c0c */ /* 0x000fe2000cf61270 */
[----:B------:R-:W-:Y:S01]  /*60ce0*/  ULDC UR4, c[0x0][0x228] ;  /* 0x00008a0000047ab9 */ /* 0x000fe20000000800 */
[----:B---3--:R-:W-:-:S04]  /*60cf0*/  IMAD.WIDE R8, R4, 0x2, R18 ;  /* 0x0000000204087825 */ /* 0x008fc800078e0212 */
[----:B0-----:R-:W-:Y:S01]  /*60d00*/  IMAD.WIDE R6, R4, 0x2, R20 ;  /* 0x0000000204067825 */ /* 0x001fe200078e0214 */
[----:B------:R0:W-:Y:S04]  /*60d10*/  @P2 STG.E.U16 desc[UR8][R8.64], R13 ;  /* 0x0000000d08002986 */ /* 0x0001e8000c101508 */
[----:B------:R1:W-:Y:S01]  /*60d20*/  @P0 STG.E.U16 desc[UR8][R6.64], R5 ;  /* 0x0000000506000986 */ /* 0x0003e2000c101508 */
[----:B------:R-:W-:Y:S01]  /*60d30*/  ISETP.LT.AND P0, PT, R34, UR4, !P1 ;  /* 0x0000000422007c0c */ /* 0x000fe2000cf01270 */
[----:B------:R-:W-:-:S04]  /*60d40*/  IMAD.WIDE R10, R4, 0x2, R26 ;  /* 0x00000002040a7825 */ /* 0x000fc800078e021a */
[----:B0-----:R-:W-:Y:S01]  /*60d50*/  IMAD.WIDE R8, R4, 0x2, R24 ;  /* 0x0000000204087825 */ /* 0x001fe200078e0218 */
[----:B------:R-:W2:Y:S01]  /*60d60*/  LDL.LU R34, [R1+0x318] ;  /* 0x0003180001227983 */ /* 0x000ea20000300800 */
[----:B------:R-:W-:Y:S01]  /*60d70*/  ISETP.LT.AND P2, PT, R60, UR6, !P1 ;  /* 0x000000063c007c0c */ /* 0x000fe2000cf41270 */
[----:B------:R-:W-:Y:S01]  /*60d80*/  ULDC UR4, c[0x0][0x228] ;  /* 0x00008a0000047ab9 */ /* 0x000fe20000000800 */
[----:B-1----:R-:W-:Y:S01]  /*60d90*/  IMAD.WIDE R6, R4, 0x2, R22 ;  /* 0x0000000204067825 */ /* 0x002fe200078e0216 */
[----:B------:R-:W-:Y:S01]  /*60da0*/  PRMT R5, R17, 0x7632, R5 ;  /* 0x0000763211057816 */ /* 0x000fe20000000005 */
[----:B------:R-:W-:-:S03]  /*60db0*/  ULDC UR6, c[0x0][0x228] ;  /* 0x00008a0000067ab9 */ /* 0x000fc60000000800 */
[----:B------:R0:W-:Y:S04]  /*60dc0*/  @P5 STG.E.U16 desc[UR8][R6.64], R14 ;  /* 0x0000000e06005986 */ /* 0x0001e8000c101508 */
[----:B------:R1:W-:Y:S04]  /*60dd0*/  @P4 STG.E.U16 desc[UR8][R8.64], R32 ;  /* 0x0000002008004986 */ /* 0x0003e8000c101508 */
[----:B0-----:R-:W3:Y:S01]  /*60de0*/  LDL.LU R14, [R1+0x2b1c] ;  /* 0x002b1c00010e7983 */ /* 0x001ee20000300800 */
[----:B------:R-:W-:-:S03]  /*60df0*/  IMAD.WIDE R6, R4, 0x2, R30 ;  /* 0x0000000204067825 */ /* 0x000fc600078e021e */
[----:B-1----:R-:W4:Y:S04]  /*60e00*/  LDL R32, [R1+0x1f2c] ;  /* 0x001f2c0001207983 */ /* 0x002f280000100800 */
[----:B------:R0:W-:Y:S04]  /*60e10*/  @P3 STG.E.U16 desc[UR8][R10.64], R17 ;  /* 0x000000110a003986 */ /* 0x0001e8000c101508 */
[----:B0-----:R-:W4:Y:S04]  /*60e20*/  LDL.LU R17, [R1+0x338] ;  /* 0x0003380001117983 */ /* 0x001f280000300800 */
[----:B------:R0:W-:Y:S04]  /*60e30*/  STL [R1+0x2b14], R31 ;  /* 0x002b141f01007387 */ /* 0x0001e80000100800 */
[----:B0-----:R-:W2:Y:S01]  /*60e40*/  LDL.LU R31, [R1+0x328] ;  /* 0x00032800011f7983 */ /* 0x001ea20000300800 */
[----:B------:R-:W-:-:S05]  /*60e50*/  IMAD.WIDE R12, R4, 0x2, R28 ;  /* 0x00000002040c7825 */ /* 0x000fca00078e021c */
[----:B------:R0:W-:Y:S01]  /*60e60*/  @P2 STG.E.U16 desc[UR8][R12.64], R5 ;  /* 0x000000050c002986 */ /* 0x0001e2000c101508 */
[----:B------:R-:W-:Y:S01]  /*60e70*/  ISETP.LT.AND P2, PT, R33, UR4, !P1 ;  /* 0x0000000421007c0c */ /* 0x000fe2000cf41270 */
[----:B------:R-:W-:Y:S01]  /*60e80*/  ULDC UR4, c[0x0][0x228] ;  /* 0x00008a0000047ab9 */ /* 0x000fe20000000800 */
[----:B------:R-:W-:Y:S01]  /*60e90*/  ISETP.LT.AND P6, PT, R15, UR6, !P1 ;  /* 0x000000060f007c0c */ /* 0x000fe2000cfc1270 */
[----:B------:R-:W-:Y:S01]  /*60ea0*/  VIADD R8, R36, 0x15 ;  /* 0x0000001524087836 */ /* 0x000fe20000000000 */
[----:B------:R-:W-:Y:S01]  /*60eb0*/  ISETP.LT.AND P5, PT, R37, UR4, !P1 ;  /* 0x0000000425007c0c */ /* 0x000fe2000cfa1270 */
[----:B------:R-:W-:Y:S01]  /*60ec0*/  ULDC UR4, c[0x0][0x228] ;  /* 0x00008a0000047ab9 */ /* 0x000fe20000000800 */
[----:B------:R-:W-:Y:S01]  /*60ed0*/  ISETP.LT.AND P3, PT, R55, UR32, !P1 ;  /* 0x0000002037007c0c */ /* 0x000fe2000cf61270 */
[----:B------:R-:W-:Y:S01]  /*60ee0*/  ULDC.64 UR32, c[0x0][0x228] ;  /* 0x00008a0000207ab9 */ /* 0x000fe20000000a00 */
[----:B------:R-:W-:Y:S01]  /*60ef0*/  ISETP.LT.AND P4, PT, R56, UR4, !P1 ;  /* 0x0000000438007c0c */ /* 0x000fe2000cf81270 */
[----:B------:R-:W-:Y:S01]  /*60f00*/  ULDC UR6, c[0x0][0x228] ;  /* 0x00008a0000067ab9 */ /* 0x000fe20000000800 */
[----:B------:R-:W-:Y:S01]  /*60f10*/  IMAD.WIDE R10, R4, 0x2, R46 ;  /* 0x00000002040a7825 */ /* 0x000fe200078e022e */
[----:B------:R-:W-:-:S03]  /*60f20*/  ULDC UR4, c[0x0][0x248] ;  /* 0x0000920000047ab9 */ /* 0x000fc60000000800 */
[----:B0-----:R-:W-:Y:S01]  /*60f30*/  IMAD.WIDE R12, R4, 0x2, R48 ;  /* 0x00000002040c7825 */ /* 0x001fe200078e0230 */
[----:B---3--:R0:W-:Y:S01]  /*60f40*/  @P0 STG.E.U16 desc[UR8][R6.64], R14 ;  /* 0x0000000e06000986 */ /* 0x0081e2000c101508 */
[----:B------:R-:W-:Y:S02]  /*60f50*/  PRMT R5, R14, 0x7632, R5 ;  /* 0x000076320e057816 */ /* 0x000fe40000000005 */
[----:B------:R-:W-:Y:S01]  /*60f60*/  ISETP.GE.AND P0, PT, R8, UR33, PT ;  /* 0x0000002108007c0c */ /* 0x000fe2000bf06270 */
[----:B------:R-:W-:-:S04]  /*60f70*/  IMAD.WIDE R8, R4, 0x2, R44 ;  /* 0x0000000204087825 */ /* 0x000fc800078e022c */
[----:B0-----:R-:W-:-:S05]  /*60f80*/  IMAD.WIDE R6, R4, 0x2, R40 ;  /* 0x0000000204067825 */ /* 0x001fca00078e0228 */
[----:B------:R0:W-:Y:S02]  /*60f90*/  @P2 STG.E.U16 desc[UR8][R6.64], R5 ;  /* 0x0000000506002986 */ /* 0x0001e4000c101508 */
[----:B0-----:R-:W-:Y:S01]  /*60fa0*/  IMAD.WIDE R6, R4, 0x2, R42 ;  /* 0x0000000204067825 */ /* 0x001fe200078e022a */
[----:B--2---:R-:W-:-:S04]  /*60fb0*/  PRMT R5, R31, 0x7632, R5 ;  /* 0x000076321f057816 */ /* 0x004fc80000000005 */
[----:B------:R0:W-:Y:S04]  /*60fc0*/  @P6 STG.E.U16 desc[UR8][R6.64], R31 ;  /* 0x0000001f06006986 */ /* 0x0001e8000c101508 */
[----:B------:R1:W-:Y:S01]  /*60fd0*/  @P5 STG.E.U16 desc[UR8][R8.64], R5 ;  /* 0x0000000508005986 */ /* 0x0003e2000c101508 */
[----:B------:R-:W-:Y:S01]  /*60fe0*/  ISETP.LT.AND P5, PT, R58, UR6, !P1 ;  /* 0x000000063a007c0c */ /* 0x000fe2000cfa1270 */
[----:B------:R-:W-:Y:S01]  /*60ff0*/  ULDC UR6, c[0x0][0x228] ;  /* 0x00008a0000067ab9 */ /* 0x000fe20000000800 */
[----:B------:R-:W-:Y:S01]  /*61000*/  PRMT R14, R34, 0x7632, R14 ;  /* 0x00007632220e7816 */ /* 0x000fe2000000000e */
[----:B------:R2:W-:Y:S01]  /*61010*/  @P3 STG.E.U16 desc[UR8][R10.64], R34 ;  /* 0x000000220a003986 */ /* 0x0005e2000c101508 */
[----:B0-----:R-:W-:-:S03]  /*61020*/  IMAD.WIDE R6, R4, 0x2, R50 ;  /* 0x0000000204067825 */ /* 0x001fc600078e0232 */
[----:B------:R-:W3:Y:S04]  /*61030*/  LDL R31, [R1+0x1b8] ;  /* 0x0001b800011f7983 */ /* 0x000ee80000100800 */
[----:B------:R0:W-:Y:S01]  /*61040*/  @P4 STG.E.U16 desc[UR8][R12.64], R14 ;  /* 0x0000000e0c004986 */ /* 0x0001e2000c101508 */
[----:B-1----:R-:W-:-:S03]  /*61050*/  VIADD R5, R4, UR4 ;  /* 0x0000000404057c36 */ /* 0x002fc60008000000 */
[----:B--2---:R-:W2:Y:S01]  /*61060*/  LDL.LU R34, [R1+0x1c8] ;  /* 0x0001c80001227983 */ /* 0x004ea20000300800 */
[----:B------:R-:W-:Y:S01]  /*61070*/  IMAD.WIDE R8, R4, 0x2, R52 ;  /* 0x0000000204087825 */ /* 0x000fe200078e0234 */
[----:B----4-:R-:W-:Y:S01]  /*61080*/  PRMT R4, R17, 0x7632, R4 ;  /* 0x0000763211047816 */ /* 0x010fe20000000004 */
[----:B------:R-:W-:Y:S01]  /*61090*/  ULDC UR4, c[0x0][0x228] ;  /* 0x00008a0000047ab9 */ /* 0x000fe20000000800 */
[----:B------:R-:W-:Y:S04]  /*610a0*/  @P5 STG.E.U16 desc[UR8][R6.64], R17 ;  /* 0x0000001106005986 */ /* 0x000fe8000c101508 */
[----:B0-----:R-:W4:Y:S04]  /*610b0*/  LDL.LU R13, [R1+0x1d8] ;  /* 0x0001d800010d7983 */ /* 0x001f280000300800 */
[----:B------:R0:W-:Y:S04]  /*610c0*/  STL [R1+0x2b0c], R58 ;  /* 0x002b0c3a01007387 */ /* 0x0001e80000100800 */
[----:B0-----:R-:W3:Y:S04]  /*610d0*/  LDL.LU R58, [R1+0x218] ;  /* 0x00021800013a7983 */ /* 0x001ee80000300800 */
[----:B------:R-:W2:Y:S01]  /*610e0*/  LDL.LU R17, [R1+0x2b18] ;  /* 0x002b180001117983 */ /* 0x000ea20000300800 */
[----:B------:R-:W-:-:S02]  /*610f0*/  ISETP.LT.AND P1, PT, R59, UR12, !P1 ;  /* 0x0000000c3b007c0c */ /* 0x000fc4000cf21270 */
[----:B------:R-:W-:Y:S01]  /*61100*/  ISETP.LT.AND P4, PT, R61, UR6, !P0 ;  /* 0x000000063d007c0c */ /* 0x000fe2000c781270 */
[----:B------:R-:W-:Y:S01]  /*61110*/  ULDC UR6, c[0x0][0x228] ;  /* 0x00008a0000067ab9 */ /* 0x000fe20000000800 */
[----:B------:R-:W-:Y:S01]  /*61120*/  ISETP.LT.AND P3, PT, R39, UR10, !P0 ;  /* 0x0000000a27007c0c */ /* 0x000fe2000c761270 */
[----:B------:R-:W-:Y:S01]  /*61130*/  IMAD.WIDE R10, R5, 0x2, R2 ;  /* 0x00000002050a7825 */ /* 0x000fe200078e0202 */
[----:B------:R-:W-:Y:S01]  /*61140*/  ISETP.LT.AND P2, PT, R54, UR6, !P0 ;  /* 0x0000000636007c0c */ /* 0x000fe2000c741270 */
[----:B------:R-:W-:Y:S01]  /*61150*/  ULDC UR12, c[0x0][0x228] ;  /* 0x00008a00000c7ab9 */ /* 0x000fe20000000800 */
[----:B------:R-:W-:-:S05]  /*61160*/  ULDC UR10, c[0x0][0x228] ;  /* 0x00008a00000a7ab9 */ /* 0x000fca0000000800 */
[----:B------:R0:W-:Y:S01]  /*61170*/  @P1 STG.E.U16 desc[UR8][R8.64], R4 ;  /* 0x0000000408001986 */ /* 0x0001e2000c101508 */
[----:B------:R-:W-:Y:S01]  /*61180*/  ISETP.LT.AND P1, PT, R0, UR4, !P0 ;  /* 0x0000000400007c0c */ /* 0x000fe2000c721270 */
[----:B------:R-:W-:Y:S01]  /*61190*/  ULDC UR4, c[0x0][0x228] ;  /* 0x00008a0000047ab9 */ /* 0x000fe20000000800 */
[----:B------:R-:W-:Y:S01]  /*611a0*/  ISETP.LT.AND P5, PT, R57, UR12, !P0 ;  /* 0x0000000c39007c0c */ /* 0x000fe2000c7a1270 */
[----:B------:R-:W-:Y:S01]  /*611b0*/  ULDC UR6, c[0x0][0x228] ;  /* 0x00008a0000067ab9 */ /* 0x000fe20000000800 */
[----:B------:R-:W-:Y:S01]  /*611c0*/  ULDC UR12, c[0x0][0x228] ;  /* 0x00008a00000c7ab9 */ /* 0x000fe20000000800 */
[----:B0-----:R-:W-:Y:S01]  /*611d0*/  IMAD.WIDE R8, R5, 0x2, R18 ;  /* 0x0000000205087825 */ /* 0x001fe200078e0212 */
[----:B----4-:R-:W-:Y:S02]  /*611e0*/  PRMT R4, R13, 0x7632, R4 ;  /* 0x000076320d047816 */ /* 0x010fe40000000004 */
[----:B---3--:R-:W-:Y:S01]  /*611f0*/  PRMT R12, R58, 0x7632, R12 ;  /* 0x000076323a0c7816 */ /* 0x008fe2000000000c */
[----:B--2---:R-:W-:Y:S01]  /*61200*/  IMAD.WIDE R6, R5, 0x2, R16 ;  /* 0x0000000205067825 */ /* 0x004fe200078e0210 */
[----:B------:R0:W-:Y:S04]  /*61210*/  @P4 STG.E.U16 desc[UR8][R10.64], R58 ;  /* 0x0000003a0a004986 */ /* 0x0001e8000c101508 */
[----:B------:R1:W-:Y:S04]  /*61220*/  @P3 STG.E.U16 desc[UR8][R6.64], R12 ;  /* 0x0000000c06003986 */ /* 0x0003e8000c101508 */
[----:B------:R-:W-:Y:S01]  /*61230*/  @P2 STG.E.U16 desc[UR8][R8.64], R13 ;  /* 0x0000000d08002986 */ /* 0x000fe2000c101508 */
[----:B------:R-:W-:-:S03]  /*61240*/  PRMT R14, R34, 0x7632, R14 ;  /* 0x00007632220e7816 */ /* 0x000fc6000000000e */
[----:B0-----:R-:W2:Y:S01]  /*61250*/  LDL.LU R58, [R1+0x248] ;  /* 0x00024800013a7983 */ /* 0x001ea20000300800 */
[C---:B-1----:R-:W-:Y:S01]  /*61260*/  IMAD.WIDE R6, R5.reuse, 0x2, R20 ;  /* 0x0000000205067825 */ /* 0x042fe200078e0214 */
[----:B------:R-:W-:Y:S01]  /*61270*/  ISETP.LT.AND P4, PT, R38, UR10, !P0 ;  /* 0x0000000a26007c0c */ /* 0x000fe2000c781270 */
[----:B------:R-:W-:Y:S01]  /*61280*/  ULDC UR10, c[0x0][0x228] ;  /* 0x00008a00000a7ab9 */ /* 0x000fe20000000800 */
[----:B------:R-:W3:Y:S04]  /*61290*/  LDL.LU R38, [R1+0x1a8] ;  /* 0x0001a80001267983 */ /* 0x000ee80000300800 */
[----:B------:R0:W-:Y:S02]  /*612a0*/  @P1 STG.E.U16 desc[UR8][R6.64], R4 ;  /* 0x0000000406001986 */ /* 0x0001e4000c101508 */
[----:B0-----:R-:W-:Y:S01]  /*612b0*/  IMAD.WIDE R6, R5, 0x2, R22 ;  /* 0x0000000205067825 */ /* 0x001fe200078e0216 */
[----:B------:R-:W-:-:S02]  /*612c0*/  PRMT R4, R31, 0x7632, R4 ;  /* 0x000076321f047816 */ /* 0x000fc40000000004 */
[----:B------:R-:W4:Y:S04]  /*612d0*/  LDL.LU R31, [R1+0x2b14] ;  /* 0x002b1400011f7983 */ /* 0x000f280000300800 */
[----:B------:R0:W-:Y:S04]  /*612e0*/  @P5 STG.E.U16 desc[UR8][R6.64], R34 ;  /* 0x0000002206005986 */ /* 0x0001e8000c101508 */
[----:B0-----:R-:W2:Y:S04]  /*612f0*/  LDL.LU R34, [R1+0x2b10] ;  /* 0x002b100001227983 */ /* 0x001ea80000300800 */
[----:B------:R-:W3:Y:S01]  /*61300*/  LDL.LU R7, [R1+0x1b8] ;  /* 0x0001b80001077983 */ /* 0x000ee20000300800 */
[----:B------:R-:W-:Y:S01]  /*61310*/  ISETP.LT.AND P3, PT, R35, UR4, !P0 ;  /* 0x0000000423007c0c */ /* 0x000fe2000c761270 */
[----:B------:R-:W-:Y:S01]  /*61320*/  ULDC UR4, c[0x0][0x228] ;  /* 0x00008a0000047ab9 */ /* 0x000fe20000000800 */
[----:B------:R-:W-:Y:S01]  /*61330*/  ISETP.LT.AND P2, PT, R60, UR6, !P0 ;  /* 0x000000063c007c0c */ /* 0x000fe2000c741270 */
[C---:B------:R-:W-:Y:S01]  /*61340*/  IMAD.WIDE R8, R5.reuse, 0x2, R24 ;  /* 0x0000000205087825 */ /* 0x040fe200078e0218 */
[----:B------:R-:W-:Y:S01]  /*61350*/  ISETP.LT.AND P1, PT, R32, UR4, !P0 ;  /* 0x0000000420007c0c */ /* 0x000fe2000c721270 */
[----:B------:R-:W-:Y:S01]  /*61360*/  ULDC UR4, c[0x0][0x228] ;  /* 0x00008a0000047ab9 */ /* 0x000fe20000000800 */
[----:B------:R-:W-:Y:S01]  /*61370*/  ULDC UR6, c[0x0][0x228] ;  /* 0x00008a0000067ab9 */ /* 0x000fe20000000800 */
[C---:B------:R-:W-:Y:S01]  /*61380*/  IMAD.WIDE R10, R5.reuse, 0x2, R26 ;  /* 0x00000002050a7825 */ /* 0x040fe200078e021a */
[----:B------:R-:W-:Y:S03]  /*61390*/  @P4 STG.E.U16 desc[UR8][R8.64], R14 ;  /* 0x0000000e08004986 */ /* 0x000fe6000c101508 */
[----:B------:R-:W-:Y:S01]  /*613a0*/  IMAD.WIDE R12, R5, 0x2, R28 ;  /* 0x00000002050c7825 */ /* 0x000fe200078e021c */
[----:B------:R-:W-:Y:S01]  /*613b0*/  ISETP.LT.AND P6, PT, R15, UR6, !P0 ;  /* 0x000000060f007c0c */ /* 0x000fe2000c7c1270 */
[----:B------:R-:W-:Y:S01]  /*613c0*/  ULDC UR6, c[0x0][0x228] ;  /* 0x00008a0000067ab9 */ /* 0x000fe20000000800 */
[----:B------:R-:W2:Y:S04]  /*613d0*/  LDL.LU R15, [R1+0x2cc] ;  /* 0x0002cc00010f7983 */ /* 0x000ea80000300800 */
[----:B---3--:R4:W-:Y:S04]  /*613e0*/  @P3 STG.E.U16 desc[UR8][R10.64], R7 ;  /* 0x000000070a003986 */ /* 0x0089e8000c101508 */
[----:B------:R2:W-:Y:S01]  /*613f0*/  @P2 STG.E.U16 desc[UR8][R12.64], R4 ;  /* 0x000000040c002986 */ /* 0x0005e2000c101508 */
[----:B------:R-:W-:Y:S01]  /*61400*/  ISETP.LT.AND P2, PT, R33, UR4, !P0 ;  /* 0x0000000421007c0c */ /* 0x000fe2000c741270 */
[----:B------:R-:W-:Y:S01]  /*61410*/  ULDC UR4, c[0x0][0x228] ;  /* 0x00008a0000047ab9 */ /* 0x000fe20000000800 */
[----:B----4-:R-:W-:Y:S01]  /*61420*/  IMAD.WIDE R6, R5, 0x2, R30 ;  /* 0x0000000205067825 */ /* 0x010fe200078e021e */
[----:B--2---:R-:W-:-:S04]  /*61430*/  PRMT R4, R34, 0x7632, R4 ;  /* 0x0000763222047816 */ /* 0x004fc80000000004 */
[----:B------:R0:W-:Y:S02]  /*61440*/  @P1 STG.E.U16 desc[UR8][R6.64], R34 ;  /* 0x0000002206001986 */ /* 0x0001e4000c101508 */
[C---:B0-----:R-:W-:Y:S02]  /*61450*/  IMAD.WIDE R6, R5.reuse, 0x2, R40 ;  /* 0x0000000205067825 */ /* 0x041fe400078e0228 */
[----:B------:R-:W2:Y:S04]  /*61460*/  LDL R34, [R1+0x295c] ;  /* 0x00295c0001227983 */ /* 0x000ea80000100800 */
[----:B------:R0:W-:Y:S02]  /*61470*/  @P2 STG.E.U16 desc[UR8][R6.64], R4 ;  /* 0x0000000406002986 */ /* 0x0001e4000c101508 */
[----:B0-----:R-:W-:Y:S01]  /*61480*/  IMAD.WIDE R6, R5, 0x2, R42 ;  /* 0x0000000205067825 */ /* 0x001fe200078e022a */
[----:B------:R-:W-:-:S04]  /*61490*/  PRMT R4, R58, 0x7632, R4 ;  /* 0x000076323a047816 */ /* 0x000fc80000000004 */
[----:B------:R0:W-:Y:S04]  /*614a0*/  @P6 STG.E.U16 desc[UR8][R6.64], R58 ;  /* 0x0000003a06006986 */ /* 0x0001e8000c101508 */
[----:B0-----:R-:W3:Y:S01]  /*614b0*/  LDL.LU R58, [R1+0x2b0c] ;  /* 0x002b0c00013a7983 */ /* 0x001ee20000300800 */
[----:B------:R-:W-:Y:S01]  /*614c0*/  ISETP.LT.AND P5, PT, R37, UR4, !P0 ;  /* 0x0000000425007c0c */ /* 0x000fe2000c7a1270 */
[----:B------:R-:W-:Y:S01]  /*614d0*/  VIADD R8, R36, 0x16 ;  /* 0x0000001624087836 */ /* 0x000fe20000000000 */
[----:B------:R-:W-:Y:S01]  /*614e0*/  ISETP.LT.AND P3, PT, R55, UR30, !P0 ;  /* 0x0000001e37007c0c */ /* 0x000fe2000c761270 */
[----:B------:R-:W-:Y:S01]  /*614f0*/  ULDC.64 UR30, c[0x0][0x228] ;  /* 0x00008a00001e7ab9 */ /* 0x000fe20000000a00 */
[C---:B------:R-:W-:Y:S01]  /*61500*/  IMAD.WIDE R10, R5.reuse, 0x2, R46 ;  /* 0x00000002050a7825 */ /* 0x040fe200078e022e */
[----:B------:R-:W-:Y:S01]  /*61510*/  PRMT R14, R38, 0x7632, R14 ;  /* 0x00007632260e7816 */ /* 0x000fe2000000000e */
[----:B------:R-:W-:Y:S01]  /*61520*/  ULDC UR4, c[0x0][0x228] ;  /* 0x00008a0000047ab9 */ /* 0x000fe20000000800 */
[----:B------:R-:W-:Y:S01]  /*61530*/  ISETP.GE.AND P1, PT, R8, UR31, PT ;  /* 0x0000001f08007c0c */ /* 0x000fe2000bf26270 */
[----:B------:R-:W-:-:S05]  /*61540*/  IMAD.WIDE R8, R5, 0x2, R44 ;  /* 0x0000000205087825 */ /* 0x000fca00078e022c */
[----:B------:R-:W-:Y:S04]  /*61550*/  @P5 STG.E.U16 desc[UR8][R8.64], R4 ;  /* 0x0000000408005986 */ /* 0x000fe8000c101508 */
[----:B------:R0:W-:Y:S04]  /*61560*/  @P3 STG.E.U16 desc[UR8][R10.64], R38 ;  /* 0x000000260a003986 */ /* 0x0001e8000c101508 */
[----:B0-----:R-:W4:Y:S01]  /*61570*/  LDL.LU R38, [R1+0x2b08] ;  /* 0x002b080001267983 */ /* 0x001f220000300800 */
[----:B------:R-:W-:Y:S01]  /*61580*/  ISETP.LT.AND P4, PT, R56, UR4, !P0 ;  /* 0x0000000438007c0c */ /* 0x000fe2000c781270 */
[C---:B------:R-:W-:Y:S01]  /*61590*/  IMAD.WIDE R12, R5.reuse, 0x2, R48 ;  /* 0x00000002050c7825 */ /* 0x040fe200078e0230 */
[----:B------:R-:W-:Y:S01]  /*615a0*/  ULDC UR4, c[0x0][0x248] ;  /* 0x0000920000047ab9 */ /* 0x000fe20000000800 */
[----:B---3--:R-:W-:Y:S01]  /*615b0*/  ISETP.LT.AND P3, PT, R58, UR18, !P0 ;  /* 0x000000123a007c0c */ /* 0x008fe2000c761270 */
[----:B------:R0:W-:Y:S01]  /*615c0*/  STL [R1+0x2b00], R58 ;  /* 0x002b003a01007387 */ /* 0x0001e20000100800 */
[----:B------:R-:W-:Y:S01]  /*615d0*/  IMAD.WIDE R6, R5, 0x2, R50 ;  /* 0x0000000205067825 */ /* 0x000fe200078e0232 */
[----:B------:R-:W-:Y:S01]  /*615e0*/  ISETP.LT.AND P6, PT, R61, UR14, !P1 ;  /* 0x0000000e3d007c0c */ /* 0x000fe2000cfc1270 */
[----:B------:R-:W-:Y:S01]  /*615f0*/  ULDC UR18, c[0x0][0x228] ;  /* 0x00008a0000127ab9 */ /* 0x000fe20000000800 */
[----:B------:R-:W-:-:S05]  /*61600*/  ISETP.LT.AND P0, PT, R59, UR16, !P0 ;  /* 0x000000103b007c0c */ /* 0x000fca000c701270 */
[----:B------:R1:W-:Y:S04]  /*61610*/  @P4 STG.E.U16 desc[UR8][R12.64], R14 ;  /* 0x0000000e0c004986 */ /* 0x0003e8000c101508 */
[----:B0-----:R-:W3:Y:S01]  /*61620*/  LDL.LU R58, [R1+0x27c] ;  /* 0x00027c00013a7983 */ /* 0x001ee20000300800 */
[----:B------:R-:W-:Y:S01]  /*61630*/  ISETP.LT.AND P5, PT, R39, UR12, !P1 ;  /* 0x0000000c27007c0c */ /* 0x000fe2000cfa1270 */
[----:B------:R-:W-:Y:S01]  /*61640*/  ULDC UR16, c[0x0][0x228] ;  /* 0x00008a0000107ab9 */ /* 0x000fe20000000800 */
[----:B------:R-:W-:Y:S01]  /*61650*/  ISETP.LT.AND P2, PT, R0, UR6, !P1 ;  /* 0x0000000600007c0c */ /* 0x000fe2000cf41270 */
[----:B------:R-:W-:Y:S01]  /*61660*/  ULDC UR14, c[0x0][0x228] ;  /* 0x00008a00000e7ab9 */ /* 0x000fe20000000800 */
[C---:B-1----:R-:W-:Y:S01]  /*61670*/  VIADD R12, R5.reuse, UR4 ;  /* 0x00000004050c7c36 */ /* 0x042fe20008000000 */
[----:B------:R-:W-:Y:S01]  /*61680*/  STL [R1+0x2afc], R18 ;  /* 0x002afc1201007387 */ /* 0x000fe20000100800 */
[----:B------:R-:W-:Y:S01]  /*61690*/  IMAD.WIDE R4, R5, 0x2, R52 ;  /* 0x0000000205047825 */ /* 0x000fe200078e0234 */
[----:B------:R-:W-:Y:S01]  /*616a0*/  ISETP.LT.AND P4, PT, R54, UR10, !P1 ;  /* 0x0000000a36007c0c */ /* 0x000fe2000cf81270 */
[----:B------:R-:W-:Y:S01]  /*616b0*/  ULDC UR4, c[0x0][0x228] ;  /* 0x00008a0000047ab9 */ /* 0x000fe20000000800 */
[----:B----4-:R-:W-:Y:S01]  /*616c0*/  PRMT R14, R38, 0x7632, R14 ;  /* 0x00007632260e7816 */ /* 0x010fe2000000000e */
[----:B------:R-:W-:Y:S01]  /*616d0*/  @P3 STG.E.U16 desc[UR8][R6.64], R38 ;  /* 0x0000002606003986 */ /* 0x000fe2000c101508 */
[C---:B------:R-:W-:Y:S01]  /*616e0*/  IMAD.WIDE R8, R12.reuse, 0x2, R2 ;  /* 0x000000020c087825 */ /* 0x040fe200078e0202 */
[----:B------:R-:W-:Y:S01]  /*616f0*/  PRMT R13, R15, 0x7632, R13 ;  /* 0x000076320f0d7816 */ /* 0x000fe2000000000d */
[----:B------:R-:W-:Y:S01]  /*61700*/  ULDC UR6, c[0x0][0x228] ;  /* 0x00008a0000067ab9 */ /* 0x000fe20000000800 */
[----:B------:R0:W-:Y:S01]  /*61710*/  @P0 STG.E.U16 desc[UR8][R4.64], R14 ;  /* 0x0000000e04000986 */ /* 0x0001e2000c101508 */
[----:B------:R-:W-:Y:S01]  /*61720*/  IMAD.WIDE R10, R12, 0x2, R16 ;  /* 0x000000020c0a7825 */ /* 0x000fe200078e0210 */
[----:B------:R-:W-:Y:S01]  /*61730*/  ULDC UR12, c[0x0][0x228] ;  /* 0x00008a00000c7ab9 */ /* 0x000fe20000000800 */
[----:B------:R-:W-:-:S02]  /*61740*/  ULDC UR10, c[0x0][0x228] ;  /* 0x00008a00000a7ab9 */ /* 0x000fc40000000800 */
[----:B0-----:R-:W-:Y:S02]  /*61750*/  IMAD.WIDE R4, R12, 0x2, R18 ;  /* 0x000000020c047825 */ /* 0x001fe400078e0212 */
[----:B------:R-:W4:Y:S04]  /*61760*/  LDL.LU R18, [R1+0x2dc] ;  /* 0x0002dc0001127983 */ /* 0x000f280000300800 */
[----:B------:R0:W-:Y:S04]  /*61770*/  STL [R1+0x2af8], R19 ;  /* 0x002af81301007387 */ /* 0x0001e80000100800 */
[----:B0-----:R-:W4:Y:S04]  /*61780*/  LDL.LU R19, [R1+0x2ec] ;  /* 0x0002ec0001137983 */ /* 0x001f280000300800 */
[----:B------:R0:W-:Y:S04]  /*61790*/  @P6 STG.E.U16 desc[UR8][R8.64], R15 ;  /* 0x0000000f08006986 */ /* 0x0001e8000c101508 */
[----:B------:R-:W-:Y:S04]  /*617a0*/  @P5 STG.E.U16 desc[UR8][R10.64], R13 ;  /* 0x0000000d0a005986 */ /* 0x000fe8000c101508 */
[----:B0-----:R-:W4:Y:S01]  /*617b0*/  LDL.LU R15, [R1+0x2b04] ;  /* 0x002b0400010f7983 */ /* 0x001f220000300800 */
[----:B---3--:R-:W-:-:S03]  /*617c0*/  PRMT R8, R58, 0x7632, R8 ;  /* 0x000076323a087816 */ /* 0x008fc60000000008 */
[----:B------:R0:W-:Y:S04]  /*617d0*/  @P4 STG.E.U16 desc[UR8][R4.64], R58 ;  /* 0x0000003a04004986 */ /* 0x0001e8000c101508 */
[----:B0-----:R-:W3:Y:S04]  /*617e0*/  LDL.LU R58, [R1+0x32c] ;  /* 0x00032c00013a7983 */ /* 0x001ee80000300800 */
[----:B------:R-:W3:Y:S01]  /*617f0*/  LDL R38, [R1+0x1d50] ;  /* 0x001d500001267983 */ /* 0x000ee20000100800 */
[----:B------:R-:W-:Y:S01]  /*61800*/  IMAD.WIDE R6, R12, 0x2, R20 ;  /* 0x000000020c067825 */ /* 0x000fe200078e0214 */
[----:B------:R-:W-:Y:S01]  /*61810*/  ISETP.LT.AND P5, PT, R57, UR4, !P1 ;  /* 0x0000000439007c0c */ /* 0x000fe2000cfa1270 */
[----:B------:R-:W-:Y:S01]  /*61820*/  ULDC UR4, c[0x0][0x228] ;  /* 0x00008a0000047ab9 */ /* 0x000fe20000000800 */
[----:B--2---:R-:W-:Y:S01]  /*61830*/  ISETP.LT.AND P4, PT, R34, UR6, !P1 ;  /* 0x0000000622007c0c */ /* 0x004fe2000cf81270 */
[----:B------:R-:W-:Y:S01]  /*61840*/  ULDC UR6, c[0x0][0x228] ;  /* 0x00008a0000067ab9 */ /* 0x000fe20000000800 */
[----:B------:R0:W-:Y:S01]  /*61850*/  @P2 STG.E.U16 desc[UR8][R6.64], R8 ;  /* 0x0000000806002986 */ /* 0x0001e2000c101508 */
[----:B------:R-:W-:Y:S01]  /*61860*/  ISETP.LT.AND P3, PT, R35, UR4, !P1 ;  /* 0x0000000423007c0c */ /* 0x000fe2000cf61270 */
[----:B------:R-:W-:Y:S01]  /*61870*/  ULDC UR4, c[0x0][0x228] ;  /* 0x00008a0000047ab9 */ /* 0x000fe20000000800 */
[----:B------:R-:W-:Y:S01]  /*61880*/  ISETP.LT.AND P2, PT, R60, UR6, !P1 ;  /* 0x000000063c007c0c */ /* 0x000fe2000cf41270 */
[----:B------:R-:W-:Y:S01]  /*61890*/  IMAD.WIDE R4, R12, 0x2, R24 ;  /* 0x000000020c047825 */ /* 0x000fe200078e0218 */
[----:B------:R-:W-:Y:S01]  /*618a0*/  ISETP.LT.AND P0, PT, R32, UR4, !P1 ;  /* 0x0000000420007c0c */ /* 0x000fe2000cf01270 */
[----:B------:R-:W-:Y:S01]  /*618b0*/  ULDC UR4, c[0x0][0x228] ;  /* 0x00008a0000047ab9 */ /* 0x000fe20000000800 */
[----:B------:R-:W-:Y:S01]  /*618c0*/  ULDC UR6, c[0x0][0x228] ;  /* 0x00008a0000067ab9 */ /* 0x000fe20000000800 */
[----:B0-----:R-:W-:Y:S01]  /*618d0*/  IMAD.WIDE R8, R12, 0x2, R22 ;  /* 0x000000020c087825 */ /* 0x001fe200078e0216 */
[----:B----4-:R-:W-:-:S03]  /*618e0*/  PRMT R11, R18, 0x7632, R11 ;  /* 0x00007632120b7816 */ /* 0x010fc6000000000b */
[C---:B------:R-:W-:Y:S01]  /*618f0*/  IMAD.WIDE R6, R12.reuse, 0x2, R26 ;  /* 0x000000020c067825 */ /* 0x040fe200078e021a */
[----:B------:R-:W-:Y:S01]  /*61900*/  PRMT R10, R19, 0x7632, R10 ;  /* 0x00007632130a7816 */ /* 0x000fe2000000000a */
[----:B------:R0:W-:Y:S04]  /*61910*/  @P5 STG.E.U16 desc[UR8][R8.64], R19 ;  /* 0x0000001308005986 */ /* 0x0001e8000c101508 */
[----:B------:R1:W-:Y:S04]  /*61920*/  @P4 STG.E.U16 desc[UR8][R4.64], R10 ;  /* 0x0000000a04004986 */ /* 0x0003e8000c101508 */
[----:B------:R2:W-:Y:S01]  /*61930*/  @P3 STG.E.U16 desc[UR8][R6.64], R18 ;  /* 0x0000001206003986 */ /* 0x0005e2000c101508 */
[----:B0-----:R-:W-:-:S05]  /*61940*/  IMAD.WIDE R8, R12, 0x2, R28 ;  /* 0x000000020c087825 */ /* 0x001fca00078e021c */
[----:B------:R-:W-:Y:S01]  /*61950*/  @P2 STG.E.U16 desc[UR8][R8.64], R11 ;  /* 0x0000000b08002986 */ /* 0x000fe2000c101508 */
[----:B------:R-:W-:Y:S01]  /*61960*/  ISETP.LT.AND P2, PT, R33, UR4, !P1 ;  /* 0x0000000421007c0c */ /* 0x000fe2000cf41270 */
[----:B-1----:R-:W-:Y:S01]  /*61970*/  IMAD.WIDE R4, R12, 0x2, R30 ;  /* 0x000000020c047825 */ /* 0x002fe200078e021e */
[----:B--2---:R-:W-:Y:S01]  /*61980*/  PRMT R6, R15, 0x7632, R6 ;  /* 0x000076320f067816 */ /* 0x004fe20000000006 */
[----:B------:R-:W2:Y:S01]  /*61990*/  LDL R18, [R1+0x21c] ;  /* 0x00021c0001127983 */ /* 0x000ea20000100800 */
[----:B------:R-:W-:-:S03]  /*619a0*/  ULDC UR4, c[0x0][0x228] ;  /* 0x00008a0000047ab9 */ /* 0x000fc60000000800 */
[----:B------:R0:W-:Y:S04]  /*619b0*/  @P0 STG.E.U16 desc[UR8][R4.64], R15 ;  /* 0x0000000f04000986 */ /* 0x0001e8000c101508 */
[----:B------:R-:W4:Y:S01]  /*619c0*/  LDL.LU R19, [R1+0x33c] ;  /* 0x00033c0001137983 */ /* 0x000f220000300800 */
[----:B0-----:R-:W-:-:S03]  /*619d0*/  IMAD.WIDE R4, R12, 0x2, R40 ;  /* 0x000000020c047825 */ /* 0x001fc600078e0228 */
[----:B------:R0:W-:Y:S04]  /*619e0*/  STL [R1+0x2a0c], R15 ;  /* 0x002a0c0f01007387 */ /* 0x0001e80000100800 */
[----:B------:R1:W-:Y:S04]  /*619f0*/  @P2 STG.E.U16 desc[UR8][R4.64], R6 ;  /* 0x0000000604002986 */ /* 0x0003e8000c101508 */
[----:B0-----:R-:W2:Y:S01]  /*61a00*/  LDL.LU R15, [R1+0x31c] ;  /* 0x00031c00010f7983 */ /* 0x001ea20000300800 */
[----:B-1----:R-:W-:Y:S01]  /*61a10*/  IMAD.WIDE R4, R12, 0x2, R42 ;  /* 0x000000020c047825 */ /* 0x002fe200078e022a */
[----:B---3--:R-:W-:-:S02]  /*61a20*/  ISETP.LT.AND P6, PT, R38, UR6, !P1 ;  /* 0x0000000626007c0c */ /* 0x008fc4000cfc1270 */
[----:B------:R-:W-:Y:S01]  /*61a30*/  PRMT R13, R58, 0x7632, R13 ;  /* 0x000076323a0d7816 */ /* 0x000fe2000000000d */
[----:B------:R-:W-:Y:S01]  /*61a40*/  VIADD R7, R36, 0x17 ;  /* 0x0000001724077836 */ /* 0x000fe20000000000 */
[----:B------:R-:W-:Y:S01]  /*61a50*/  ISETP.LT.AND P5, PT, R37, UR4, !P1 ;  /* 0x0000000425007c0c */ /* 0x000fe2000cfa1270 */
[----:B------:R-:W-:Y:S01]  /*61a60*/  ULDC UR4, c[0x0][0x228] ;  /* 0x00008a0000047ab9 */ /* 0x000fe20000000800 */
[----:B------:R-:W-:Y:S01]  /*61a70*/  ISETP.LT.AND P4, PT, R55, UR32, !P1 ;  /* 0x0000002037007c0c */ /* 0x000fe2000cf81270 */
[----:B------:R-:W-:Y:S01]  /*61a80*/  ULDC.64 UR32, c[0x0][0x228] ;  /* 0x00008a0000207ab9 */ /* 0x000fe20000000a00 */
[----:B------:R-:W-:Y:S01]  /*61a90*/  IMAD.WIDE R8, R12, 0x2, R46 ;  /* 0x000000020c087825 */ /* 0x000fe200078e022e */
[----:B------:R-:W-:-:S04]  /*61aa0*/  ULDC UR6, c[0x0][0x228] ;  /* 0x00008a0000067ab9 */ /* 0x000fc80000000800 */
[----:B------:R0:W-:Y:S04]  /*61ab0*/  @P6 STG.E.U16 desc[UR8][R4.64], R58 ;  /* 0x0000003a04006986 */ /* 0x0001e8000c101508 */
[----:B0-----:R-:W3:Y:S01]  /*61ac0*/  LDL.LU R58, [R1+0x2b00] ;  /* 0x002b0000013a7983 */ /* 0x001ee20000300800 */
[----:B------:R-:W-:Y:S02]  /*61ad0*/  ISETP.LT.AND P3, PT, R56, UR4, !P1 ;  /* 0x0000000438007c0c */ /* 0x000fe4000cf61270 */
[----:B------:R-:W-:Y:S01]  /*61ae0*/  ISETP.GE.AND P0, PT, R7, UR33, PT ;  /* 0x0000002107007c0c */ /* 0x000fe2000bf06270 */
[----:B------:R-:W-:Y:S01]  /*61af0*/  IMAD.WIDE R6, R12, 0x2, R44 ;  /* 0x000000020c067825 */ /* 0x000fe200078e022c */
[----:B------:R-:W-:-:S03]  /*61b00*/  ULDC UR4, c[0x0][0x248] ;  /* 0x0000920000047ab9 */ /* 0x000fc60000000800 */
[C---:B------:R-:W-:Y:S01]  /*61b10*/  IMAD.WIDE R10, R12.reuse, 0x2, R48 ;  /* 0x000000020c0a7825 */ /* 0x040fe200078e0230 */
[----:B------:R0:W-:Y:S03]  /*61b20*/  @P5 STG.E.U16 desc[UR8][R6.64], R13 ;  /* 0x0000000d06005986 */ /* 0x0001e6000c101508 */
[C---:B------:R-:W-:Y:S01]  /*61b30*/  IMAD.WIDE R4, R12.reuse, 0x2, R50 ;  /* 0x000000020c047825 */ /* 0x040fe200078e0232 */
[----:B------:R-:W-:Y:S01]  /*61b40*/  ISETP.LT.AND P5, PT, R39, UR12, !P0 ;  /* 0x0000000c27007c0c */ /* 0x000fe2000c7a1270 */
[----:B------:R-:W-:Y:S02]  /*61b50*/  ULDC UR12, c[0x0][0x228] ;  /* 0x00008a00000c7ab9 */ /* 0x000fe40000000800 */
[----:B0-----:R-:W-:-:S04]  /*61b60*/  IMAD.WIDE R6, R12, 0x2, R52 ;  /* 0x000000020c067825 */ /* 0x001fc800078e0234 */
[----:B------:R-:W-:Y:S01]  /*61b70*/  VIADD R13, R12, UR4 ;  /* 0x000000040c0d7c36 */ /* 0x000fe20008000000 */
[----:B--2---:R-:W-:Y:S01]  /*61b80*/  PRMT R14, R15, 0x7632, R14 ;  /* 0x000076320f0e7816 */ /* 0x004fe2000000000e */
[----:B------:R0:W-:Y:S01]  /*61b90*/  @P4 STG.E.U16 desc[UR8][R8.64], R15 ;  /* 0x0000000f08004986 */ /* 0x0001e2000c101508 */
[----:B------:R-:W-:Y:S01]  /*61ba0*/  PRMT R12, R18, 0x7632, R12 ;  /* 0x00007632120c7816 */ /* 0x000fe2000000000c */
[----:B------:R-:W-:Y:S02]  /*61bb0*/  ULDC UR4, c[0x0][0x228] ;  /* 0x00008a0000047ab9 */ /* 0x000fe40000000800 */
[----:B------:R4:W-:Y:S04]  /*61bc0*/  @P3 STG.E.U16 desc[UR8][R10.64], R14 ;  /* 0x0000000e0a003986 */ /* 0x0009e8000c101508 */
[----:B0-----:R-:W2:Y:S01]  /*61bd0*/  LDL.LU R15, [R1+0x1cc] ;  /* 0x0001cc00010f7983 */ /* 0x001ea20000300800 */
[----:B----4-:R-:W-:-:S03]  /*61be0*/  PRMT R14, R19, 0x7632, R14 ;  /* 0x00007632130e7816 */ /* 0x010fc6000000000e */
[----:B------:R-:W4:Y:S04]  /*61bf0*/  LDL.LU R39, [R1+0x1bc] ;  /* 0x0001bc0001277983 */ /* 0x000f280000300800 */
[----:B------:R-:W2:Y:S01]  /*61c00*/  LDL.LU R18, [R1+0x2afc] ;  /* 0x002afc0001127983 */ /* 0x000ea20000300800 */
[----:B---3--:R-:W-:Y:S02]  /*61c10*/  ISETP.LT.AND P3, PT, R58, UR18, !P1 ;  /* 0x000000123a007c0c */ /* 0x008fe4000cf61270 */
        /* <DEDUP_REMOVED lines=10> */
[----:B------:R-:W-:Y:S01]  /*61cc0*/  ULDC UR14, c[0x0][0x228] ;  /* 0x00008a00000e7ab9 */ /* 0x000fe20000000800 */
[----:B------:R0:W-:Y:S04]  /*61cd0*/  @P3 STG.E.U16 desc[UR8][R4.64], R19 ;  /* 0x0000001304003986 */ /* 0x0001e8000c101508 */
[----:B------:R1:W-:Y:S04]  /*61ce0*/  @P1 STG.E.U16 desc[UR8][R6.64], R14 ;  /* 0x0000000e06001986 */ /* 0x0003e8000c101508 */
[----:B0-----:R-:W2:Y:S04]  /*61cf0*/  LDL.LU R19, [R1+0x2af8] ;  /* 0x002af80001137983 */ /* 0x001ea80000300800 */
[----:B-1----:R-:W3:Y:S04]  /*61d00*/  LDL.LU R7, [R1+0x21c] ;  /* 0x00021c0001077983 */ /* 0x002ee80000300800 */
[----:B---3--:R0:W-:Y:S04]  /*61d10*/  @P6 STG.E.U16 desc[UR8][R8.64], R7 ;  /* 0x0000000708006986 */ /* 0x0081e8000c101508 */
[----:B0-----:R-:W3:Y:S01]  /*61d20*/  LDL.LU R9, [R1+0x1dc] ;  /* 0x0001dc0001097983 */ /* 0x001ee20000300800 */
[----:B--2---:R-:W-:-:S03]  /*61d30*/  IMAD.WIDE R4, R13, 0x2, R18 ;  /* 0x000000020d047825 */ /* 0x004fc600078e0212 */
[----:B------:R0:W-:Y:S01]  /*61d40*/  @P5 STG.E.U16 desc[UR8][R10.64], R12 ;  /* 0x0000000c0a005986 */ /* 0x0001e2000c101508 */
[----:B------:R-:W-:Y:S01]  /*61d50*/  ISETP.LT.AND P5, PT, R57, UR4, !P0 ;  /* 0x0000000439007c0c */ /* 0x000fe2000c7a1270 */
[----:B------:R-:W-:Y:S01]  /*61d60*/  ULDC UR4, c[0x0][0x228] ;  /* 0x00008a0000047ab9 */ /* 0x000fe20000000800 */
[----:B------:R-:W-:Y:S01]  /*61d70*/  IMAD.WIDE R6, R13, 0x2, R20 ;  /* 0x000000020d067825 */ /* 0x000fe200078e0214 */
[----:B------:R-:W-:Y:S01]  /*61d80*/  ISETP.LT.AND P3, PT, R35, UR4, !P0 ;  /* 0x0000000423007c0c */ /* 0x000fe2000c761270 */
[----:B------:R-:W-:Y:S01]  /*61d90*/  ULDC UR4, c[0x0][0x228] ;  /* 0x00008a0000047ab9 */ /* 0x000fe20000000800 */
[----:B------:R-:W2:Y:S01]  /*61da0*/  LDL.LU R35, [R1+0x2af4] ;  /* 0x002af40001237983 */ /* 0x000ea20000300800 */
[----:B0-----:R-:W-:Y:S02]  /*61db0*/  PRMT R10, R15, 0x7632, R10 ;  /* 0x000076320f0a7816 */ /* 0x001fe4000000000a */
[----:B----4-:R-:W-:Y:S01]  /*61dc0*/  PRMT R11, R39, 0x7632, R11 ;  /* 0x00007632270b7816 */ /* 0x010fe2000000000b */
[----:B---3--:R0:W-:Y:S01]  /*61dd0*/  @P4 STG.E.U16 desc[UR8][R4.64], R9 ;  /* 0x0000000904004986 */ /* 0x0081e2000c101508 */
[----:B------:R-:W-:Y:S01]  /*61de0*/  ISETP.LT.AND P4, PT, R34, UR6, !P0 ;  /* 0x0000000622007c0c */ /* 0x000fe2000c781270 */
[----:B------:R-:W-:Y:S01]  /*61df0*/  ULDC UR6, c[0x0][0x228] ;  /* 0x00008a0000067ab9 */ /* 0x000fe20000000800 */
[----:B------:R-:W-:-:S05]  /*61e00*/  PRMT R8, R9, 0x7632, R8 ;  /* 0x0000763209087816 */ /* 0x000fca0000000008 */
[----:B------:R1:W-:Y:S01]  /*61e10*/  @P2 STG.E.U16 desc[UR8][R6.64], R8 ;  /* 0x0000000806002986 */ /* 0x0003e2000c101508 */
[----:B0-----:R-:W-:-:S04]  /*61e20*/  IMAD.WIDE R4, R13, 0x2, R24 ;  /* 0x000000020d047825 */ /* 0x001fc800078e0218 */
[----:B-1----:R-:W-:-:S04]  /*61e30*/  IMAD.WIDE R8, R13, 0x2, R22 ;  /* 0x000000020d087825 */ /* 0x002fc800078e0216 */
[C---:B------:R-:W-:Y:S01]  /*61e40*/  IMAD.WIDE R6, R13.reuse, 0x2, R26 ;  /* 0x000000020d067825 */ /* 0x040fe200078e021a */
[----:B------:R0:W-:Y:S04]  /*61e50*/  @P5 STG.E.U16 desc[UR8][R8.64], R15 ;  /* 0x0000000f08005986 */ /* 0x0001e8000c101508 */
[----:B------:R1:W-:Y:S04]  /*61e60*/  @P4 STG.E.U16 desc[UR8][R4.64], R10 ;  /* 0x0000000a04004986 */ /* 0x0003e8000c101508 */
[----:B------:R3:W-:Y:S04]  /*61e70*/  @P3 STG.E.U16 desc[UR8][R6.64], R39 ;  /* 0x0000002706003986 */ /* 0x0007e8000c101508 */
[----:B0-----:R-:W4:Y:S01]  /*61e80*/  LDL.LU R15, [R1+0x1ac] ;  /* 0x0001ac00010f7983 */ /* 0x001f220000300800 */
[----:B-1----:R-:W-:-:S03]  /*61e90*/  IMAD.WIDE R4, R13, 0x2, R30 ;  /* 0x000000020d047825 */ /* 0x002fc600078e021e */
[----:B---3--:R-:W3:Y:S04]  /*61ea0*/  LDL.LU R39, [R1+0x2af0] ;  /* 0x002af00001277983 */ /* 0x008ee80000300800 */
[----:B------:R0:W-:Y:S04]  /*61eb0*/  STL [R1+0x2aec], R30 ;  /* 0x002aec1e01007387 */ /* 0x0001e80000100800 */
[----:B0-----:R-:W3:Y:S04]  /*61ec0*/  LDL R30, [R1+0x1b0c] ;  /* 0x001b0c00011e7983 */ /* 0x001ee80000100800 */
[----:B------:R0:W-:Y:S04]  /*61ed0*/  STL [R1+0x2ae8], R31 ;  /* 0x002ae81f01007387 */ /* 0x0001e80000100800 */
[----:B0-----:R-:W3:Y:S01]  /*61ee0*/  LDL.LU R31, [R1+0x24c] ;  /* 0x00024c00011f7983 */ /* 0x001ee20000300800 */
[----:B------:R-:W-:Y:S01]  /*61ef0*/  ISETP.LT.AND P2, PT, R60, UR6, !P0 ;  /* 0x000000063c007c0c */ /* 0x000fe2000c741270 */
[----:B------:R-:W-:Y:S01]  /*61f00*/  IMAD.WIDE R8, R13, 0x2, R28 ;  /* 0x000000020d087825 */ /* 0x000fe200078e021c */
[----:B------:R-:W-:Y:S01]  /*61f10*/  ISETP.LT.AND P1, PT, R32, UR4, !P0 ;  /* 0x0000000420007c0c */ /* 0x000fe2000c721270 */
[----:B------:R-:W-:Y:S01]  /*61f20*/  ULDC UR4, c[0x0][0x228] ;  /* 0x00008a0000047ab9 */ /* 0x000fe20000000800 */
[----:B------:R-:W-:-:S02]  /*61f30*/  ULDC UR6, c[0x0][0x228] ;  /* 0x00008a0000067ab9 */ /* 0x000fc40000000800 */
[----:B------:R-:W-:Y:S01]  /*61f40*/  ISETP.LT.AND P6, PT, R38, UR6, !P0 ;  /* 0x0000000626007c0c */ /* 0x000fe2000c7c1270 */
[----:B------:R-:W-:Y:S01]  /*61f50*/  VIADD R7, R36, 0x18 ;  /* 0x0000001824077836 */ /* 0x000fe20000000000 */
[----:B--2---:R-:W-:Y:S02]  /*61f60*/  PRMT R6, R35, 0x7632, R6 ;  /* 0x0000763223067816 */ /* 0x004fe40000000006 */
[----:B------:R-:W-:Y:S01]  /*61f70*/  ISETP.LT.AND P4, PT, R55, UR30, !P0 ;  /* 0x0000001e37007c0c */ /* 0x000fe2000c781270 */
[----:B------:R-:W-:Y:S01]  /*61f80*/  ULDC.64 UR30, c[0x0][0x228] ;  /* 0x00008a00001e7ab9 */ /* 0x000fe20000000a00 */
[----:B------:R-:W-:Y:S01]  /*61f90*/  STL [R1+0x29c0], R35 ;  /* 0x0029c02301007387 */ /* 0x000fe20000100800 */
[----:B------:R-:W-:-:S03]  /*61fa0*/  ULDC UR6, c[0x0][0x228] ;  /* 0x00008a0000067ab9 */ /* 0x000fc60000000800 */
[----:B------:R-:W-:Y:S01]  /*61fb0*/  @P2 STG.E.U16 desc[UR8][R8.64], R11 ;  /* 0x0000000b08002986 */ /* 0x000fe2000c101508 */
[----:B------:R-:W-:Y:S01]  /*61fc0*/  ISETP.LT.AND P2, PT, R33, UR4, !P0 ;  /* 0x0000000421007c0c */ /* 0x000fe2000c741270 */
[----:B------:R-:W-:Y:S02]  /*61fd0*/  ULDC UR4, c[0x0][0x228] ;  /* 0x00008a0000047ab9 */ /* 0x000fe40000000800 */
[----:B------:R-:W-:Y:S01]  /*61fe0*/  ISETP.LT.AND P5, PT, R37, UR4, !P0 ;  /* 0x0000000425007c0c */ /* 0x000fe2000c7a1270 */
[----:B------:R0:W-:Y:S01]  /*61ff0*/  @P1 STG.E.U16 desc[UR8][R4.64], R35 ;  /* 0x0000002304001986 */ /* 0x0001e2000c101508 */
[----:B------:R-:W-:Y:S02]  /*62000*/  ULDC UR4, c[0x0][0x228] ;  /* 0x00008a0000047ab9 */ /* 0x000fe40000000800 */
[----:B------:R-:W-:Y:S01]  /*62010*/  ISETP.LT.AND P3, PT, R56, UR4, !P0 ;  /* 0x0000000438007c0c */ /* 0x000fe2000c761270 */
[----:B------:R-:W-:Y:S01]  /*62020*/  ULDC UR4, c[0x0][0x248] ;  /* 0x0000920000047ab9 */ /* 0x000fe20000000800 */
[----:B------:R-:W-:Y:S01]  /*62030*/  ISETP.GE.AND P1, PT, R7, UR31, PT ;  /* 0x0000001f07007c0c */ /* 0x000fe2000bf26270 */
[----:B0-----:R-:W-:-:S05]  /*62040*/  IMAD.WIDE R4, R13, 0x2, R40 ;  /* 0x000000020d047825 */ /* 0x001fca00078e0228 */
[----:B------:R0:W-:Y:S01]  /*62050*/  @P2 STG.E.U16 desc[UR8][R4.64], R6 ;  /* 0x0000000604002986 */ /* 0x0001e2000c101508 */
[----:B------:R-:W-:-:S04]  /*62060*/  IMAD.WIDE R8, R13, 0x2, R46 ;  /* 0x000000020d087825 */ /* 0x000fc800078e022e */
[----:B------:R-:W-:-:S04]  /*62070*/  IMAD.WIDE R10, R13, 0x2, R48 ;  /* 0x000000020d0a7825 */ /* 0x000fc800078e0230 */
[----:B0-----:R-:W-:-:S04]  /*62080*/  IMAD.WIDE R4, R13, 0x2, R42 ;  /* 0x000000020d047825 */ /* 0x001fc800078e022a */
[----:B------:R-:W-:Y:S01]  /*62090*/  IMAD.WIDE R6, R13, 0x2, R44 ;  /* 0x000000020d067825 */ /* 0x000fe200078e022c */
[----:B----4-:R-:W-:Y:S02]  /*620a0*/  PRMT R14, R15, 0x7632, R14 ;  /* 0x000076320f0e7816 */ /* 0x010fe4000000000e */
[----:B---3--:R-:W-:Y:S01]  /*620b0*/  PRMT R12, R31, 0x7632, R12 ;  /* 0x000076321f0c7816 */ /* 0x008fe2000000000c */
[----:B------:R0:W-:Y:S04]  /*620c0*/  @P6 STG.E.U16 desc[UR8][R4.64], R31 ;  /* 0x0000001f04006986 */ /* 0x0001e8000c101508 */
[----:B------:R1:W-:Y:S04]  /*620d0*/  @P5 STG.E.U16 desc[UR8][R6.64], R12 ;  /* 0x0000000c06005986 */ /* 0x0003e8000c101508 */
[----:B------:R2:W-:Y:S04]  /*620e0*/  @P4 STG.E.U16 desc[UR8][R8.64], R15 ;  /* 0x0000000f08004986 */ /* 0x0005e8000c101508 */
[----:B------:R3:W-:Y:S01]  /*620f0*/  @P3 STG.E.U16 desc[UR8][R10.64], R14 ;  /* 0x0000000e0a003986 */ /* 0x0007e2000c101508 */
[----:B------:R-:W-:Y:S01]  /*62100*/  ISETP.LT.AND P3, PT, R30, UR10, !P1 ;  /* 0x0000000a1e007c0c */ /* 0x000fe2000cf61270 */
[----:B0-----:R-:W-:-:S02]  /*62110*/  VIADD R4, R13, UR4 ;  /* 0x000000040d047c36 */ /* 0x001fc40008000000 */
[C---:B-1----:R-:W-:Y:S01]  /*62120*/  IMAD.WIDE R6, R13.reuse, 0x2, R50 ;  /* 0x000000020d067825 */ /* 0x042fe200078e0232 */
[----:B------:R-:W-:Y:S01]  /*62130*/  ISETP.LT.AND P5, PT, R58, UR6, !P0 ;  /* 0x000000063a007c0c */ /* 0x000fe2000c7a1270 */
[----:B------:R-:W-:Y:S01]  /*62140*/  ULDC UR6, c[0x0][0x228] ;  /* 0x00008a0000067ab9 */ /* 0x000fe20000000800 */
[----:B--2---:R-:W2:Y:S01]  /*62150*/  LDL.LU R15, [R1+0x220] ;  /* 0x00022000010f7983 */ /* 0x004ea20000300800 */
[----:B------:R-:W-:Y:S01]  /*62160*/  IMAD.WIDE R8, R13, 0x2, R52 ;  /* 0x000000020d087825 */ /* 0x000fe200078e0234 */
[----:B------:R-:W-:Y:S01]  /*62170*/  PRMT R5, R39, 0x7632, R5 ;  /* 0x0000763227057816 */ /* 0x000fe20000000005 */
[----:B------:R-:W-:Y:S01]  /*62180*/  ULDC UR4, c[0x0][0x228] ;  /* 0x00008a0000047ab9 */ /* 0x000fe20000000800 */
[----:B------:R-:W4:Y:S01]  /*62190*/  LDL R35, [R1+0x2640] ;  /* 0x0026400001237983 */ /* 0x000f220000100800 */
[----:B------:R-:W-:-:S03]  /*621a0*/  ULDC UR10, c[0x0][0x228] ;  /* 0x00008a00000a7ab9 */ /* 0x000fc60000000800 */
[----:B------:R-:W4:Y:S04]  /*621b0*/  LDL R30, [R1+0x2a0] ;  /* 0x0002a000011e7983 */ /* 0x000f280000100800 */
[----:B------:R-:W4:Y:S04]  /*621c0*/  LDL.LU R31, [R1+0x280] ;  /* 0x00028000011f7983 */ /* 0x000f280000300800 */
[----:B------:R-:W4:Y:S01]  /*621d0*/  LDL.LU R13, [R1+0x230] ;  /* 0x00023000010d7983 */ /* 0x000f220000300800 */
[----:B------:R-:W-:Y:S01]  /*621e0*/  ISETP.LT.AND P0, PT, R59, UR12, !P0 ;  /* 0x0000000c3b007c0c */ /* 0x000fe2000c701270 */
[----:B---3--:R-:W-:Y:S01]  /*621f0*/  IMAD.WIDE R10, R4, 0x2, R2 ;  /* 0x00000002040a7825 */ /* 0x008fe200078e0202 */
[----:B------:R-:W-:Y:S01]  /*62200*/  ISETP.LT.AND P4, PT, R61, UR6, !P1 ;  /* 0x000000063d007c0c */ /* 0x000fe2000cf81270 */
[----:B------:R-:W-:Y:S01]  /*62210*/  ULDC UR6, c[0x0][0x228] ;  /* 0x00008a0000067ab9 */ /* 0x000fe20000000800 */
[----:B------:R0:W-:Y:S01]  /*62220*/  @P5 STG.E.U16 desc[UR8][R6.64], R39 ;  /* 0x0000002706005986 */ /* 0x0001e2000c101508 */
[----:B------:R-:W-:Y:S01]  /*62230*/  ISETP.LT.AND P2, PT, R54, UR6, !P1 ;  /* 0x0000000636007c0c */ /* 0x000fe2000cf41270 */
[----:B------:R-:W-:Y:S01]  /*62240*/  ULDC UR12, c[0x0][0x228] ;  /* 0x00008a00000c7ab9 */ /* 0x000fe20000000800 */
[----:B------:R-:W-:-:S06]  /*62250*/  ULDC UR6, c[0x0][0x228] ;  /* 0x00008a0000067ab9 */ /* 0x000fcc0000000800 */
[----:B------:R1:W-:Y:S01]  /*62260*/  @P0 STG.E.U16 desc[UR8][R8.64], R5 ;  /* 0x0000000508000986 */ /* 0x0003e2000c101508 */
[----:B------:R-:W-:Y:S01]  /*62270*/  ISETP.LT.AND P0, PT, R0, UR4, !P1 ;  /* 0x0000000400007c0c */ /* 0x000fe2000cf01270 */
[----:B------:R-:W-:Y:S01]  /*62280*/  ULDC UR4, c[0x0][0x228] ;  /* 0x00008a0000047ab9 */ /* 0x000fe20000000800 */
[C---:B0-----:R-:W-:Y:S01]  /*62290*/  IMAD.WIDE R6, R4.reuse, 0x2, R16 ;  /* 0x0000000204067825 */ /* 0x041fe200078e0210 */
[----:B------:R-:W-:Y:S01]  /*622a0*/  ISETP.LT.AND P5, PT, R57, UR12, !P1 ;  /* 0x0000000c39007c0c */ /* 0x000fe2000cfa1270 */
[----:B------:R-:W3:Y:S01]  /*622b0*/  LDL R39, [R1+0x1b0c] ;  /* 0x001b0c0001277983 */ /* 0x000ee20000100800 */
[----:B------:R-:W-:Y:S01]  /*622c0*/  ULDC UR12, c[0x0][0x228] ;  /* 0x00008a00000c7ab9 */ /* 0x000fe20000000800 */
[----:B-1----:R-:W-:Y:S02]  /*622d0*/  IMAD.WIDE R8, R4, 0x2, R18 ;  /* 0x0000000204087825 */ /* 0x002fe400078e0212 */
[----:B------:R0:W-:Y:S04]  /*622e0*/  STL [R1+0x2ae4], R17 ;  /* 0x002ae41101007387 */ /* 0x0001e80000100800 */
[----:B0-----:R-:W3:Y:S01]  /*622f0*/  LDL.LU R17, [R1+0x290] ;  /* 0x0002900001117983 */ /* 0x001ee20000300800 */
[----:B--2---:R-:W-:-:S02]  /*62300*/  PRMT R5, R15, 0x7632, R5 ;  /* 0x000076320f057816 */ /* 0x004fc40000000005 */
[----:B----4-:R-:W-:Y:S01]  /*62310*/  PRMT R12, R13, 0x7632, R12 ;  /* 0x000076320d0c7816 */ /* 0x010fe2000000000c */
[----:B------:R-:W-:Y:S04]  /*62320*/  @P4 STG.E.U16 desc[UR8][R10.64], R13 ;  /* 0x0000000d0a004986 */ /* 0x000fe8000c101508 */
[----:B------:R0:W-:Y:S04]  /*62330*/  @P3 STG.E.U16 desc[UR8][R6.64], R12 ;  /* 0x0000000c06003986 */ /* 0x0001e8000c101508 */
[----:B------:R1:W-:Y:S01]  /*62340*/  @P2 STG.E.U16 desc[UR8][R8.64], R15 ;  /* 0x0000000f08002986 */ /* 0x0003e2000c101508 */
[----:B0-----:R-:W-:Y:S01]  /*62350*/  IMAD.WIDE R6, R4, 0x2, R20 ;  /* 0x0000000204067825 */ /* 0x001fe200078e0214 */
[----:B------:R-:W-:-:S02]  /*62360*/  PRMT R14, R31, 0x7632, R14 ;  /* 0x000076321f0e7816 */ /* 0x000fc4000000000e */
[----:B-1----:R-:W2:Y:S04]  /*62370*/  LDL.LU R15, [R1+0x2b0] ;  /* 0x0002b000010f7983 */ /* 0x002ea80000300800 */
[----:B------:R0:W-:Y:S02]  /*62380*/  @P0 STG.E.U16 desc[UR8][R6.64], R5 ;  /* 0x0000000506000986 */ /* 0x0001e4000c101508 */
[----:B0-----:R-:W-:Y:S01]  /*62390*/  IMAD.WIDE R6, R4, 0x2, R22 ;  /* 0x0000000204067825 */ /* 0x001fe200078e0216 */
[----:B------:R-:W-:Y:S02]  /*623a0*/  PRMT R5, R30, 0x7632, R5 ;  /* 0x000076321e057816 */ /* 0x000fe40000000005 */
[----:B------:R-:W4:Y:S04]  /*623b0*/  LDL.LU R30, [R1+0x2aec] ;  /* 0x002aec00011e7983 */ /* 0x000f280000300800 */
[----:B------:R0:W-:Y:S04]  /*623c0*/  @P5 STG.E.U16 desc[UR8][R6.64], R31 ;  /* 0x0000001f06005986 */ /* 0x0001e8000c101508 */
[----:B0-----:R-:W3:Y:S04]  /*623d0*/  LDL.LU R31, [R1+0x2ae8] ;  /* 0x002ae800011f7983 */ /* 0x001ee80000300800 */
[----:B------:R-:W2:Y:S01]  /*623e0*/  LDL.LU R7, [R1+0x2a0] ;  /* 0x0002a00001077983 */ /* 0x000ea20000300800 */
[----:B------:R-:W-:-:S02]  /*623f0*/  ISETP.LT.AND P4, PT, R34, UR10, !P1 ;  /* 0x0000000a22007c0c */ /* 0x000fc4000cf81270 */
[----:B------:R-:W-:Y:S01]  /*62400*/  ISETP.LT.AND P3, PT, R35, UR4, !P1 ;  /* 0x0000000423007c0c */ /* 0x000fe2000cf61270 */
[----:B------:R-:W-:Y:S01]  /*62410*/  IMAD.WIDE R8, R4, 0x2, R24 ;  /* 0x0000000204087825 */ /* 0x000fe200078e0218 */
[----:B------:R-:W-:-:S03]  /*62420*/  ULDC UR4, c[0x0][0x228] ;  /* 0x00008a0000047ab9 */ /* 0x000fc60000000800 */
[----:B------:R-:W-:Y:S01]  /*62430*/  IMAD.WIDE R10, R4, 0x2, R26 ;  /* 0x00000002040a7825 */ /* 0x000fe200078e021a */
[----:B------:R-:W-:Y:S01]  /*62440*/  ISETP.LT.AND P2, PT, R60, UR6, !P1 ;  /* 0x000000063c007c0c */ /* 0x000fe2000cf41270 */
[----:B------:R-:W-:Y:S01]  /*62450*/  ULDC UR6, c[0x0][0x228] ;  /* 0x00008a0000067ab9 */ /* 0x000fe20000000800 */
[----:B------:R-:W-:-:S03]  /*62460*/  ULDC UR10, c[0x0][0x228] ;  /* 0x00008a00000a7ab9 */ /* 0x000fc60000000800 */
[----:B------:R-:W-:Y:S01]  /*62470*/  @P4 STG.E.U16 desc[UR8][R8.64], R14 ;  /* 0x0000000e08004986 */ /* 0x000fe2000c101508 */
[----:B------:R-:W-:Y:S01]  /*62480*/  ISETP.LT.AND P0, PT, R32, UR4, !P1 ;  /* 0x0000000420007c0c */ /* 0x000fe2000cf01270 */
[C---:B------:R-:W-:Y:S01]  /*62490*/  IMAD.WIDE R12, R4.reuse, 0x2, R28 ;  /* 0x00000002040c7825 */ /* 0x040fe200078e021c */
[----:B------:R-:W-:Y:S01]  /*624a0*/  ULDC UR4, c[0x0][0x228] ;  /* 0x00008a0000047ab9 */ /* 0x000fe20000000800 */
[----:B---3--:R-:W-:Y:S04]  /*624b0*/  STL [R1+0x2ae0], R31 ;  /* 0x002ae01f01007387 */ /* 0x008fe80000100800 */
[----:B--2---:R4:W-:Y:S02]  /*624c0*/  @P3 STG.E.U16 desc[UR8][R10.64], R7 ;  /* 0x000000070a003986 */ /* 0x0049e4000c101508 */
[----:B----4-:R-:W-:-:S02]  /*624d0*/  IMAD.WIDE R6, R4, 0x2, R30 ;  /* 0x0000000204067825 */ /* 0x010fc400078e021e */
[----:B------:R-:W2:Y:S04]  /*624e0*/  LDL.LU R31, [R1+0x2f0] ;  /* 0x0002f000011f7983 */ /* 0x000ea80000300800 */
[----:B------:R0:W-:Y:S04]  /*624f0*/  @P2 STG.E.U16 desc[UR8][R12.64], R5 ;  /* 0x000000050c002986 */ /* 0x0001e8000c101508 */
[----:B------:R1:W-:Y:S01]  /*62500*/  @P0 STG.E.U16 desc[UR8][R6.64], R17 ;  /* 0x0000001106000986 */ /* 0x0003e2000c101508 */
[----:B0-----:R-:W-:-:S03]  /*62510*/  PRMT R5, R17, 0x7632, R5 ;  /* 0x0000763211057816 */ /* 0x001fc60000000005 */
[----:B-1----:R-:W3:Y:S01]  /*62520*/  LDL.LU R17, [R1+0x350] ;  /* 0x0003500001117983 */ /* 0x002ee20000300800 */
[----:B------:R-:W-:Y:S01]  /*62530*/  ISETP.LT.AND P2, PT, R33, UR4, !P1 ;  /* 0x0000000421007c0c */ /* 0x000fe2000cf41270 */
[----:B------:R-:W-:Y:S01]  /*62540*/  ULDC UR4, c[0x0][0x228] ;  /* 0x00008a0000047ab9 */ /* 0x000fe20000000800 */
[----:B------:R-:W-:Y:S01]  /*62550*/  ISETP.LT.AND P6, PT, R38, UR6, !P1 ;  /* 0x0000000626007c0c */ /* 0x000fe2000cfc1270 */
[----:B------:R-:W-:Y:S01]  /*62560*/  IMAD.WIDE R6, R4, 0x2, R40 ;  /* 0x0000000204067825 */ /* 0x000fe200078e0228 */
[----:B------:R-:W-:Y:S01]  /*62570*/  ISETP.LT.AND P5, PT, R37, UR4, !P1 ;  /* 0x0000000425007c0c */ /* 0x000fe2000cfa1270 */
[----:B------:R-:W-:Y:S02]  /*62580*/  ULDC UR4, c[0x0][0x228] ;  /* 0x00008a0000047ab9 */ /* 0x000fe40000000800 */
[----:B------:R-:W-:Y:S01]  /*62590*/  VIADD R8, R36, 0x19 ;  /* 0x0000001924087836 */ /* 0x000fe20000000000 */
[----:B------:R-:W-:Y:S01]  /*625a0*/  ISETP.LT.AND P3, PT, R55, UR32, !P1 ;  /* 0x0000002037007c0c */ /* 0x000fe2000cf61270 */
[----:B------:R-:W-:Y:S01]  /*625b0*/  ULDC.64 UR32, c[0x0][0x228] ;  /* 0x00008a0000207ab9 */ /* 0x000fe20000000a00 */
[----:B------:R-:W-:Y:S01]  /*625c0*/  IMAD.WIDE R10, R4, 0x2, R46 ;  /* 0x00000002040a7825 */ /* 0x000fe200078e022e */
[----:B------:R-:W-:Y:S01]  /*625d0*/  PRMT R14, R15, 0x7632, R14 ;  /* 0x000076320f0e7816 */ /* 0x000fe2000000000e */
[----:B------:R-:W-:Y:S01]  /*625e0*/  ULDC UR6, c[0x0][0x228] ;  /* 0x00008a0000067ab9 */ /* 0x000fe20000000800 */
[----:B------:R0:W-:Y:S01]  /*625f0*/  @P2 STG.E.U16 desc[UR8][R6.64], R5 ;  /* 0x0000000506002986 */ /* 0x0001e2000c101508 */
[----:B------:R-:W-:Y:S01]  /*62600*/  ISETP.GE.AND P0, PT, R8, UR33, PT ;  /* 0x0000002108007c0c */ /* 0x000fe2000bf06270 */
[----:B------:R-:W-:Y:S01]  /*62610*/  IMAD.WIDE R8, R4, 0x2, R44 ;  /* 0x0000000204087825 */ /* 0x000fe200078e022c */
[----:B------:R-:W-:Y:S01]  /*62620*/  ISETP.LT.AND P4, PT, R56, UR4, !P1 ;  /* 0x0000000438007c0c */ /* 0x000fe2000cf81270 */
[----:B------:R-:W-:-:S02]  /*62630*/  ULDC UR4, c[0x0][0x228] ;  /* 0x00008a0000047ab9 */ /* 0x000fc40000000800 */
[----:B0-----:R-:W-:-:S04]  /*62640*/  IMAD.WIDE R6, R4, 0x2, R42 ;  /* 0x0000000204067825 */ /* 0x001fc800078e022a */
[----:B------:R-:W-:Y:S01]  /*62650*/  IMAD.WIDE R12, R4, 0x2, R48 ;  /* 0x00000002040c7825 */ /* 0x000fe200078e0230 */
[----:B--2---:R-:W-:Y:S01]  /*62660*/  PRMT R5, R31, 0x7632, R5 ;  /* 0x000076321f057816 */ /* 0x004fe20000000005 */
[----:B------:R0:W-:Y:S04]  /*62670*/  @P6 STG.E.U16 desc[UR8][R6.64], R31 ;  /* 0x0000001f06006986 */ /* 0x0001e8000c101508 */
[----:B------:R-:W-:Y:S01]  /*62680*/  @P5 STG.E.U16 desc[UR8][R8.64], R5 ;  /* 0x0000000508005986 */ /* 0x000fe2000c101508 */
[----:B------:R-:W-:Y:S01]  /*62690*/  ISETP.LT.AND P5, PT, R58, UR4, !P1 ;  /* 0x000000043a007c0c */ /* 0x000fe2000cfa1270 */
[----:B------:R-:W-:Y:S02]  /*626a0*/  ULDC UR4, c[0x0][0x228] ;  /* 0x00008a0000047ab9 */ /* 0x000fe40000000800 */
[----:B------:R1:W-:Y:S01]  /*626b0*/  @P3 STG.E.U16 desc[UR8][R10.64], R15 ;  /* 0x0000000f0a003986 */ /* 0x0003e2000c101508 */
[----:B0-----:R-:W-:-:S03]  /*626c0*/  IMAD.WIDE R6, R4, 0x2, R50 ;  /* 0x0000000204067825 */ /* 0x001fc600078e0232 */
[----:B------:R-:W-:Y:S06]  /*626d0*/  @P4 STG.E.U16 desc[UR8][R12.64], R14 ;  /* 0x0000000e0c004986 */ /* 0x000fec000c101508 */
[----:B---3--:R0:W-:Y:S01]  /*626e0*/  @P5 STG.E.U16 desc[UR8][R6.64], R17 ;  /* 0x0000001106005986 */ /* 0x0081e2000c101508 */
[----:B-1----:R-:W-:-:S03]  /*626f0*/  PRMT R10, R17, 0x7632, R10 ;  /* 0x00007632110a7816 */ /* 0x002fc6000000000a */
[----:B------:R-:W2:Y:S04]  /*62700*/  LDL.LU R15, [R1+0x300] ;  /* 0x00030000010f7983 */ /* 0x000ea80000300800 */
[----:B------:R-:W3:Y:S04]  /*62710*/  LDL.LU R31, [R1+0x360] ;  /* 0x00036000011f7983 */ /* 0x000ee80000300800 */
[----:B0-----:R-:W4:Y:S01]  /*62720*/  LDL.LU R17, [R1+0x2ae4] ;  /* 0x002ae40001117983 */ /* 0x001f220000300800 */
[----:B------:R-:W-:Y:S01]  /*62730*/  ISETP.LT.AND P4, PT, R61, UR4, !P0 ;  /* 0x000000043d007c0c */ /* 0x000fe2000c781270 */
[----:B------:R-:W-:-:S02]  /*62740*/  ULDC UR4, c[0x0][0x248] ;  /* 0x0000920000047ab9 */ /* 0x000fc40000000800 */
[C---:B------:R-:W-:Y:S01]  /*62750*/  VIADD R12, R4.reuse, UR4 ;  /* 0x00000004040c7c36 */ /* 0x040fe20008000000 */
[----:B------:R-:W-:Y:S01]  /*62760*/  ISETP.LT.AND P1, PT, R59, UR12, !P1 ;  /* 0x0000000c3b007c0c */ /* 0x000fe2000cf21270 */
[----:B------:R-:W-:Y:S01]  /*62770*/  IMAD.WIDE R4, R4, 0x2, R52 ;  /* 0x0000000204047825 */ /* 0x000fe200078e0234 */
[----:B------:R-:W-:Y:S01]  /*62780*/  ISETP.LT.AND P3, PT, R39, UR10, !P0 ;  /* 0x0000000a27007c0c */ /* 0x000fe2000c761270 */
[----:B------:R-:W-:Y:S01]  /*62790*/  ULDC UR4, c[0x0][0x228] ;  /* 0x00008a0000047ab9 */ /* 0x000fe20000000800 */
[----:B------:R-:W-:Y:S01]  /*627a0*/  ISETP.LT.AND P2, PT, R54, UR6, !P0 ;  /* 0x0000000636007c0c */ /* 0x000fe2000c741270 */
[C---:B----4-:R-:W-:Y:S01]  /*627b0*/  IMAD.WIDE R6, R12.reuse, 0x2, R16 ;  /* 0x000000020c067825 */ /* 0x050fe200078e0210 */
[----:B------:R0:W-:Y:S01]  /*627c0*/  STL [R1+0x2adc], R17 ;  /* 0x002adc1101007387 */ /* 0x0001e20000100800 */
[----:B------:R-:W-:Y:S01]  /*627d0*/  ULDC UR12, c[0x0][0x228] ;  /* 0x00008a00000c7ab9 */ /* 0x000fe20000000800 */
[----:B---3--:R-:W-:Y:S01]  /*627e0*/  PRMT R14, R31, 0x7632, R14 ;  /* 0x000076321f0e7816 */ /* 0x008fe2000000000e */
[----:B------:R-:W-:-:S04]  /*627f0*/  IMAD.WIDE R8, R12, 0x2, R2 ;  /* 0x000000020c087825 */ /* 0x000fc800078e0202 */
[----:B------:R1:W-:Y:S01]  /*62800*/  @P1 STG.E.U16 desc[UR8][R4.64], R10 ;  /* 0x0000000a04001986 */ /* 0x0003e2000c101508 */
[----:B------:R-:W-:Y:S01]  /*62810*/  ULDC UR10, c[0x0][0x228] ;  /* 0x00008a00000a7ab9 */ /* 0x000fe20000000800 */
[----:B------:R-:W-:Y:S02]  /*62820*/  ULDC UR6, c[0x0][0x228] ;  /* 0x00008a0000067ab9 */ /* 0x000fe40000000800 */
[----:B0-----:R-:W3:Y:S01]  /*62830*/  LDL.LU R17, [R1+0x340] ;  /* 0x0003400001117983 */ /* 0x001ee20000300800 */
[----:B------:R-:W-:Y:S01]  /*62840*/  ISETP.LT.AND P1, PT, R0, UR4, !P0 ;  /* 0x0000000400007c0c */ /* 0x000fe2000c721270 */
[----:B------:R-:W-:Y:S01]  /*62850*/  ULDC UR4, c[0x0][0x228] ;  /* 0x00008a0000047ab9 */ /* 0x000fe20000000800 */
[----:B-1----:R-:W-:Y:S01]  /*62860*/  IMAD.WIDE R4, R12, 0x2, R18 ;  /* 0x000000020c047825 */ /* 0x002fe200078e0212 */
[----:B------:R-:W-:Y:S01]  /*62870*/  ISETP.LT.AND P5, PT, R57, UR12, !P0 ;  /* 0x0000000c39007c0c */ /* 0x000fe2000c7a1270 */
[----:B------:R0:W-:Y:S01]  /*62880*/  STL [R1+0x2ad8], R19 ;  /* 0x002ad81301007387 */ /* 0x0001e20000100800 */
[----:B------:R-:W-:-:S03]  /*62890*/  ULDC UR12, c[0x0][0x228] ;  /* 0x00008a00000c7ab9 */ /* 0x000fc60000000800 */
[----:B0-----:R-:W4:Y:S01]  /*628a0*/  LDL.LU R19, [R1+0x380] ;  /* 0x0003800001137983 */ /* 0x001f220000300800 */
[----:B---3--:R-:W-:-:S03]  /*628b0*/  PRMT R11, R17, 0x7632, R11 ;  /* 0x00007632110b7816 */ /* 0x008fc6000000000b */
[----:B------:R0:W-:Y:S04]  /*628c0*/  @P4 STG.E.U16 desc[UR8][R8.64], R17 ;  /* 0x0000001108004986 */ /* 0x0001e8000c101508 */
[----:B------:R1:W-:Y:S04]  /*628d0*/  @P3 STG.E.U16 desc[UR8][R6.64], R11 ;  /* 0x0000000b06003986 */ /* 0x0003e8000c101508 */
[----:B--2---:R2:W-:Y:S04]  /*628e0*/  @P2 STG.E.U16 desc[UR8][R4.64], R15 ;  /* 0x0000000f04002986 */ /* 0x0045e8000c101508 */
[----:B0-----:R-:W3:Y:S01]  /*628f0*/  LDL.LU R17, [R1+0x370] ;  /* 0x0003700001117983 */ /* 0x001ee20000300800 */
[----:B-1----:R-:W-:Y:S01]  /*62900*/  PRMT R6, R15, 0x7632, R6 ;  /* 0x000076320f067816 */ /* 0x002fe20000000006 */
[----:B--2---:R-:W-:-:S02]  /*62910*/  IMAD.WIDE R4, R12, 0x2, R20 ;  /* 0x000000020c047825 */ /* 0x004fc400078e0214 */
[----:B------:R-:W2:Y:S04]  /*62920*/  LDL.LU R15, [R1+0x3a0] ;  /* 0x0003a000010f7983 */ /* 0x000ea80000300800 */
[----:B------:R0:W-:Y:S02]  /*62930*/  @P1 STG.E.U16 desc[UR8][R4.64], R6 ;  /* 0x0000000604001986 */ /* 0x0001e4000c101508 */
[----:B0-----:R-:W-:-:S05]  /*62940*/  IMAD.WIDE R4, R12, 0x2, R22 ;  /* 0x000000020c047825 */ /* 0x001fca00078e0216 */
[----:B------:R0:W-:Y:S04]  /*62950*/  @P5 STG.E.U16 desc[UR8][R4.64], R31 ;  /* 0x0000001f04005986 */ /* 0x0001e8000c101508 */
[----:B0-----:R-:W2:Y:S01]  /*62960*/  LDL.LU R31, [R1+0x2ae0] ;  /* 0x002ae000011f7983 */ /* 0x001ea20000300800 */
[----:B------:R-:W-:Y:S02]  /*62970*/  ISETP.LT.AND P4, PT, R34, UR10, !P0 ;  /* 0x0000000a22007c0c */ /* 0x000fe4000c781270 */
[----:B------:R-:W-:Y:S01]  /*62980*/  ISETP.LT.AND P3, PT, R35, UR4, !P0 ;  /* 0x0000000423007c0c */ /* 0x000fe2000c761270 */
[----:B------:R-:W-:Y:S01]  /*62990*/  ULDC UR4, c[0x0][0x228] ;  /* 0x00008a0000047ab9 */ /* 0x000fe20000000800 */
[----:B------:R-:W-:Y:S01]  /*629a0*/  ISETP.LT.AND P2, PT, R60, UR6, !P0 ;  /* 0x000000063c007c0c */ /* 0x000fe2000c741270 */
[----:B------:R-:W-:Y:S01]  /*629b0*/  IMAD.WIDE R6, R12, 0x2, R24 ;  /* 0x000000020c067825 */ /* 0x000fe200078e0218 */
[----:B------:R-:W-:Y:S01]  /*629c0*/  ISETP.LT.AND P1, PT, R32, UR4, !P0 ;  /* 0x0000000420007c0c */ /* 0x000fe2000c721270 */
[----:B------:R-:W-:Y:S01]  /*629d0*/  STL [R1+0x2ad4], R30 ;  /* 0x002ad41e01007387 */ /* 0x000fe20000100800 */
[----:B----4-:R-:W-:Y:S01]  /*629e0*/  PRMT R13, R19, 0x7632, R13 ;  /* 0x00007632130d7816 */ /* 0x010fe2000000000d */
[C---:B------:R-:W-:Y:S01]  /*629f0*/  IMAD.WIDE R8, R12.reuse, 0x2, R26 ;  /* 0x000000020c087825 */ /* 0x040fe200078e021a */
[----:B------:R-:W-:Y:S01]  /*62a00*/  ULDC UR4, c[0x0][0x228] ;  /* 0x00008a0000047ab9 */ /* 0x000fe20000000800 */
[----:B------:R-:W-:Y:S01]  /*62a10*/  ULDC UR6, c[0x0][0x228] ;  /* 0x00008a0000067ab9 */ /* 0x000fe20000000800 */
[----:B------:R-:W-:Y:S01]  /*62a20*/  ULDC UR10, c[0x0][0x228] ;  /* 0x00008a00000a7ab9 */ /* 0x000fe20000000800 */
[C---:B------:R-:W-:Y:S01]  /*62a30*/  IMAD.WIDE R10, R12.reuse, 0x2, R28 ;  /* 0x000000020c0a7825 */ /* 0x040fe200078e021c */
[----:B------:R3:W-:Y:S04]  /*62a40*/  @P4 STG.E.U16 desc[UR8][R6.64], R14 ;  /* 0x0000000e06004986 */ /* 0x0007e8000c101508 */
[----:B------:R-:W-:Y:S04]  /*62a50*/  @P3 STG.E.U16 desc[UR8][R8.64], R19 ;  /* 0x0000001308003986 */ /* 0x000fe8000c101508 */
[----:B------:R-:W-:Y:S01]  /*62a60*/  @P2 STG.E.U16 desc[UR8][R10.64], R13 ;  /* 0x0000000d0a002986 */ /* 0x000fe2000c101508 */
[----:B---3--:R-:W-:Y:S01]  /*62a70*/  PRMT R6, R17, 0x7632, R6 ;  /* 0x0000763211067816 */ /* 0x008fe20000000006 */
[----:B--2---:R-:W-:-:S02]  /*62a80*/  IMAD.WIDE R4, R12, 0x2, R30 ;  /* 0x000000020c047825 */ /* 0x004fc400078e021e */
        /* <DEDUP_REMOVED lines=10> */
[----:B------:R-:W-:-:S02]  /*62b30*/  ULDC UR4, c[0x0][0x228] ;  /* 0x00008a0000047ab9 */ /* 0x000fc40000000800 */
[----:B------:R-:W-:Y:S01]  /*62b40*/  VIADD R7, R36, 0x1a ;  /* 0x0000001a24077836 */ /* 0x000fe20000000000 */
[----:B------:R-:W-:Y:S01]  /*62b50*/  ISETP.LT.AND P3, PT, R55, UR30, !P0 ;  /* 0x0000001e37007c0c */ /* 0x000fe2000c761270 */
[----:B------:R-:W-:Y:S01]  /*62b60*/  ULDC.64 UR30, c[0x0][0x228] ;  /* 0x00008a00001e7ab9 */ /* 0x000fe20000000a00 */
[----:B------:R-:W-:Y:S01]  /*62b70*/  PRMT R13, R15, 0x7632, R13 ;  /* 0x000076320f0d7816 */ /* 0x000fe2000000000d */
[----:B------:R-:W-:Y:S01]  /*62b80*/  IMAD.WIDE R8, R12, 0x2, R46 ;  /* 0x000000020c087825 */ /* 0x000fe200078e022e */
[----:B------:R-:W-:Y:S01]  /*62b90*/  ISETP.GE.AND P1, PT, R7, UR31, PT ;  /* 0x0000001f07007c0c */ /* 0x000fe2000bf26270 */
[----:B------:R0:W-:Y:S01]  /*62ba0*/  @P2 STG.E.U16 desc[UR8][R4.64], R6 ;  /* 0x0000000604002986 */ /* 0x0001e2000c101508 */
[----:B------:R-:W-:Y:S01]  /*62bb0*/  ISETP.LT.AND P4, PT, R56, UR4, !P0 ;  /* 0x0000000438007c0c */ /* 0x000fe2000c781270 */
[----:B------:R-:W-:Y:S01]  /*62bc0*/  ULDC UR4, c[0x0][0x228] ;  /* 0x00008a0000047ab9 */ /* 0x000fe20000000800 */
[----:B------:R-:W-:Y:S01]  /*62bd0*/  IMAD.WIDE R10, R12, 0x2, R48 ;  /* 0x000000020c0a7825 */ /* 0x000fe200078e0230 */
[----:B------:R-:W-:-:S03]  /*62be0*/  ULDC UR6, c[0x0][0x228] ;  /* 0x00008a0000067ab9 */ /* 0x000fc60000000800 */
[----:B0-----:R-:W-:-:S04]  /*62bf0*/  IMAD.WIDE R4, R12, 0x2, R42 ;  /* 0x000000020c047825 */ /* 0x001fc800078e022a */
[----:B------:R-:W-:Y:S01]  /*62c00*/  IMAD.WIDE R6, R12, 0x2, R44 ;  /* 0x000000020c067825 */ /* 0x000fe200078e022c */
[----:B------:R0:W-:Y:S04]  /*62c10*/  @P6 STG.E.U16 desc[UR8][R4.64], R15 ;  /* 0x0000000f04006986 */ /* 0x0001e8000c101508 */
[----:B------:R1:W-:Y:S01]  /*62c20*/  @P5 STG.E.U16 desc[UR8][R6.64], R13 ;  /* 0x0000000d06005986 */ /* 0x0003e2000c101508 */
[----:B------:R-:W-:Y:S01]  /*62c30*/  ISETP.LT.AND P5, PT, R58, UR4, !P0 ;  /* 0x000000043a007c0c */ /* 0x000fe2000c7a1270 */
[----:B------:R-:W-:Y:S01]  /*62c40*/  ULDC UR4, c[0x0][0x228] ;  /* 0x00008a0000047ab9 */ /* 0x000fe20000000800 */
[----:B------:R-:W-:Y:S01]  /*62c50*/  ISETP.LT.AND P0, PT, R59, UR12, !P0 ;  /* 0x0000000c3b007c0c */ /* 0x000fe2000c701270 */
[----:B------:R-:W-:Y:S01]  /*62c60*/  ULDC UR12, c[0x0][0x228] ;  /* 0x00008a00000c7ab9 */ /* 0x000fe20000000800 */
[C---:B0-----:R-:W-:Y:S01]  /*62c70*/  IMAD.WIDE R4, R12.reuse, 0x2, R50 ;  /* 0x000000020c047825 */ /* 0x041fe200078e0232 */
[----:B------:R-:W4:Y:S03]  /*62c80*/  LDL.LU R15, [R1+0x224] ;  /* 0x00022400010f7983 */ /* 0x000f260000300800 */
[----:B-1----:R-:W-:Y:S01]  /*62c90*/  IMAD.WIDE R6, R12, 0x2, R52 ;  /* 0x000000020c067825 */ /* 0x002fe200078e0234 */
[----:B--2---:R-:W-:Y:S01]  /*62ca0*/  PRMT R14, R30, 0x7632, R14 ;  /* 0x000076321e0e7816 */ /* 0x004fe2000000000e */
[----:B------:R0:W-:Y:S04]  /*62cb0*/  @P3 STG.E.U16 desc[UR8][R8.64], R30 ;  /* 0x0000001e08003986 */ /* 0x0001e8000c101508 */
[----:B------:R3:W-:Y:S04]  /*62cc0*/  @P4 STG.E.U16 desc[UR8][R10.64], R14 ;  /* 0x0000000e0a004986 */ /* 0x0007e8000c101508 */
[----:B0-----:R-:W2:Y:S04]  /*62cd0*/  LDL R30, [R1+0x2a4] ;  /* 0x0002a400011e7983 */ /* 0x001ea80000100800 */
[----:B------:R-:W2:Y:S01]  /*62ce0*/  LDL.LU R31, [R1+0x284] ;  /* 0x00028400011f7983 */ /* 0x000ea20000300800 */
[----:B---3--:R-:W-:-:S03]  /*62cf0*/  PRMT R10, R17, 0x7632, R10 ;  /* 0x00007632110a7816 */ /* 0x008fc6000000000a */
        /* <DEDUP_REMOVED lines=9> */
[----:B------:R-:W-:Y:S01]  /*62d90*/  VIADD R13, R12, UR4 ;  /* 0x000000040c0d7c36 */ /* 0x000fe20008000000 */
        /* <DEDUP_REMOVED lines=8> */
[----:B------:R-:W-:Y:S01]  /*62e20*/  ULDC UR12, c[0x0][0x228] ;  /* 0x00008a00000c7ab9 */ /* 0x000fe20000000800 */
[----:B--2---:R-:W-:Y:S01]  /*62e30*/  PRMT R12, R30, 0x7632, R12 ;  /* 0x000076321e0c7816 */ /* 0x004fe2000000000c */
[C---:B---3--:R-:W-:Y:S01]  /*62e40*/  IMAD.WIDE R4, R13.reuse, 0x2, R16 ;  /* 0x000000020d047825 */ /* 0x048fe200078e0210 */
[----:B----4-:R0:W-:Y:S04]  /*62e50*/  @P4 STG.E.U16 desc[UR8][R8.64], R7 ;  /* 0x0000000708004986 */ /* 0x0101e8000c101508 */
[----:B------:R1:W-:Y:S01]  /*62e60*/  @P3 STG.E.U16 desc[UR8][R4.64], R11 ;  /* 0x0000000b04003986 */ /* 0x0003e2000c101508 */
[----:B0-----:R-:W-:Y:S01]  /*62e70*/  IMAD.WIDE R6, R13, 0x2, R18 ;  /* 0x000000020d067825 */ /* 0x001fe200078e0212 */
[----:B------:R-:W-:-:S03]  /*62e80*/  PRMT R8, R15, 0x7632, R8 ;  /* 0x000076320f087816 */ /* 0x000fc60000000008 */
[----:B-1----:R-:W-:Y:S01]  /*62e90*/  IMAD.WIDE R4, R13, 0x2, R20 ;  /* 0x000000020d047825 */ /* 0x002fe200078e0214 */
[----:B------:R0:W-:Y:S04]  /*62ea0*/  @P2 STG.E.U16 desc[UR8][R6.64], R15 ;  /* 0x0000000f06002986 */ /* 0x0001e8000c101508 */
[----:B------:R1:W-:Y:S01]  /*62eb0*/  @P0 STG.E.U16 desc[UR8][R4.64], R8 ;  /* 0x0000000804000986 */ /* 0x0003e2000c101508 */
[----:B------:R-:W-:-:S03]  /*62ec0*/  PRMT R14, R31, 0x7632, R14 ;  /* 0x000076321f0e7816 */ /* 0x000fc6000000000e */
[----:B0-----:R-:W2:Y:S01]  /*62ed0*/  LDL.LU R15, [R1+0x2b4] ;  /* 0x0002b400010f7983 */ /* 0x001ea20000300800 */
[----:B-1----:R-:W-:-:S03]  /*62ee0*/  IMAD.WIDE R4, R13, 0x2, R22 ;  /* 0x000000020d047825 */ /* 0x002fc600078e0216 */
[----:B------:R-:W3:Y:S04]  /*62ef0*/  LDL.LU R30, [R1+0x2ad4] ;  /* 0x002ad400011e7983 */ /* 0x000ee80000300800 */
[----:B------:R0:W-:Y:S04]  /*62f00*/  @P5 STG.E.U16 desc[UR8][R4.64], R31 ;  /* 0x0000001f04005986 */ /* 0x0001e8000c101508 */
[----:B0-----:R-:W4:Y:S04]  /*62f10*/  LDL.LU R31, [R1+0x2ad0] ;  /* 0x002ad000011f7983 */ /* 0x001f280000300800 */
[----:B------:R-:W2:Y:S01]  /*62f20*/  LDL.LU R5, [R1+0x2a4] ;  /* 0x0002a40001057983 */ /* 0x000ea20000300800 */
[----:B------:R-:W-:Y:S01]  /*62f30*/  ISETP.LT.AND P4, PT, R34, UR10, !P1 ;  /* 0x0000000a22007c0c */ /* 0x000fe2000cf81270 */
        /* <DEDUP_REMOVED lines=8> */
[C---:B------:R-:W-:Y:S01]  /*62fc0*/  IMAD.WIDE R10, R13.reuse, 0x2, R28 ;  /* 0x000000020d0a7825 */ /* 0x040fe200078e021c */
[----:B------:R-:W-:Y:S01]  /*62fd0*/  ULDC UR4, c[0x0][0x228] ;  /* 0x00008a0000047ab9 */ /* 0x000fe20000000800 */
[----:B------:R-:W-:Y:S01]  /*62fe0*/  ULDC UR6, c[0x0][0x228] ;  /* 0x00008a0000067ab9 */ /* 0x000fe20000000800 */
[----:B0-----:R-:W2:Y:S04]  /*62ff0*/  LDL.LU R7, [R1+0x294] ;  /* 0x0002940001077983 */ /* 0x001ea80000300800 */
[----:B---3--:R-:W-:Y:S04]  /*63000*/  STL [R1+0x2acc], R30 ;  /* 0x002acc1e01007387 */ /* 0x008fe80000100800 */
[----:B----4-:R-:W-:Y:S04]  /*63010*/  STL [R1+0x2ac8], R31 ;  /* 0x002ac81f01007387 */ /* 0x010fe80000100800 */
[----:B--2---:R0:W-:Y:S02]  /*63020*/  @P3 STG.E.U16 desc[UR8][R8.64], R5 ;  /* 0x0000000508003986 */ /* 0x0041e4000c101508 */
[----:B0-----:R-:W-:-:S02]  /*63030*/  IMAD.WIDE R4, R13, 0x2, R30 ;  /* 0x000000020d047825 */ /* 0x001fc400078e021e */
[----:B------:R-:W2:Y:S04]  /*63040*/  LDL.LU R31, [R1+0x2f4] ;  /* 0x0002f400011f7983 */ /* 0x000ea80000300800 */
[----:B------:R-:W3:Y:S04]  /*63050*/  LDL.LU R30, [R1+0x354] ;  /* 0x00035400011e7983 */ /* 0x000ee80000300800 */
[----:B------:R0:W-:Y:S01]  /*63060*/  @P2 STG.E.U16 desc[UR8][R10.64], R12 ;  /* 0x0000000c0a002986 */ /* 0x0001e2000c101508 */
[----:B------:R-:W-:Y:S01]  /*63070*/  ISETP.LT.AND P2, PT, R33, UR4, !P1 ;  /* 0x0000000421007c0c */ /* 0x000fe2000cf41270 */
[----:B------:R-:W-:Y:S01]  /*63080*/  ULDC UR4, c[0x0][0x228] ;  /* 0x00008a0000047ab9 */ /* 0x000fe20000000800 */
[----:B------:R-:W-:Y:S01]  /*63090*/  ISETP.LT.AND P6, PT, R38, UR6, !P1 ;  /* 0x0000000626007c0c */ /* 0x000fe2000cfc1270 */
[----:B------:R1:W-:Y:S01]  /*630a0*/  @P0 STG.E.U16 desc[UR8][R4.64], R7 ;  /* 0x0000000704000986 */ /* 0x0003e2000c101508 */
[----:B------:R-:W-:Y:S01]  /*630b0*/  ISETP.LT.AND P5, PT, R37, UR4, !P1 ;  /* 0x0000000425007c0c */ /* 0x000fe2000cfa1270 */
[----:B------:R-:W-:Y:S01]  /*630c0*/  ULDC UR4, c[0x0][0x228] ;  /* 0x00008a0000047ab9 */ /* 0x000fe20000000800 */
[----:B------:R-:W-:Y:S01]  /*630d0*/  PRMT R6, R7, 0x7632, R6 ;  /* 0x0000763207067816 */ /* 0x000fe20000000006 */
[----:B------:R-:W-:Y:S01]  /*630e0*/  IMAD.WIDE R8, R13, 0x2, R46 ;  /* 0x000000020d087825 */ /* 0x000fe200078e022e */
[----:B------:R-:W-:Y:S01]  /*630f0*/  ISETP.LT.AND P3, PT, R55, UR32, !P1 ;  /* 0x0000002037007c0c */ /* 0x000fe2000cf61270 */
[----:B------:R-:W-:Y:S01]  /*63100*/  ULDC.64 UR32, c[0x0][0x228] ;  /* 0x00008a0000207ab9 */ /* 0x000fe20000000a00 */
[----:B------:R-:W-:Y:S01]  /*63110*/  PRMT R14, R15, 0x7632, R14 ;  /* 0x000076320f0e7816 */ /* 0x000fe2000000000e */
[----:B0-----:R-:W-:Y:S01]  /*63120*/  IMAD.WIDE R10, R13, 0x2, R48 ;  /* 0x000000020d0a7825 */ /* 0x001fe200078e0230 */
[----:B------:R-:W-:-:S03]  /*63130*/  ULDC UR6, c[0x0][0x228] ;  /* 0x00008a0000067ab9 */ /* 0x000fc60000000800 */
[----:B-1----:R-:W-:-:S04]  /*63140*/  IMAD.WIDE R4, R13, 0x2, R40 ;  /* 0x000000020d047825 */ /* 0x002fc800078e0228 */
[----:B------:R-:W-:Y:S01]  /*63150*/  VIADD R7, R36, 0x1b ;  /* 0x0000001b24077836 */ /* 0x000fe20000000000 */
[----:B------:R0:W-:Y:S01]  /*63160*/  @P2 STG.E.U16 desc[UR8][R4.64], R6 ;  /* 0x0000000604002986 */ /* 0x0001e2000c101508 */
[----:B------:R-:W-:Y:S01]  /*63170*/  ISETP.LT.AND P4, PT, R56, UR4, !P1 ;  /* 0x0000000438007c0c */ /* 0x000fe2000cf81270 */
[----:B------:R-:W-:Y:S02]  /*63180*/  ULDC UR4, c[0x0][0x228] ;  /* 0x00008a0000047ab9 */ /* 0x000fe40000000800 */
[----:B------:R-:W-:Y:S01]  /*63190*/  ISETP.GE.AND P0, PT, R7, UR33, PT ;  /* 0x0000002107007c0c */ /* 0x000fe2000bf06270 */
[----:B0-----:R-:W-:-:S04]  /*631a0*/  IMAD.WIDE R4, R13, 0x2, R42 ;  /* 0x000000020d047825 */ /* 0x001fc800078e022a */
[----:B------:R-:W-:Y:S01]  /*631b0*/  IMAD.WIDE R6, R13, 0x2, R44 ;  /* 0x000000020d067825 */ /* 0x000fe200078e022c */
[----:B--2---:R-:W-:Y:S01]  /*631c0*/  PRMT R12, R31, 0x7632, R12 ;  /* 0x000076321f0c7816 */ /* 0x004fe2000000000c */
[----:B------:R0:W-:Y:S04]  /*631d0*/  @P6 STG.E.U16 desc[UR8][R4.64], R31 ;  /* 0x0000001f04006986 */ /* 0x0001e8000c101508 */
[----:B------:R1:W-:Y:S01]  /*631e0*/  @P5 STG.E.U16 desc[UR8][R6.64], R12 ;  /* 0x0000000c06005986 */ /* 0x0003e2000c101508 */
[----:B------:R-:W-:Y:S01]  /*631f0*/  ISETP.LT.AND P5, PT, R58, UR4, !P1 ;  /* 0x000000043a007c0c */ /* 0x000fe2000cfa1270 */
[----:B------:R-:W-:Y:S02]  /*63200*/  ULDC UR4, c[0x0][0x228] ;  /* 0x00008a0000047ab9 */ /* 0x000fe40000000800 */
[----:B------:R2:W-:Y:S04]  /*63210*/  @P3 STG.E.U16 desc[UR8][R8.64], R15 ;  /* 0x0000000f08003986 */ /* 0x0005e8000c101508 */
[----:B------:R4:W-:Y:S01]  /*63220*/  @P4 STG.E.U16 desc[UR8][R10.64], R14 ;  /* 0x0000000e0a004986 */ /* 0x0009e2000c101508 */
[----:B------:R-:W-:Y:S01]  /*63230*/  ISETP.LT.AND P4, PT, R61, UR4, !P0 ;  /* 0x000000043d007c0c */ /* 0x000fe2000c781270 */
[----:B0-----:R-:W-:Y:S01]  /*63240*/  IMAD.WIDE R4, R13, 0x2, R50 ;  /* 0x000000020d047825 */ /* 0x001fe200078e0232 */
[----:B------:R-:W-:-:S03]  /*63250*/  ULDC UR4, c[0x0][0x248] ;  /* 0x0000920000047ab9 */ /* 0x000fc60000000800 */
[C---:B-1----:R-:W-:Y:S01]  /*63260*/  VIADD R12, R13.reuse, UR4 ;  /* 0x000000040d0c7c36 */ /* 0x042fe20008000000 */
[----:B---3--:R0:W-:Y:S04]  /*63270*/  @P5 STG.E.U16 desc[UR8][R4.64], R30 ;  /* 0x0000001e04005986 */ /* 0x0081e8000c101508 */
[----:B--2---:R-:W2:Y:S01]  /*63280*/  LDL.LU R15, [R1+0x304] ;  /* 0x00030400010f7983 */ /* 0x004ea20000300800 */
[----:B----4-:R-:W-:Y:S01]  /*63290*/  PRMT R10, R30, 0x7632, R10 ;  /* 0x000076321e0a7816 */ /* 0x010fe2000000000a */
[----:B------:R-:W-:Y:S01]  /*632a0*/  IMAD.WIDE R6, R13, 0x2, R52 ;  /* 0x000000020d067825 */ /* 0x000fe200078e0234 */
[----:B------:R-:W-:Y:S01]  /*632b0*/  ISETP.LT.AND P1, PT, R59, UR12, !P1 ;  /* 0x0000000c3b007c0c */ /* 0x000fe2000cf21270 */
[----:B------:R-:W3:Y:S01]  /*632c0*/  LDL.LU R31, [R1+0x364] ;  /* 0x00036400011f7983 */ /* 0x000ee20000300800 */
[----:B------:R-:W-:Y:S01]  /*632d0*/  ISETP.LT.AND P3, PT, R39, UR10, !P0 ;  /* 0x0000000a27007c0c */ /* 0x000fe2000c761270 */
[----:B------:R-:W-:Y:S01]  /*632e0*/  ULDC UR4, c[0x0][0x228] ;  /* 0x00008a0000047ab9 */ /* 0x000fe20000000800 */
[----:B------:R-:W-:Y:S01]  /*632f0*/  ISETP.LT.AND P2, PT, R54, UR6, !P0 ;  /* 0x0000000636007c0c */ /* 0x000fe2000c741270 */
[----:B0-----:R-:W4:Y:S01]  /*63300*/  LDL R30, [R1+0x384] ;  /* 0x00038400011e7983 */ /* 0x001f220000100800 */
[C---:B------:R-:W-:Y:S01]  /*63310*/  IMAD.WIDE R4, R12.reuse, 0x2, R16 ;  /* 0x000000020c047825 */ /* 0x040fe200078e0210 */
[----:B------:R-:W-:Y:S01]  /*63320*/  ULDC UR12, c[0x0][0x228] ;  /* 0x00008a00000c7ab9 */ /* 0x000fe20000000800 */
[----:B------:R-:W-:Y:S01]  /*63330*/  ULDC UR10, c[0x0][0x228] ;  /* 0x00008a00000a7ab9 */ /* 0x000fe20000000800 */
[----:B------:R0:W-:Y:S01]  /*63340*/  STL [R1+0x2ac4], R17 ;  /* 0x002ac41101007387 */ /* 0x0001e20000100800 */
[----:B------:R-:W-:Y:S01]  /*63350*/  IMAD.WIDE R8, R12, 0x2, R2 ;  /* 0x000000020c087825 */ /* 0x000fe200078e0202 */
[----:B------:R-:W-:-:S02]  /*63360*/  ULDC UR6, c[0x0][0x228] ;  /* 0x00008a0000067ab9 */ /* 0x000fc40000000800 */
[----:B0-----:R-:W2:Y:S04]  /*63370*/  LDL.LU R17, [R1+0x344] ;  /* 0x0003440001117983 */ /* 0x001ea80000300800 */
[----:B------:R0:W-:Y:S01]  /*63380*/  @P1 STG.E.U16 desc[UR8][R6.64], R10 ;  /* 0x0000000a06001986 */ /* 0x0001e2000c101508 */
[----:B------:R-:W-:Y:S01]  /*63390*/  ISETP.LT.AND P1, PT, R0, UR4, !P0 ;  /* 0x0000000400007c0c */ /* 0x000fe2000c721270 */
[----:B------:R-:W-:Y:S01]  /*633a0*/  ULDC UR4, c[0x0][0x228] ;  /* 0x00008a0000047ab9 */ /* 0x000fe20000000800 */
[----:B------:R-:W-:Y:S01]  /*633b0*/  ISETP.LT.AND P5, PT, R57, UR12, !P0 ;  /* 0x0000000c39007c0c */ /* 0x000fe2000c7a1270 */
[----:B------:R-:W-:Y:S01]  /*633c0*/  ULDC UR12, c[0x0][0x228] ;  /* 0x00008a00000c7ab9 */ /* 0x000fe20000000800 */
[----:B0-----:R-:W-:Y:S01]  /*633d0*/  IMAD.WIDE R6, R12, 0x2, R18 ;  /* 0x000000020c067825 */ /* 0x001fe200078e0212 */
[----:B---3--:R-:W-:-:S02]  /*633e0*/  PRMT R14, R31, 0x7632, R14 ;  /* 0x000076321f0e7816 */ /* 0x008fc4000000000e */
[----:B--2---:R-:W-:Y:S01]  /*633f0*/  PRMT R11, R17, 0x7632, R11 ;  /* 0x00007632110b7816 */ /* 0x004fe2000000000b */
[----:B------:R0:W-:Y:S04]  /*63400*/  @P4 STG.E.U16 desc[UR8][R8.64], R17 ;  /* 0x0000001108004986 */ /* 0x0001e8000c101508 */
[----:B------:R1:W-:Y:S04]  /*63410*/  @P3 STG.E.U16 desc[UR8][R4.64], R11 ;  /* 0x0000000b04003986 */ /* 0x0003e8000c101508 */
[----:B------:R2:W-:Y:S01]  /*63420*/  @P2 STG.E.U16 desc[UR8][R6.64], R15 ;  /* 0x0000000f06002986 */ /* 0x0005e2000c101508 */
[----:B0-----:R-:W-:-:S03]  /*63430*/  PRMT R8, R15, 0x7632, R8 ;  /* 0x000076320f087816 */ /* 0x001fc60000000008 */
[----:B------:R-:W3:Y:S01]  /*63440*/  LDL.LU R17, [R1+0x374] ;  /* 0x0003740001117983 */ /* 0x000ee20000300800 */
[----:B-1----:R-:W-:Y:S01]  /*63450*/  IMAD.WIDE R4, R12, 0x2, R20 ;  /* 0x000000020c047825 */ /* 0x002fe200078e0214 */
[----:B----4-:R-:W-:Y:S02]  /*63460*/  PRMT R13, R30, 0x7632, R13 ;  /* 0x000076321e0d7816 */ /* 0x010fe4000000000d */
[----:B--2---:R-:W2:Y:S04]  /*63470*/  LDL.LU R15, [R1+0x394] ;  /* 0x00039400010f7983 */ /* 0x004ea80000300800 */
[----:B------:R0:W-:Y:S04]  /*63480*/  @P1 STG.E.U16 desc[UR8][R4.64], R8 ;  /* 0x0000000804001986 */ /* 0x0001e8000c101508 */
[----:B------:R-:W4:Y:S01]  /*63490*/  LDL.LU R30, [R1+0x2acc] ;  /* 0x002acc00011e7983 */ /* 0x000f220000300800 */
[----:B0-----:R-:W-:-:S05]  /*634a0*/  IMAD.WIDE R4, R12, 0x2, R22 ;  /* 0x000000020c047825 */ /* 0x001fca00078e0216 */
[----:B------:R0:W-:Y:S04]  /*634b0*/  @P5 STG.E.U16 desc[UR8][R4.64], R31 ;  /* 0x0000001f04005986 */ /* 0x0001e8000c101508 */
[----:B0-----:R-:W2:Y:S04]  /*634c0*/  LDL.LU R31, [R1+0x2ac8] ;  /* 0x002ac800011f7983 */ /* 0x001ea80000300800 */
[----:B------:R-:W4:Y:S01]  /*634d0*/  LDL.LU R5, [R1+0x384] ;  /* 0x0003840001057983 */ /* 0x000f220000300800 */
[----:B------:R-:W-:Y:S02]  /*634e0*/  ISETP.LT.AND P4, PT, R34, UR10, !P0 ;  /* 0x0000000a22007c0c */ /* 0x000fe4000c781270 */
[----:B------:R-:W-:Y:S01]  /*634f0*/  ISETP.LT.AND P3, PT, R35, UR4, !P0 ;  /* 0x0000000423007c0c */ /* 0x000fe2000c761270 */
[----:B------:R-:W-:Y:S01]  /*63500*/  IMAD.WIDE R6, R12, 0x2, R24 ;  /* 0x000000020c067825 */ /* 0x000fe200078e0218 */
[----:B------:R-:W-:Y:S01]  /*63510*/  ULDC UR4, c[0x0][0x228] ;  /* 0x00008a0000047ab9 */ /* 0x000fe20000000800 */
[----:B------:R-:W-:Y:S01]  /*63520*/  ISETP.LT.AND P2, PT, R60, UR6, !P0 ;  /* 0x000000063c007c0c */ /* 0x000fe2000c741270 */
[----:B------:R-:W-:Y:S01]  /*63530*/  ULDC UR6, c[0x0][0x228] ;  /* 0x00008a0000067ab9 */ /* 0x000fe20000000800 */
[----:B------:R-:W-:Y:S01]  /*63540*/  IMAD.WIDE R8, R12, 0x2, R26 ;  /* 0x000000020c087825 */ /* 0x000fe200078e021a */
[----:B------:R-:W-:-:S05]  /*63550*/  ULDC UR10, c[0x0][0x228] ;  /* 0x00008a00000a7ab9 */ /* 0x000fca0000000800 */
[----:B------:R3:W-:Y:S01]  /*63560*/  @P4 STG.E.U16 desc[UR8][R6.64], R14 ;  /* 0x0000000e06004986 */ /* 0x0007e2000c101508 */
[----:B------:R-:W-:Y:S01]  /*63570*/  ISETP.LT.AND P1, PT, R32, UR4, !P0 ;  /* 0x0000000420007c0c */ /* 0x000fe2000c721270 */
[C---:B------:R-:W-:Y:S01]  /*63580*/  IMAD.WIDE R10, R12.reuse, 0x2, R28 ;  /* 0x000000020c0a7825 */ /* 0x040fe200078e021c */
[----:B------:R-:W-:Y:S01]  /*63590*/  ULDC UR4, c[0x0][0x228] ;  /* 0x00008a0000047ab9 */ /* 0x000fe20000000800 */
[----:B---3--:R-:W-:Y:S01]  /*635a0*/  PRMT R6, R17, 0x7632, R6 ;  /* 0x0000763211067816 */ /* 0x008fe20000000006 */
[----:B--2---:R-:W-:Y:S04]  /*635b0*/  STL [R1+0x2ac0], R31 ;  /* 0x002ac01f01007387 */ /* 0x004fe80000100800 */
[----:B----4-:R0:W-:Y:S02]  /*635c0*/  @P3 STG.E.U16 desc[UR8][R8.64], R5 ;  /* 0x0000000508003986 */ /* 0x0101e4000c101508 */
[----:B0-----:R-:W-:-:S02]  /*635d0*/  IMAD.WIDE R4, R12, 0x2, R30 ;  /* 0x000000020c047825 */ /* 0x001fc400078e021e */
        /* <DEDUP_REMOVED lines=13> */
[----:B------:R-:W-:Y:S01]  /*636b0*/  IMAD.WIDE R8, R12, 0x2, R46 ;  /* 0x000000020c087825 */ /* 0x000fe200078e022e */
[----:B------:R-:W-:Y:S01]  /*636c0*/  PRMT R14, R15, 0x7632, R14 ;  /* 0x000076320f0e7816 */ /* 0x000fe2000000000e */
[----:B------:R-:W-:Y:S01]  /*636d0*/  ULDC UR6, c[0x0][0x228] ;  /* 0x00008a0000067ab9 */ /* 0x000fe20000000800 */
[----:B------:R0:W-:Y:S01]  /*636e0*/  @P2 STG.E.U16 desc[UR8][R4.64], R6 ;  /* 0x0000000604002986 */ /* 0x0001e2000c101508 */
[----:B------:R-:W-:Y:S02]  /*636f0*/  ISETP.GE.AND P1, PT, R7, UR31, PT ;  /* 0x0000001f07007c0c */ /* 0x000fe4000bf26270 */
[----:B------:R-:W-:Y:S01]  /*63700*/  ISETP.LT.AND P4, PT, R56, UR4, !P0 ;  /* 0x0000000438007c0c */ /* 0x000fe2000c781270 */
[----:B------:R-:W-:Y:S01]  /*63710*/  ULDC UR4, c[0x0][0x228] ;  /* 0x00008a0000047ab9 */ /* 0x000fe20000000800 */
[----:B0-----:R-:W-:-:S04]  /*63720*/  IMAD.WIDE R4, R12, 0x2, R42 ;  /* 0x000000020c047825 */ /* 0x001fc800078e022a */
[----:B------:R-:W-:-:S04]  /*63730*/  IMAD.WIDE R6, R12, 0x2, R44 ;  /* 0x000000020c067825 */ /* 0x000fc800078e022c */
        /* <DEDUP_REMOVED lines=8> */
[----:B------:R0:W-:Y:S06]  /*637c0*/  @P4 STG.E.U16 desc[UR8][R10.64], R14 ;  /* 0x0000000e0a004986 */ /* 0x0001ec000c101508 */
[----:B---3--:R2:W-:Y:S04]  /*637d0*/  @P5 STG.E.U16 desc[UR8][R4.64], R17 ;  /* 0x0000001104005986 */ /* 0x0085e8000c101508 */
[----:B-1----:R-:W3:Y:S01]  /*637e0*/  LDL.LU R15, [R1+0x228] ;  /* 0x00022800010f7983 */ /* 0x002ee20000300800 */
[----:B0-----:R-:W-:-:S03]  /*637f0*/  PRMT R10, R17, 0x7632, R10 ;  /* 0x00007632110a7816 */ /* 0x001fc6000000000a */
[----:B------:R-:W4:Y:S04]  /*63800*/  LDL.LU R31, [R1+0x288] ;  /* 0x00028800011f7983 */ /* 0x000f280000300800 */
[----:B--2---:R-:W2:Y:S01]  /*63810*/  LDL.LU R17, [R1+0x2ac4] ;  /* 0x002ac40001117983 */ /* 0x004ea20000300800 */
[----:B------:R-:W-:Y:S01]  /*63820*/  ISETP.LT.AND P4, PT, R61, UR4, !P1 ;  /* 0x000000043d007c0c */ /* 0x000fe2000cf81270 */
[----:B------:R-:W-:Y:S02]  /*63830*/  ULDC UR4, c[0x0][0x248] ;  /* 0x0000920000047ab9 */ /* 0x000fe40000000800 */
[C---:B------:R-:W-:Y:S01]  /*63840*/  VIADD R13, R12.reuse, UR4 ;  /* 0x000000040c0d7c36 */ /* 0x040fe20008000000 */
[----:B------:R-:W-:Y:S01]  /*63850*/  ISETP.LT.AND P0, PT, R59, UR12, !P0 ;  /* 0x0000000c3b007c0c */ /* 0x000fe2000c701270 */
[----:B------:R-:W-:Y:S01]  /*63860*/  IMAD.WIDE R6, R12, 0x2, R52 ;  /* 0x000000020c067825 */ /* 0x000fe200078e0234 */
[----:B------:R-:W-:Y:S01]  /*63870*/  ISETP.LT.AND P3, PT, R39, UR10, !P1 ;  /* 0x0000000a27007c0c */ /* 0x000fe2000cf61270 */
[----:B------:R-:W-:Y:S01]  /*63880*/  ULDC UR4, c[0x0][0x228] ;  /* 0x00008a0000047ab9 */ /* 0x000fe20000000800 */
[----:B------:R-:W-:Y:S01]  /*63890*/  ISETP.LT.AND P2, PT, R54, UR6, !P1 ;  /* 0x0000000636007c0c */ /* 0x000fe2000cf41270 */
[----:B--2---:R-:W-:Y:S01]  /*638a0*/  IMAD.WIDE R4, R13, 0x2, R16 ;  /* 0x000000020d047825 */ /* 0x004fe200078e0210 */
[----:B------:R0:W-:Y:S01]  /*638b0*/  STL [R1+0x2abc], R17 ;  /* 0x002abc1101007387 */ /* 0x0001e20000100800 */
[----:B------:R-:W-:Y:S01]  /*638c0*/  ULDC UR12, c[0x0][0x228] ;  /* 0x00008a00000c7ab9 */ /* 0x000fe20000000800 */
[----:B----4-:R-:W-:Y:S01]  /*638d0*/  PRMT R14, R31, 0x7632, R14 ;  /* 0x000076321f0e7816 */ /* 0x010fe2000000000e */
[----:B------:R-:W-:-:S04]  /*638e0*/  IMAD.WIDE R8, R13, 0x2, R2 ;  /* 0x000000020d087825 */ /* 0x000fc800078e0202 */
[----:B------:R1:W-:Y:S01]  /*638f0*/  @P0 STG.E.U16 desc[UR8][R6.64], R10 ;  /* 0x0000000a06000986 */ /* 0x0003e2000c101508 */
[----:B------:R-:W-:Y:S01]  /*63900*/  ULDC UR10, c[0x0][0x228] ;  /* 0x00008a00000a7ab9 */ /* 0x000fe20000000800 */
[----:B------:R-:W-:Y:S02]  /*63910*/  ULDC UR6, c[0x0][0x228] ;  /* 0x00008a0000067ab9 */ /* 0x000fe40000000800 */
[----:B0-----:R-:W2:Y:S01]  /*63920*/  LDL.LU R17, [R1+0x238] ;  /* 0x0002380001117983 */ /* 0x001ea20000300800 */
[----:B------:R-:W-:Y:S01]  /*63930*/  ISETP.LT.AND P0, PT, R0, UR4, !P1 ;  /* 0x0000000400007c0c */ /* 0x000fe2000cf01270 */
[----:B------:R-:W-:Y:S01]  /*63940*/  ULDC UR4, c[0x0][0x228] ;  /* 0x00008a0000047ab9 */ /* 0x000fe20000000800 */
[----:B------:R-:W-:Y:S01]  /*63950*/  ISETP.LT.AND P5, PT, R57, UR12, !P1 ;  /* 0x0000000c39007c0c */ /* 0x000fe2000cfa1270 */
[----:B------:R-:W-:Y:S01]  /*63960*/  ULDC UR12, c[0x0][0x228] ;  /* 0x00008a00000c7ab9 */ /* 0x000fe20000000800 */
[----:B-1----:R-:W-:Y:S01]  /*63970*/  IMAD.WIDE R6, R13, 0x2, R18 ;  /* 0x000000020d067825 */ /* 0x002fe200078e0212 */
[----:B--2---:R-:W-:Y:S01]  /*63980*/  PRMT R11, R17, 0x7632, R11 ;  /* 0x00007632110b7816 */ /* 0x004fe2000000000b */
[----:B------:R0:W-:Y:S04]  /*63990*/  @P4 STG.E.U16 desc[UR8][R8.64], R17 ;  /* 0x0000001108004986 */ /* 0x0001e8000c101508 */
[----:B------:R1:W-:Y:S04]  /*639a0*/  @P3 STG.E.U16 desc[UR8][R4.64], R11 ;  /* 0x0000000b04003986 */ /* 0x0003e8000c101508 */
[----:B---3--:R-:W-:Y:S01]  /*639b0*/  @P2 STG.E.U16 desc[UR8][R6.64], R15 ;  /* 0x0000000f06002986 */ /* 0x008fe2000c101508 */
[----:B0-----:R-:W-:-:S03]  /*639c0*/  PRMT R8, R15, 0x7632, R8 ;  /* 0x000076320f087816 */ /* 0x001fc60000000008 */
[----:B------:R-:W2:Y:S01]  /*639d0*/  LDL.LU R17, [R1+0x298] ;  /* 0x0002980001117983 */ /* 0x000ea20000300800 */
[----:B-1----:R-:W-:-:S03]  /*639e0*/  IMAD.WIDE R4, R13, 0x2, R20 ;  /* 0x000000020d047825 */ /* 0x002fc600078e0214 */
[----:B------:R0:W-:Y:S04]  /*639f0*/  STL [R1+0x2ab8], R19 ;  /* 0x002ab81301007387 */ /* 0x0001e80000100800 */
[----:B------:R1:W-:Y:S04]  /*63a00*/  @P0 STG.E.U16 desc[UR8][R4.64], R8 ;  /* 0x0000000804000986 */ /* 0x0003e8000c101508 */
[----:B0-----:R-:W3:Y:S04]  /*63a10*/  LDL.LU R19, [R1+0x2a8] ;  /* 0x0002a80001137983 */ /* 0x001ee80000300800 */
[----:B------:R-:W4:Y:S01]  /*63a20*/  LDL.LU R15, [R1+0x2b8] ;  /* 0x0002b800010f7983 */ /* 0x000f220000300800 */
[----:B-1----:R-:W-:-:S05]  /*63a30*/  IMAD.WIDE R4, R13, 0x2, R22 ;  /* 0x000000020d047825 */ /* 0x002fca00078e0216 */
[----:B------:R0:W-:Y:S04]  /*63a40*/  @P5 STG.E.U16 desc[UR8][R4.64], R31 ;  /* 0x0000001f04005986 */ /* 0x0001e8000c101508 */
[----:B0-----:R-:W4:Y:S01]  /*63a50*/  LDL.LU R31, [R1+0x2ac0] ;  /* 0x002ac000011f7983 */ /* 0x001f220000300800 */
[----:B------:R-:W-:Y:S02]  /*63a60*/  ISETP.LT.AND P4, PT, R34, UR10, !P1 ;  /* 0x0000000a22007c0c */ /* 0x000fe4000cf81270 */
[----:B------:R-:W-:Y:S01]  /*63a70*/  ISETP.LT.AND P3, PT, R35, UR4, !P1 ;  /* 0x0000000423007c0c */ /* 0x000fe2000cf61270 */
[----:B------:R-:W-:Y:S01]  /*63a80*/  ULDC UR4, c[0x0][0x228] ;  /* 0x00008a0000047ab9 */ /* 0x000fe20000000800 */
[----:B------:R-:W-:Y:S01]  /*63a90*/  ISETP.LT.AND P2, PT, R60, UR6, !P1 ;  /* 0x000000063c007c0c */ /* 0x000fe2000cf41270 */
[C---:B------:R-:W-:Y:S01]  /*63aa0*/  IMAD.WIDE R6, R13.reuse, 0x2, R24 ;  /* 0x000000020d067825 */ /* 0x040fe200078e0218 */
[----:B------:R-:W-:Y:S01]  /*63ab0*/  ISETP.LT.AND P0, PT, R32, UR4, !P1 ;  /* 0x0000000420007c0c */ /* 0x000fe2000cf01270 */
[----:B------:R-:W-:Y:S01]  /*63ac0*/  ULDC UR4, c[0x0][0x228] ;  /* 0x00008a0000047ab9 */ /* 0x000fe20000000800 */
[----:B------:R-:W-:Y:S01]  /*63ad0*/  ULDC UR6, c[0x0][0x228] ;  /* 0x00008a0000067ab9 */ /* 0x000fe20000000800 */
[----:B------:R-:W-:Y:S01]  /*63ae0*/  IMAD.WIDE R8, R13, 0x2, R26 ;  /* 0x000000020d087825 */ /* 0x000fe200078e021a */
[----:B------:R-:W-:-:S03]  /*63af0*/  ULDC UR10, c[0x0][0x228] ;  /* 0x00008a00000a7ab9 */ /* 0x000fc60000000800 */
[----:B------:R-:W-:Y:S01]  /*63b00*/  IMAD.WIDE R10, R13, 0x2, R28 ;  /* 0x000000020d0a7825 */ /* 0x000fe200078e021c */
[----:B------:R2:W-:Y:S02]  /*63b10*/  @P4 STG.E.U16 desc[UR8][R6.64], R14 ;  /* 0x0000000e06004986 */ /* 0x0005e4000c101508 */
[----:B--2---:R-:W-:Y:S02]  /*63b20*/  PRMT R6, R17, 0x7632, R6 ;  /* 0x0000763211067816 */ /* 0x004fe40000000006 */
[----:B---3--:R-:W-:Y:S01]  /*63b30*/  PRMT R12, R19, 0x7632, R12 ;  /* 0x00007632130c7816 */ /* 0x008fe2000000000c */
[----:B------:R-:W-:Y:S04]  /*63b40*/  @P3 STG.E.U16 desc[UR8][R8.64], R19 ;  /* 0x0000001308003986 */ /* 0x000fe8000c101508 */
[----:B------:R-:W-:Y:S01]  /*63b50*/  @P2 STG.E.U16 desc[UR8][R10.64], R12 ;  /* 0x0000000c0a002986 */ /* 0x000fe2000c101508 */
[----:B----4-:R-:W-:-:S03]  /*63b60*/  IMAD.WIDE R4, R13, 0x2, R30 ;  /* 0x000000020d047825 */ /* 0x010fc600078e021e */
[----:B------:R0:W-:Y:S04]  /*63b70*/  STL [R1+0x2ab4], R31 ;  /* 0x002ab41f01007387 */ /* 0x0001e80000100800 */
[----:B0-----:R-:W2:Y:S04]  /*63b80*/  LDL.LU R31, [R1+0x2f8] ;  /* 0x0002f800011f7983 */ /* 0x001ea80000300800 */
        /* <DEDUP_REMOVED lines=24> */
[----:B------:R1:W-:Y:S01]  /*63d10*/  @P5 STG.E.U16 desc[UR8][R6.64], R12 ;  /* 0x0000000c06005986 */ /* 0x0003e2000c101508 */
[----:B------:R-:W-:Y:S01]  /*63d20*/  ISETP.LT.AND P5, PT, R58, UR4, !P1 ;  /* 0x000000043a007c0c */ /* 0x000fe2000cfa1270 */
[----:B------:R-:W-:Y:S01]  /*63d30*/  ULDC UR4, c[0x0][0x228] ;  /* 0x00008a0000047ab9 */ /* 0x000fe20000000800 */
[----:B------:R-:W-:Y:S01]  /*63d40*/  ISETP.LT.AND P1, PT, R59, UR12, !P1 ;  /* 0x0000000c3b007c0c */ /* 0x000fe2000cf21270 */
[----:B------:R2:W-:Y:S01]  /*63d50*/  @P3 STG.E.U16 desc[UR8][R8.64], R15 ;  /* 0x0000000f08003986 */ /* 0x0005e2000c101508 */
[----:B------:R-:W-:Y:S01]  /*63d60*/  ISETP.LT.AND P2, PT, R54, UR6, !P0 ;  /* 0x0000000636007c0c */ /* 0x000fe2000c741270 */
[----:B------:R-:W-:Y:S01]  /*63d70*/  ULDC UR12, c[0x0][0x228] ;  /* 0x00008a00000c7ab9 */ /* 0x000fe20000000800 */
[C---:B0-----:R-:W-:Y:S01]  /*63d80*/  IMAD.WIDE R4, R13.reuse, 0x2, R50 ;  /* 0x000000020d047825 */ /* 0x041fe200078e0232 */
[----:B------:R3:W-:Y:S03]  /*63d90*/  @P4 STG.E.U16 desc[UR8][R10.64], R14 ;  /* 0x0000000e0a004986 */ /* 0x0007e6000c101508 */
[----:B-1----:R-:W-:Y:S01]  /*63da0*/  IMAD.WIDE R6, R13, 0x2, R52 ;  /* 0x000000020d067825 */ /* 0x002fe200078e0234 */
[----:B--2---:R-:W2:Y:S01]  /*63db0*/  LDL.LU R15, [R1+0x308] ;  /* 0x00030800010f7983 */ /* 0x004ea20000300800 */
[----:B------:R-:W-:Y:S01]  /*63dc0*/  ISETP.LT.AND P3, PT, R39, UR10, !P0 ;  /* 0x0000000a27007c0c */ /* 0x000fe2000c761270 */
[----:B------:R-:W-:Y:S01]  /*63dd0*/  ULDC UR10, c[0x0][0x228] ;  /* 0x00008a00000a7ab9 */ /* 0x000fe20000000800 */
[----:B------:R-:W-:Y:S01]  /*63de0*/  ULDC UR6, c[0x0][0x228] ;  /* 0x00008a0000067ab9 */ /* 0x000fe20000000800 */
[----:B------:R-:W2:Y:S01]  /*63df0*/  LDL.LU R31, [R1+0x368] ;  /* 0x00036800011f7983 */ /* 0x000ea20000300800 */
[----:B---3--:R-:W-:-:S03]  /*63e00*/  PRMT R10, R17, 0x7632, R10 ;  /* 0x00007632110a7816 */ /* 0x008fc6000000000a */
[----:B------:R0:W-:Y:S01]  /*63e10*/  @P5 STG.E.U16 desc[UR8][R4.64], R17 ;  /* 0x0000001104005986 */ /* 0x0001e2000c101508 */
[----:B----4-:R-:W-:-:S03]  /*63e20*/  PRMT R11, R19, 0x7632, R11 ;  /* 0x00007632130b7816 */ /* 0x010fc6000000000b */
[----:B------:R1:W-:Y:S04]  /*63e30*/  @P1 STG.E.U16 desc[UR8][R6.64], R10 ;  /* 0x0000000a06001986 */ /* 0x0003e8000c101508 */
[----:B0-----:R-:W3:Y:S04]  /*63e40*/  LDL.LU R17, [R1+0x2abc] ;  /* 0x002abc0001117983 */ /* 0x001ee80000300800 */
[----:B------:R-:W4:Y:S04]  /*63e50*/  LDL.LU R19, [R1+0x2ab8] ;  /* 0x002ab80001137983 */ /* 0x000f280000300800 */
[----:B-1----:R-:W2:Y:S01]  /*63e60*/  LDL.LU R7, [R1+0x348] ;  /* 0x0003480001077983 */ /* 0x002ea20000300800 */
[----:B------:R-:W-:Y:S01]  /*63e70*/  ISETP.LT.AND P4, PT, R61, UR4, !P0 ;  /* 0x000000043d007c0c */ /* 0x000fe2000c781270 */
[----:B------:R-:W-:-:S02]  /*63e80*/  ULDC UR4, c[0x0][0x248] ;  /* 0x0000920000047ab9 */ /* 0x000fc40000000800 */
[----:B------:R-:W-:Y:S01]  /*63e90*/  VIADD R12, R13, UR4 ;  /* 0x000000040d0c7c36 */ /* 0x000fe20008000000 */
[----:B------:R-:W-:Y:S02]  /*63ea0*/  ULDC UR4, c[0x0][0x228] ;  /* 0x00008a0000047ab9 */ /* 0x000fe40000000800 */
[----:B------:R-:W-:Y:S01]  /*63eb0*/  ISETP.LT.AND P1, PT, R0, UR4, !P0 ;  /* 0x0000000400007c0c */ /* 0x000fe2000c721270 */
[C---:B------:R-:W-:Y:S01]  /*63ec0*/  IMAD.WIDE R8, R12.reuse, 0x2, R2 ;  /* 0x000000020c087825 */ /* 0x040fe200078e0202 */
[----:B------:R-:W-:Y:S01]  /*63ed0*/  ISETP.LT.AND P5, PT, R57, UR12, !P0 ;  /* 0x0000000c39007c0c */ /* 0x000fe2000c7a1270 */
[----:B------:R-:W-:Y:S01]  /*63ee0*/  STL [R1+0x2ab0], R18 ;  /* 0x002ab01201007387 */ /* 0x000fe20000100800 */
[----:B------:R-:W-:Y:S01]  /*63ef0*/  ULDC UR4, c[0x0][0x228] ;  /* 0x00008a0000047ab9 */ /* 0x000fe20000000800 */
[----:B------:R-:W-:Y:S01]  /*63f00*/  ULDC UR12, c[0x0][0x228] ;  /* 0x00008a00000c7ab9 */ /* 0x000fe20000000800 */
[C---:B---3--:R-:W-:Y:S01]  /*63f10*/  IMAD.WIDE R4, R12.reuse, 0x2, R16 ;  /* 0x000000020c047825 */ /* 0x048fe200078e0210 */
[----:B--2---:R4:W-:Y:S04]  /*63f20*/  @P4 STG.E.U16 desc[UR8][R8.64], R7 ;  /* 0x0000000708004986 */ /* 0x0049e8000c101508 */
[----:B------:R0:W-:Y:S01]  /*63f30*/  @P3 STG.E.U16 desc[UR8][R4.64], R11 ;  /* 0x0000000b04003986 */ /* 0x0001e2000c101508 */
[----:B----4-:R-:W-:Y:S01]  /*63f40*/  IMAD.WIDE R6, R12, 0x2, R18 ;  /* 0x000000020c067825 */ /* 0x010fe200078e0212 */
[----:B------:R-:W-:-:S03]  /*63f50*/  PRMT R8, R15, 0x7632, R8 ;  /* 0x000076320f087816 */ /* 0x000fc60000000008 */
[C---:B0-----:R-:W-:Y:S01]  /*63f60*/  IMAD.WIDE R4, R12.reuse, 0x2, R20 ;  /* 0x000000020c047825 */ /* 0x041fe200078e0214 */
[----:B------:R-:W-:Y:S04]  /*63f70*/  @P2 STG.E.U16 desc[UR8][R6.64], R15 ;  /* 0x0000000f06002986 */ /* 0x000fe8000c101508 */
[----:B------:R0:W-:Y:S04]  /*63f80*/  @P1 STG.E.U16 desc[UR8][R4.64], R8 ;  /* 0x0000000804001986 */ /* 0x0001e8000c101508 */
[----:B------:R1:W-:Y:S01]  /*63f90*/  STL [R1+0x2aac], R19 ;  /* 0x002aac1301007387 */ /* 0x0003e20000100800 */
[----:B------:R-:W-:Y:S01]  /*63fa0*/  IMAD.WIDE R10, R12, 0x2, R28 ;  /* 0x000000020c0a7825 */ /* 0x000fe200078e021c */
[----:B------:R-:W-:-:S03]  /*63fb0*/  PRMT R14, R31, 0x7632, R14 ;  /* 0x000076321f0e7816 */ /* 0x000fc6000000000e */
[----:B0-----:R-:W-:Y:S01]  /*63fc0*/  IMAD.WIDE R4, R12, 0x2, R22 ;  /* 0x000000020c047825 */ /* 0x001fe200078e0216 */
[----:B-1----:R-:W2:Y:S04]  /*63fd0*/  LDL.LU R19, [R1+0x388] ;  /* 0x0003880001137983 */ /* 0x002ea80000300800 */
[----:B------:R-:W3:Y:S04]  /*63fe0*/  LDL.LU R18, [R1+0x378] ;  /* 0x0003780001127983 */ /* 0x000ee80000300800 */
[----:B------:R-:W4:Y:S04]  /*63ff0*/  LDL.LU R15, [R1+0x398] ;  /* 0x00039800010f7983 */ /* 0x000f280000300800 */
[----:B------:R0:W-:Y:S04]  /*64000*/  STL [R1+0x2aa8], R29 ;  /* 0x002aa81d01007387 */ /* 0x0001e80000100800 */
[----:B------:R1:W-:Y:S04]  /*64010*/  @P5 STG.E.U16 desc[UR8][R4.64], R31 ;  /* 0x0000001f04005986 */ /* 0x0003e8000c101508 */
[----:B0-----:R-:W4:Y:S04]  /*64020*/  LDL.LU R29, [R1+0x3a8] ;  /* 0x0003a800011d7983 */ /* 0x001f280000300800 */
[----:B-1----:R-:W4:Y:S01]  /*64030*/  LDL.LU R31, [R1+0x2ab4] ;  /* 0x002ab400011f7983 */ /* 0x002f220000300800 */
[----:B------:R-:W-:-:S02]  /*64040*/  ISETP.LT.AND P4, PT, R34, UR10, !P0 ;  /* 0x0000000a22007c0c */ /* 0x000fc4000c781270 */
        /* <DEDUP_REMOVED lines=9> */
[----:B------:R3:W-:Y:S01]  /*640e0*/  @P4 STG.E.U16 desc[UR8][R6.64], R14 ;  /* 0x0000000e06004986 */ /* 0x0007e2000c101508 */
[----:B--2---:R-:W-:-:S03]  /*640f0*/  PRMT R13, R19, 0x7632, R13 ;  /* 0x00007632130d7816 */ /* 0x004fc6000000000d */
[----:B------:R-:W-:Y:S01]  /*64100*/  @P3 STG.E.U16 desc[UR8][R8.64], R19 ;  /* 0x0000001308003986 */ /* 0x000fe2000c101508 */
[----:B---3--:R-:W-:-:S03]  /*64110*/  PRMT R6, R18, 0x7632, R6 ;  /* 0x0000763212067816 */ /* 0x008fc60000000006 */
[----:B------:R-:W-:Y:S01]  /*64120*/  @P2 STG.E.U16 desc[UR8][R10.64], R13 ;  /* 0x0000000d0a002986 */ /* 0x000fe2000c101508 */
[----:B----4-:R-:W-:-:S03]  /*64130*/  IMAD.WIDE R4, R12, 0x2, R30 ;  /* 0x000000020c047825 */ /* 0x010fc600078e021e */
[----:B------:R-:W-:Y:S04]  /*64140*/  STL [R1+0x2aa4], R31 ;  /* 0x002aa41f01007387 */ /* 0x000fe80000100800 */
[----:B------:R0:W-:Y:S04]  /*64150*/  @P1 STG.E.U16 desc[UR8][R4.64], R18 ;  /* 0x0000001204001986 */ /* 0x0001e8000c101508 */
[----:B0-----:R-:W2:Y:S04]  /*64160*/  LDL R18, [R1+0x23c] ;  /* 0x00023c0001127983 */ /* 0x001ea80000100800 */
[----:B------:R-:W3:Y:S01]  /*64170*/  LDL.LU R19, [R1+0x3b8] ;  /* 0x0003b80001137983 */ /* 0x000ee20000300800 */
        /* <DEDUP_REMOVED lines=8> */
[----:B------:R-:W-:Y:S01]  /*64200*/  ULDC.64 UR30, c[0x0][0x228] ;  /* 0x00008a00001e7ab9 */ /* 0x000fe20000000a00 */
[----:B------:R-:W-:Y:S01]  /*64210*/  PRMT R13, R29, 0x7632, R13 ;  /* 0x000076321d0d7816 */ /* 0x000fe2000000000d */
[----:B------:R-:W-:Y:S01]  /*64220*/  IMAD.WIDE R8, R12, 0x2, R46 ;  /* 0x000000020c087825 */ /* 0x000fe200078e022e */
[----:B------:R-:W-:Y:S01]  /*64230*/  PRMT R14, R15, 0x7632, R14 ;  /* 0x000076320f0e7816 */ /* 0x000fe2000000000e */
[----:B------:R-:W-:Y:S01]  /*64240*/  ULDC UR6, c[0x0][0x228] ;  /* 0x00008a0000067ab9 */ /* 0x000fe20000000800 */
[----:B------:R0:W-:Y:S01]  /*64250*/  @P2 STG.E.U16 desc[UR8][R4.64], R6 ;  /* 0x0000000604002986 */ /* 0x0001e2000c101508 */
[----:B------:R-:W-:-:S02]  /*64260*/  ISETP.GE.AND P1, PT, R7, UR31, PT ;  /* 0x0000001f07007c0c */ /* 0x000fc4000bf26270 */
[----:B------:R-:W-:Y:S01]  /*64270*/  ISETP.LT.AND P4, PT, R56, UR4, !P0 ;  /* 0x0000000438007c0c */ /* 0x000fe2000c781270 */
[----:B------:R-:W-:Y:S01]  /*64280*/  IMAD.WIDE R10, R12, 0x2, R48 ;  /* 0x000000020c0a7825 */ /* 0x000fe200078e0230 */
[----:B------:R-:W-:-:S03]  /*64290*/  ULDC UR4, c[0x0][0x248] ;  /* 0x0000920000047ab9 */ /* 0x000fc60000000800 */
[----:B0-----:R-:W-:-:S04]  /*642a0*/  IMAD.WIDE R4, R12, 0x2, R42 ;  /* 0x000000020c047825 */ /* 0x001fc800078e022a */
[----:B------:R-:W-:Y:S01]  /*642b0*/  IMAD.WIDE R6, R12, 0x2, R44 ;  /* 0x000000020c067825 */ /* 0x000fe200078e022c */
[----:B------:R0:W-:Y:S04]  /*642c0*/  @P6 STG.E.U16 desc[UR8][R4.64], R29 ;  /* 0x0000001d04006986 */ /* 0x0001e8000c101508 */
[----:B------:R1:W-:Y:S04]  /*642d0*/  @P5 STG.E.U16 desc[UR8][R6.64], R13 ;  /* 0x0000000d06005986 */ /* 0x0003e8000c101508 */
[----:B------:R4:W-:Y:S01]  /*642e0*/  @P3 STG.E.U16 desc[UR8][R8.64], R15 ;  /* 0x0000000f08003986 */ /* 0x0009e2000c101508 */
[----:B------:R-:W-:Y:S01]  /*642f0*/  ISETP.LT.AND P3, PT, R58, UR18, !P0 ;  /* 0x000000123a007c0c */ /* 0x000fe2000c761270 */
[----:B------:R-:W-:Y:S01]  /*64300*/  ULDC UR18, c[0x0][0x228] ;  /* 0x00008a0000127ab9 */ /* 0x000fe20000000800 */
[----:B------:R-:W-:Y:S01]  /*64310*/  ISETP.LT.AND P0, PT, R59, UR16, !P0 ;  /* 0x000000103b007c0c */ /* 0x000fe2000c701270 */
[----:B------:R3:W-:Y:S01]  /*64320*/  @P4 STG.E.U16 desc[UR8][R10.64], R14 ;  /* 0x0000000e0a004986 */ /* 0x0007e2000c101508 */
[----:B0-----:R-:W-:-:S04]  /*64330*/  IMAD.WIDE R4, R12, 0x2, R50 ;  /* 0x000000020c047825 */ /* 0x001fc800078e0232 */
[----:B-1----:R-:W-:-:S04]  /*64340*/  IMAD.WIDE R6, R12, 0x2, R52 ;  /* 0x000000020c067825 */ /* 0x002fc800078e0234 */
[----:B------:R-:W-:Y:S01]  /*64350*/  VIADD R13, R12, UR4 ;  /* 0x000000040c0d7c36 */ /* 0x000fe20008000000 */
[----:B----4-:R-:W4:Y:S01]  /*64360*/  LDL.LU R15, [R1+0x22c] ;  /* 0x00022c00010f7983 */ /* 0x010f220000300800 */
[----:B------:R-:W-:Y:S01]  /*64370*/  ISETP.LT.AND P6, PT, R61, UR14, !P1 ;  /* 0x0000000e3d007c0c */ /* 0x000fe2000cfc1270 */
[----:B------:R-:W-:Y:S01]  /*64380*/  ULDC UR4, c[0x0][0x228] ;  /* 0x00008a0000047ab9 */ /* 0x000fe20000000800 */
[----:B------:R-:W-:Y:S01]  /*64390*/  ISETP.LT.AND P5, PT, R39, UR12, !P1 ;  /* 0x0000000c27007c0c */ /* 0x000fe2000cfa1270 */
[----:B------:R-:W4:Y:S01]  /*643a0*/  LDL.LU R29, [R1+0x28c] ;  /* 0x00028c00011d7983 */ /* 0x000f220000300800 */
[----:B------:R-:W-:Y:S01]  /*643b0*/  ISETP.LT.AND P2, PT, R0, UR6, !P1 ;  /* 0x0000000600007c0c */ /* 0x000fe2000cf41270 */
[----:B------:R-:W-:Y:S01]  /*643c0*/  ULDC UR16, c[0x0][0x228] ;  /* 0x00008a0000107ab9 */ /* 0x000fe20000000800 */
[----:B--2---:R-:W-:Y:S01]  /*643d0*/  PRMT R12, R18, 0x7632, R12 ;  /* 0x00007632120c7816 */ /* 0x004fe2000000000c */
[----:B------:R-:W2:Y:S01]  /*643e0*/  LDL R31, [R1+0x2ac] ;  /* 0x0002ac00011f7983 */ /* 0x000ea20000100800 */
[----:B---3--:R-:W-:-:S03]  /*643f0*/  PRMT R14, R19, 0x7632, R14 ;  /* 0x00007632130e7816 */ /* 0x008fc6000000000e */
[----:B------:R-:W3:Y:S04]  /*64400*/  LDL.LU R18, [R1+0x2ab0] ;  /* 0x002ab00001127983 */ /* 0x000ee80000300800 */
[----:B------:R0:W-:Y:S01]  /*64410*/  @P3 STG.E.U16 desc[UR8][R4.64], R19 ;  /* 0x0000001304003986 */ /* 0x0001e2000c101508 */
[----:B------:R-:W-:Y:S01]  /*64420*/  ISETP.LT.AND P4, PT, R54, UR10, !P1 ;  /* 0x0000000a36007c0c */ /* 0x000fe2000cf81270 */
[C---:B------:R-:W-:Y:S01]  /*64430*/  IMAD.WIDE R8, R13.reuse, 0x2, R2 ;  /* 0x000000020d087825 */ /* 0x040fe200078e0202 */
[----:B------:R-:W-:Y:S01]  /*64440*/  ULDC UR6, c[0x0][0x228] ;  /* 0x00008a0000067ab9 */ /* 0x000fe20000000800 */
[----:B------:R1:W-:Y:S01]  /*64450*/  @P0 STG.E.U16 desc[UR8][R6.64], R14 ;  /* 0x0000000e06000986 */ /* 0x0003e2000c101508 */
[----:B------:R-:W-:Y:S01]  /*64460*/  ULDC UR14, c[0x0][0x228] ;  /* 0x00008a00000e7ab9 */ /* 0x000fe20000000800 */
[C---:B------:R-:W-:Y:S01]  /*64470*/  IMAD.WIDE R10, R13.reuse, 0x2, R16 ;  /* 0x000000020d0a7825 */ /* 0x040fe200078e0210 */
[----:B------:R-:W-:Y:S01]  /*64480*/  ULDC UR12, c[0x0][0x228] ;  /* 0x00008a00000c7ab9 */ /* 0x000fe20000000800 */
[----:B------:R-:W-:Y:S01]  /*64490*/  ULDC UR10, c[0x0][0x228] ;  /* 0x00008a00000a7ab9 */ /* 0x000fe20000000800 */
[----:B0-----:R-:W3:Y:S04]  /*644a0*/  LDL.LU R19, [R1+0x2aac] ;  /* 0x002aac0001137983 */ /* 0x001ee80000300800 */
[----:B-1----:R-:W4:Y:S01]  /*644b0*/  LDL.LU R7, [R1+0x23c] ;  /* 0x00023c0001077983 */ /* 0x002f220000300800 */
[----:B---3--:R-:W-:-:S03]  /*644c0*/  IMAD.WIDE R4, R13, 0x2, R18 ;  /* 0x000000020d047825 */ /* 0x008fc600078e0212 */
[----:B----4-:R0:W-:Y:S04]  /*644d0*/  @P6 STG.E.U16 desc[UR8][R8.64], R7 ;  /* 0x0000000708006986 */ /* 0x0101e8000c101508 */
[----:B------:R1:W-:Y:S01]  /*644e0*/  @P5 STG.E.U16 desc[UR8][R10.64], R12 ;  /* 0x0000000c0a005986 */ /* 0x0003e2000c101508 */
[----:B------:R-:W-:Y:S01]  /*644f0*/  ISETP.LT.AND P5, PT, R57, UR4, !P1 ;  /* 0x0000000439007c0c */ /* 0x000fe2000cfa1270 */
[----:B------:R-:W-:Y:S02]  /*64500*/  ULDC UR4, c[0x0][0x228] ;  /* 0x00008a0000047ab9 */ /* 0x000fe40000000800 */
[----:B------:R-:W-:Y:S01]  /*64510*/  @P4 STG.E.U16 desc[UR8][R4.64], R15 ;  /* 0x0000000f04004986 */ /* 0x000fe2000c101508 */
[----:B0-----:R-:W-:Y:S01]  /*64520*/  IMAD.WIDE R6, R13, 0x2, R20 ;  /* 0x000000020d067825 */ /* 0x001fe200078e0214 */
[----:B------:R-:W-:-:S02]  /*64530*/  PRMT R8, R15, 0x7632, R8 ;  /* 0x000076320f087816 */ /* 0x000fc40000000008 */
[----:B------:R0:W-:Y:S04]  /*64540*/  STL [R1+0x2aa0], R19 ;  /* 0x002aa01301007387 */ /* 0x0001e80000100800 */
[----:B------:R3:W-:Y:S01]  /*64550*/  @P2 STG.E.U16 desc[UR8][R6.64], R8 ;  /* 0x0000000806002986 */ /* 0x0007e2000c101508 */
[----:B-1----:R-:W-:-:S03]  /*64560*/  PRMT R10, R29, 0x7632, R10 ;  /* 0x000076321d0a7816 */ /* 0x002fc6000000000a */
[----:B0-----:R-:W4:Y:S04]  /*64570*/  LDL.LU R19, [R1+0x29c] ;  /* 0x00029c0001137983 */ /* 0x001f280000300800 */
[----:B------:R-:W4:Y:S01]  /*64580*/  LDL.LU R15, [R1+0x2bc] ;  /* 0x0002bc00010f7983 */ /* 0x000f220000300800 */
[----:B---3--:R-:W-:-:S05]  /*64590*/  IMAD.WIDE R8, R13, 0x2, R22 ;  /* 0x000000020d087825 */ /* 0x008fca00078e0216 */
[----:B------:R0:W-:Y:S04]  /*645a0*/  @P5 STG.E.U16 desc[UR8][R8.64], R29 ;  /* 0x0000001d08005986 */ /* 0x0001e8000c101508 */
[----:B0-----:R-:W3:Y:S01]  /*645b0*/  LDL.LU R29, [R1+0x2aa8] ;  /* 0x002aa800011d7983 */ /* 0x001ee20000300800 */
[----:B------:R-:W-:Y:S01]  /*645c0*/  ISETP.LT.AND P4, PT, R34, UR6, !P1 ;  /* 0x0000000622007c0c */ /* 0x000fe2000cf81270 */
[----:B------:R-:W-:Y:S01]  /*645d0*/  IMAD.WIDE R4, R13, 0x2, R24 ;  /* 0x000000020d047825 */ /* 0x000fe200078e0218 */
[----:B--2---:R-:W-:Y:S01]  /*645e0*/  PRMT R11, R31, 0x7632, R11 ;  /* 0x000076321f0b7816 */ /* 0x004fe2000000000b */
[----:B------:R-:W-:-:S10]  /*645f0*/  ULDC UR6, c[0x0][0x228] ;  /* 0x00008a0000067ab9 */ /* 0x000fd40000000800 */
[----:B------:R-:W-:Y:S01]  /*64600*/  @P4 STG.E.U16 desc[UR8][R4.64], R10 ;  /* 0x0000000a04004986 */ /* 0x000fe2000c101508 */
[----:B---3--:R-:W-:-:S03]  /*64610*/  IMAD.WIDE R8, R13, 0x2, R28 ;  /* 0x000000020d087825 */ /* 0x008fc600078e021c */
[----:B------:R0:W-:Y:S04]  /*64620*/  STL [R1+0x2a9c], R29 ;  /* 0x002a9c1d01007387 */ /* 0x0001e80000100800 */
[----:B0-----:R-:W2:Y:S04]  /*64630*/  LDL.LU R29, [R1+0x2fc] ;  /* 0x0002fc00011d7983 */ /* 0x001ea80000300800 */
        /* <DEDUP_REMOVED lines=8> */
[----:B------:R-:W-:-:S02]  /*646c0*/  ULDC UR6, c[0x0][0x228] ;  /* 0x00008a0000067ab9 */ /* 0x000fc40000000800 */
[----:B------:R-:W-:Y:S01]  /*646d0*/  ISETP.LT.AND P6, PT, R38, UR6, !P1 ;  /* 0x0000000626007c0c */ /* 0x000fe2000cfc1270 */
[----:B------:R-:W-:Y:S01]  /*646e0*/  ULDC UR6, c[0x0][0x228] ;  /* 0x00008a0000067ab9 */ /* 0x000fe20000000800 */
[----:B------:R-:W-:Y:S01]  /*646f0*/  ISETP.LT.AND P4, PT, R55, UR32, !P1 ;  /* 0x0000002037007c0c */ /* 0x000fe2000cf81270 */
[----:B------:R-:W-:Y:S02]  /*64700*/  ULDC.64 UR32, c[0x0][0x228] ;  /* 0x00008a0000207ab9 */ /* 0x000fe40000000a00 */
[----:B----4-:R3:W-:Y:S04]  /*64710*/  @P3 STG.E.U16 desc[UR8][R6.64], R5 ;  /* 0x0000000506003986 */ /* 0x0107e8000c101508 */
[----:B------:R-:W-:Y:S01]  /*64720*/  @P2 STG.E.U16 desc[UR8][R8.64], R11 ;  /* 0x0000000b08002986 */ /* 0x000fe2000c101508 */
[----:B---3--:R-:W-:Y:S01]  /*64730*/  IMAD.WIDE R4, R13, 0x2, R30 ;  /* 0x000000020d047825 */ /* 0x008fe200078e021e */
[----:B------:R-:W-:-:S04]  /*64740*/  PRMT R6, R19, 0x7632, R6 ;  /* 0x0000763213067816 */ /* 0x000fc80000000006 */
[----:B------:R0:W-:Y:S04]  /*64750*/  @P0 STG.E.U16 desc[UR8][R4.64], R19 ;  /* 0x0000001304000986 */ /* 0x0001e8000c101508 */
[----:B0-----:R-:W3:Y:S01]  /*64760*/  LDL.LU R19, [R1+0x35c] ;  /* 0x00035c0001137983 */ /* 0x001ee20000300800 */
[----:B------:R-:W-:Y:S01]  /*64770*/  ISETP.LT.AND P2, PT, R33, UR4, !P1 ;  /* 0x0000000421007c0c */ /* 0x000fe2000cf41270 */
[----:B------:R-:W-:Y:S02]  /*64780*/  ULDC UR4, c[0x0][0x228] ;  /* 0x00008a0000047ab9 */ /* 0x000fe40000000800 */
[----:B------:R-:W-:Y:S01]  /*64790*/  ISETP.LT.AND P5, PT, R37, UR4, !P1 ;  /* 0x0000000425007c0c */ /* 0x000fe2000cfa1270 */
[----:B------:R-:W-:Y:S01]  /*647a0*/  ULDC UR4, c[0x0][0x228] ;  /* 0x00008a0000047ab9 */ /* 0x000fe20000000800 */
[----:B------:R-:W-:Y:S01]  /*647b0*/  IMAD.WIDE R4, R13, 0x2, R40 ;  /* 0x000000020d047825 */ /* 0x000fe200078e0228 */
[----:B------:R-:W-:Y:S01]  /*647c0*/  ISETP.LT.AND P3, PT, R56, UR4, !P1 ;  /* 0x0000000438007c0c */ /* 0x000fe2000cf61270 */
[----:B------:R-:W-:-:S02]  /*647d0*/  ULDC UR4, c[0x0][0x248] ;  /* 0x0000920000047ab9 */ /* 0x000fc40000000800 */
[----:B------:R-:W-:Y:S01]  /*647e0*/  VIADD R7, R36, 0x1f ;  /* 0x0000001f24077836 */ /* 0x000fe20000000000 */
[----:B--2---:R-:W-:-:S03]  /*647f0*/  PRMT R12, R29, 0x7632, R12 ;  /* 0x000076321d0c7816 */ /* 0x004fc6000000000c */
[----:B------:R0:W-:Y:S01]  /*64800*/  @P2 STG.E.U16 desc[UR8][R4.64], R6 ;  /* 0x0000000604002986 */ /* 0x0001e2000c101508 */
[----:B------:R-:W-:Y:S01]  /*64810*/  ISETP.GE.AND P0, PT, R7, UR33, PT ;  /* 0x0000002107007c0c */ /* 0x000fe2000bf06270 */
[----:B------:R-:W-:Y:S01]  /*64820*/  IMAD.WIDE R8, R13, 0x2, R46 ;  /* 0x000000020d087825 */ /* 0x000fe200078e022e */
[----:B------:R-:W-:-:S03]  /*64830*/  PRMT R14, R15, 0x7632, R14 ;  /* 0x000076320f0e7816 */ /* 0x000fc6000000000e */
[----:B------:R-:W-:-:S04]  /*64840*/  IMAD.WIDE R10, R13, 0x2, R48 ;  /* 0x000000020d0a7825 */ /* 0x000fc800078e0230 */
[----:B0-----:R-:W-:-:S04]  /*64850*/  IMAD.WIDE R4, R13, 0x2, R42 ;  /* 0x000000020d047825 */ /* 0x001fc800078e022a */
[----:B------:R-:W-:Y:S01]  /*64860*/  IMAD.WIDE R6, R13, 0x2, R44 ;  /* 0x000000020d067825 */ /* 0x000fe200078e022c */
[----:B------:R-:W-:Y:S04]  /*64870*/  @P6 STG.E.U16 desc[UR8][R4.64], R29 ;  /* 0x0000001d04006986 */ /* 0x000fe8000c101508 */
[----:B------:R0:W-:Y:S04]  /*64880*/  @P5 STG.E.U16 desc[UR8][R6.64], R12 ;  /* 0x0000000c06005986 */ /* 0x0001e8000c101508 */
[----:B------:R1:W-:Y:S04]  /*64890*/  @P4 STG.E.U16 desc[UR8][R8.64], R15 ;  /* 0x0000000f08004986 */ /* 0x0003e8000c101508 */
[----:B------:R3:W-:Y:S01]  /*648a0*/  @P3 STG.E.U16 desc[UR8][R10.64], R14 ;  /* 0x0000000e0a003986 */ /* 0x0007e2000c101508 */
[----:B------:R-:W-:-:S02]  /*648b0*/  ISETP.LT.AND P3, PT, R58, UR18, !P1 ;  /* 0x000000123a007c0c */ /* 0x000fc4000cf61270 */
[----:B------:R-:W-:Y:S01]  /*648c0*/  ISETP.LT.AND P2, PT, R0, UR6, !P0 ;  /* 0x0000000600007c0c */ /* 0x000fe2000c741270 */
[C---:B0-----:R-:W-:Y:S01]  /*648d0*/  VIADD R12, R13.reuse, UR4 ;  /* 0x000000040d0c7c36 */ /* 0x041fe20008000000 */
[----:B-1----:R-:W2:Y:S01]  /*648e0*/  LDL.LU R15, [R1+0x30c] ;  /* 0x00030c00010f7983 */ /* 0x002ea20000300800 */
[----:B------:R-:W-:Y:S01]  /*648f0*/  IMAD.WIDE R4, R13, 0x2, R50 ;  /* 0x000000020d047825 */ /* 0x000fe200078e0232 */
[----:B---3--:R-:W-:Y:S02]  /*64900*/  PRMT R14, R19, 0x7632, R14 ;  /* 0x00007632130e7816 */ /* 0x008fe4000000000e */
[----:B------:R-:W3:Y:S01]  /*64910*/  LDL.LU R29, [R1+0x36c] ;  /* 0x00036c00011d7983 */ /* 0x000ee20000300800 */
[----:B------:R-:W-:Y:S02]  /*64920*/  ISETP.LT.AND P1, PT, R59, UR16, !P1 ;  /* 0x000000103b007c0c */ /* 0x000fe4000cf21270 */
[----:B------:R-:W-:Y:S01]  /*64930*/  ISETP.LT.AND P6, PT, R61, UR14, !P0 ;  /* 0x0000000e3d007c0c */ /* 0x000fe2000c7c1270 */
[----:B------:R0:W-:Y:S01]  /*64940*/  STL [R1+0x2a94], R0 ;  /* 0x002a940001007387 */ /* 0x0001e20000100800 */
[----:B------:R-:W-:Y:S01]  /*64950*/  IMAD.WIDE R10, R12, 0x2, R16 ;  /* 0x000000020c0a7825 */ /* 0x000fe200078e0210 */
[----:B------:R-:W-:Y:S01]  /*64960*/  ISETP.LT.AND P5, PT, R39, UR12, !P0 ;  /* 0x0000000c27007c0c */ /* 0x000fe2000c7a1270 */
[----:B------:R-:W-:Y:S01]  /*64970*/  ULDC UR4, c[0x0][0x228] ;  /* 0x00008a0000047ab9 */ /* 0x000fe20000000800 */
[----:B------:R-:W-:Y:S01]  /*64980*/  @P3 STG.E.U16 desc[UR8][R4.64], R19 ;  /* 0x0000001304003986 */ /* 0x000fe2000c101508 */
[----:B------:R-:W-:Y:S01]  /*64990*/  IMAD.WIDE R6, R13, 0x2, R52 ;  /* 0x000000020d067825 */ /* 0x000fe200078e0234 */
[----:B------:R-:W-:Y:S01]  /*649a0*/  ISETP.LT.AND P4, PT, R54, UR10, !P0 ;  /* 0x0000000a36007c0c */ /* 0x000fe2000c781270 */
[----:B------:R-:W-:Y:S01]  /*649b0*/  ULDC UR6, c[0x0][0x228] ;  /* 0x00008a0000067ab9 */ /* 0x000fe20000000800 */
[----:B------:R-:W-:Y:S01]  /*649c0*/  ULDC UR12, c[0x0][0x228] ;  /* 0x00008a00000c7ab9 */ /* 0x000fe20000000800 */
[----:B------:R-:W-:Y:S01]  /*649d0*/  IMAD.WIDE R8, R12, 0x2, R2 ;  /* 0x000000020c087825 */ /* 0x000fe200078e0202 */
[----:B0-----:R-:W4:Y:S01]  /*649e0*/  LDL.LU R0, [R1+0x34c] ;  /* 0x00034c0001007983 */ /* 0x001f220000300800 */
[----:B------:R-:W-:Y:S01]  /*649f0*/  ULDC UR10, c[0x0][0x228] ;  /* 0x00008a00000a7ab9 */ /* 0x000fe20000000800 */
[----:B------:R-:W-:-:S02]  /*64a00*/  ULDC UR14, c[0x0][0x228] ;  /* 0x00008a00000e7ab9 */ /* 0x000fc40000000800 */
[----:B------:R0:W-:Y:S04]  /*64a10*/  STL [R1+0x2a98], R17 ;  /* 0x002a981101007387 */ /* 0x0001e80000100800 */
[----:B0-----:R-:W3:Y:S04]  /*64a20*/  LDL.LU R17, [R1+0x38c] ;  /* 0x00038c0001117983 */ /* 0x001ee80000300800 */
[----:B------:R-:W3:Y:S04]  /*64a30*/  LDL.LU R19, [R1+0x2aa0] ;  /* 0x002aa00001137983 */ /* 0x000ee80000300800 */
[----:B------:R0:W-:Y:S02]  /*64a40*/  @P1 STG.E.U16 desc[UR8][R6.64], R14 ;  /* 0x0000000e06001986 */ /* 0x0001e4000c101508 */
[----:B0-----:R-:W-:Y:S01]  /*64a50*/  IMAD.WIDE R6, R12, 0x2, R20 ;  /* 0x000000020c067825 */ /* 0x001fe200078e0214 */
[----:B----4-:R-:W-:Y:S01]  /*64a60*/  PRMT R13, R0, 0x7632, R13 ;  /* 0x00007632000d7816 */ /* 0x010fe2000000000d */
[----:B------:R2:W-:Y:S04]  /*64a70*/  @P6 STG.E.U16 desc[UR8][R8.64], R0 ;  /* 0x0000000008006986 */ /* 0x0005e8000c101508 */
[----:B------:R0:W-:Y:S01]  /*64a80*/  @P5 STG.E.U16 desc[UR8][R10.64], R13 ;  /* 0x0000000d0a005986 */ /* 0x0001e2000c101508 */
[----:B------:R-:W-:Y:S01]  /*64a90*/  ISETP.LT.AND P5, PT, R57, UR4, !P0 ;  /* 0x0000000439007c0c */ /* 0x000fe2000c7a1270 */
[----:B------:R-:W-:Y:S01]  /*64aa0*/  ULDC UR4, c[0x0][0x228] ;  /* 0x00008a0000047ab9 */ /* 0x000fe20000000800 */
[----:B--2---:R-:W-:Y:S01]  /*64ab0*/  PRMT R8, R15, 0x7632, R8 ;  /* 0x000076320f087816 */ /* 0x004fe20000000008 */
[----:B------:R-:W2:Y:S01]  /*64ac0*/  LDL.LU R0, [R1+0x37c] ;  /* 0x00037c0001007983 */ /* 0x000ea20000300800 */
[----:B---3--:R-:W-:-:S05]  /*64ad0*/  IMAD.WIDE R4, R12, 0x2, R18 ;  /* 0x000000020c047825 */ /* 0x008fca00078e0212 */
[----:B------:R1:W-:Y:S04]  /*64ae0*/  @P4 STG.E.U16 desc[UR8][R4.64], R15 ;  /* 0x0000000f04004986 */ /* 0x0003e8000c101508 */
[----:B------:R3:W-:Y:S01]  /*64af0*/  @P2 STG.E.U16 desc[UR8][R6.64], R8 ;  /* 0x0000000806002986 */ /* 0x0007e2000c101508 */
[----:B0-----:R-:W-:-:S03]  /*64b00*/  PRMT R10, R29, 0x7632, R10 ;  /* 0x000076321d0a7816 */ /* 0x001fc6000000000a */
[----:B-1----:R-:W4:Y:S01]  /*64b10*/  LDL.LU R15, [R1+0x3ac] ;  /* 0x0003ac00010f7983 */ /* 0x002f220000300800 */
[----:B---3--:R-:W-:-:S05]  /*64b20*/  IMAD.WIDE R8, R12, 0x2, R22 ;  /* 0x000000020c087825 */ /* 0x008fca00078e0216 */
[----:B------:R0:W-:Y:S04]  /*64b30*/  @P5 STG.E.U16 desc[UR8][R8.64], R29 ;  /* 0x0000001d08005986 */ /* 0x0001e8000c101508 */
[----:B0-----:R-:W3:Y:S01]  /*64b40*/  LDL.LU R29, [R1+0x2a9c] ;  /* 0x002a9c00011d7983 */ /* 0x001ee20000300800 */
[----:B------:R-:W-:Y:S01]  /*64b50*/  ISETP.LT.AND P4, PT, R34, UR6, !P0 ;  /* 0x0000000622007c0c */ /* 0x000fe2000c781270 */
[----:B------:R-:W-:Y:S01]  /*64b60*/  ULDC UR6, c[0x0][0x228] ;  /* 0x00008a0000067ab9 */ /* 0x000fe20000000800 */
[----:B------:R-:W-:Y:S01]  /*64b70*/  ISETP.LT.AND P3, PT, R35, UR4, !P0 ;  /* 0x0000000423007c0c */ /* 0x000fe2000c761270 */
[----:B------:R-:W-:Y:S01]  /*64b80*/  ULDC UR4, c[0x0][0x228] ;  /* 0x00008a0000047ab9 */ /* 0x000fe20000000800 */
[----:B------:R-:W-:Y:S01]  /*64b90*/  ISETP.LT.AND P2, PT, R60, UR6, !P0 ;  /* 0x000000063c007c0c */ /* 0x000fe2000c741270 */
[----:B------:R-:W-:Y:S01]  /*64ba0*/  IMAD.WIDE R4, R12, 0x2, R24 ;  /* 0x000000020c047825 */ /* 0x000fe200078e0218 */
[----:B------:R-:W-:Y:S01]  /*64bb0*/  ISETP.LT.AND P1, PT, R32, UR4, !P0 ;  /* 0x0000000420007c0c */ /* 0x000fe2000c721270 */
[----:B------:R-:W-:Y:S01]  /*64bc0*/  STL [R1+0x2a90], R30 ;  /* 0x002a901e01007387 */ /* 0x000fe20000100800 */
[----:B------:R-:W-:Y:S01]  /*64bd0*/  PRMT R11, R17, 0x7632, R11 ;  /* 0x00007632110b7816 */ /* 0x000fe2000000000b */
[----:B------:R-:W-:Y:S01]  /*64be0*/  IMAD.WIDE R6, R12, 0x2, R26 ;  /* 0x000000020c067825 */ /* 0x000fe200078e021a */
[----:B------:R-:W-:Y:S01]  /*64bf0*/  ULDC UR4, c[0x0][0x228] ;  /* 0x00008a0000047ab9 */ /* 0x000fe20000000800 */
[----:B------:R-:W-:-:S02]  /*64c00*/  ULDC UR6, c[0x0][0x228] ;  /* 0x00008a0000067ab9 */ /* 0x000fc40000000800 */
[----:B------:R0:W-:Y:S04]  /*64c10*/  @P4 STG.E.U16 desc[UR8][R4.64], R10 ;  /* 0x0000000a04004986 */ /* 0x0001e8000c101508 */
[----:B------:R1:W-:Y:S01]  /*64c20*/  @P3 STG.E.U16 desc[UR8][R6.64], R17 ;  /* 0x0000001106003986 */ /* 0x0003e2000c101508 */
[----:B0-----:R-:W-:-:S03]  /*64c30*/  IMAD.WIDE R4, R12, 0x2, R30 ;  /* 0x000000020c047825 */ /* 0x001fc600078e021e */
[----:B------:R-:W4:Y:S04]  /*64c40*/  LDL.LU R30, [R1+0x39c] ;  /* 0x00039c00011e7983 */ /* 0x000f280000300800 */
[----:B------:R-:W-:Y:S04]  /*64c50*/  STL [R1+0x2a8c], R31 ;  /* 0x002a8c1f01007387 */ /* 0x000fe80000100800 */
[----:B-1----:R-:W4:Y:S01]  /*64c60*/  LDL.LU R17, [R1+0x3bc] ;  /* 0x0003bc0001117983 */ /* 0x002f220000300800 */
[----:B--2---:R-:W-:Y:S01]  /*64c70*/  PRMT R6, R0, 0x7632, R6 ;  /* 0x0000763200067816 */ /* 0x004fe20000000006 */
[----:B---3--:R-:W-:-:S05]  /*64c80*/  IMAD.WIDE R8, R12, 0x2, R28 ;  /* 0x000000020c087825 */ /* 0x008fca00078e021c */
[----:B------:R-:W-:Y:S04]  /*64c90*/  @P2 STG.E.U16 desc[UR8][R8.64], R11 ;  /* 0x0000000b08002986 */ /* 0x000fe8000c101508 */
[----:B------:R0:W-:Y:S04]  /*64ca0*/  @P1 STG.E.U16 desc[UR8][R4.64], R0 ;  /* 0x0000000004001986 */ /* 0x0001e8000c101508 */
[----:B0-----:R-:W2:Y:S01]  /*64cb0*/  LDL R0, [R1+0x3d0] ;  /* 0x0003d00001007983 */ /* 0x001ea20000100800 */
        /* <DEDUP_REMOVED lines=9> */
[----:B----4-:R-:W-:Y:S01]  /*64d50*/  PRMT R13, R15, 0x7632, R13 ;  /* 0x000076320f0d7816 */ /* 0x010fe2000000000d */
[----:B------:R-:W-:Y:S01]  /*64d60*/  IMAD.WIDE R8, R12, 0x2, R46 ;  /* 0x000000020c087825 */ /* 0x000fe200078e022e */
[----:B------:R-:W-:Y:S01]  /*64d70*/  ISETP.GE.AND P1, PT, R7, UR31, PT ;  /* 0x0000001f07007c0c */ /* 0x000fe2000bf26270 */
[----:B------:R0:W-:Y:S01]  /*64d80*/  @P2 STG.E.U16 desc[UR8][R4.64], R6 ;  /* 0x0000000604002986 */ /* 0x0001e2000c101508 */
[----:B------:R-:W-:Y:S01]  /*64d90*/  ISETP.LT.AND P3, PT, R56, UR4, !P0 ;  /* 0x0000000438007c0c */ /* 0x000fe2000c761270 */
[----:B------:R-:W-:Y:S01]  /*64da0*/  ULDC UR4, c[0x0][0x228] ;  /* 0x00008a0000047ab9 */ /* 0x000fe20000000800 */
[----:B------:R-:W-:Y:S01]  /*64db0*/  IMAD.WIDE R10, R12, 0x2, R48 ;  /* 0x000000020c0a7825 */ /* 0x000fe200078e0230 */
[----:B------:R-:W-:Y:S01]  /*64dc0*/  PRMT R14, R30, 0x7632, R14 ;  /* 0x000076321e0e7816 */ /* 0x000fe2000000000e */
[----:B------:R-:W-:-:S02]  /*64dd0*/  ULDC UR6, c[0x0][0x228] ;  /* 0x00008a0000067ab9 */ /* 0x000fc40000000800 */
[----:B0-----:R-:W-:-:S04]  /*64de0*/  IMAD.WIDE R4, R12, 0x2, R42 ;  /* 0x000000020c047825 */ /* 0x001fc800078e022a */
[----:B------:R-:W-:Y:S01]  /*64df0*/  IMAD.WIDE R6, R12, 0x2, R44 ;  /* 0x000000020c067825 */ /* 0x000fe200078e022c */
        /* <DEDUP_REMOVED lines=9> */
[----:B------:R-:W4:Y:S03]  /*64e90*/  LDL.LU R15, [R1+0x3c0] ;  /* 0x0003c000010f7983 */ /* 0x000f260000300800 */
[----:B-1----:R-:W-:Y:S01]  /*64ea0*/  IMAD.WIDE R6, R12, 0x2, R52 ;  /* 0x000000020c067825 */ /* 0x002fe200078e0234 */
[----:B------:R0:W-:Y:S01]  /*64eb0*/  @P3 STG.E.U16 desc[UR8][R10.64], R14 ;  /* 0x0000000e0a003986 */ /* 0x0001e2000c101508 */
[----:B------:R-:W-:Y:S01]  /*64ec0*/  ISETP.LT.AND P4, PT, R61, UR4, !P1 ;  /* 0x000000043d007c0c */ /* 0x000fe2000cf81270 */
[----:B------:R-:W-:Y:S01]  /*64ed0*/  ULDC UR4, c[0x0][0x248] ;  /* 0x0000920000047ab9 */ /* 0x000fe20000000800 */
[----:B------:R-:W-:Y:S01]  /*64ee0*/  ULDC UR6, c[0x0][0x228] ;  /* 0x00008a0000067ab9 */ /* 0x000fe20000000800 */
[----:B---3--:R-:W3:Y:S04]  /*64ef0*/  LDL R30, [R1+0x3e0] ;  /* 0x0003e000011e7983 */ /* 0x008ee80000100800 */
[----:B------:R-:W4:Y:S01]  /*64f00*/  LDL.LU R31, [R1+0x3f0] ;  /* 0x0003f000011f7983 */ /* 0x000f220000300800 */
[----:B0-----:R-:W-:-:S03]  /*64f10*/  PRMT R10, R17, 0x7632, R10 ;  /* 0x00007632110a7816 */ /* 0x001fc6000000000a */
[----:B------:R0:W-:Y:S04]  /*64f20*/  @P5 STG.E.U16 desc[UR8][R4.64], R17 ;  /* 0x0000001104005986 */ /* 0x0001e8000c101508 */
[----:B------:R1:W-:Y:S04]  /*64f30*/  @P0 STG.E.U16 desc[UR8][R6.64], R10 ;  /* 0x0000000a06000986 */ /* 0x0003e8000c101508 */
[----:B0-----:R-:W4:Y:S01]  /*64f40*/  LDL.LU R17, [R1+0x2a98] ;  /* 0x002a980001117983 */ /* 0x001f220000300800 */
[----:B--2---:R-:W-:-:S03]  /*64f50*/  PRMT R11, R0, 0x7632, R11 ;  /* 0x00007632000b7816 */ /* 0x004fc6000000000b */
[----:B------:R-:W2:Y:S04]  /*64f60*/  LDL.LU R0, [R1+0x2a94] ;  /* 0x002a940001007983 */ /* 0x000ea80000300800 */
[----:B-1----:R-:W2:Y:S01]  /*64f70*/  LDL.LU R7, [R1+0x3d0] ;  /* 0x0003d00001077983 */ /* 0x002ea20000300800 */
[----:B------:R-:W-:Y:S01]  /*64f80*/  ISETP.LT.AND P3, PT, R39, UR10, !P1 ;  /* 0x0000000a27007c0c */ /* 0x000fe2000cf61270 */
[----:B------:R-:W-:Y:S01]  /*64f90*/  VIADD R13, R12, UR4 ;  /* 0x000000040c0d7c36 */ /* 0x000fe20008000000 */
[----:B------:R-:W-:Y:S01]  /*64fa0*/  ULDC UR4, c[0x0][0x228] ;  /* 0x00008a0000047ab9 */ /* 0x000fe20000000800 */
[----:B------:R-:W-:Y:S01]  /*64fb0*/  ISETP.LT.AND P5, PT, R57, UR12, !P1 ;  /* 0x0000000c39007c0c */ /* 0x000fe2000cfa1270 */
[----:B------:R-:W-:Y:S01]  /*64fc0*/  ULDC UR10, c[0x0][0x228] ;  /* 0x00008a00000a7ab9 */ /* 0x000fe20000000800 */
[----:B------:R-:W-:Y:S01]  /*64fd0*/  IMAD.WIDE R8, R13, 0x2, R2 ;  /* 0x000000020d087825 */ /* 0x000fe200078e0202 */
[----:B------:R-:W-:Y:S01]  /*64fe0*/  ULDC UR12, c[0x0][0x228] ;  /* 0x00008a00000c7ab9 */ /* 0x000fe20000000800 */
[----:B---3--:R-:W-:-:S02]  /*64ff0*/  PRMT R12, R30, 0x7632, R12 ;  /* 0x000076321e0c7816 */ /* 0x008fc4000000000c */
[----:B----4-:R-:W-:Y:S01]  /*65000*/  PRMT R14, R31, 0x7632, R14 ;  /* 0x000076321f0e7816 */ /* 0x010fe2000000000e */
[C---:B------:R-:W-:Y:S01]  /*65010*/  IMAD.WIDE R4, R13.reuse, 0x2, R16 ;  /* 0x000000020d047825 */ /* 0x040fe200078e0210 */
[----:B--2---:R-:W-:Y:S01]  /*65020*/  ISETP.LT.AND P0, PT, R0, UR4, !P1 ;  /* 0x0000000400007c0c */ /* 0x004fe2000cf01270 */
[----:B------:R-:W-:Y:S01]  /*65030*/  ULDC UR4, c[0x0][0x228] ;  /* 0x00008a0000047ab9 */ /* 0x000fe20000000800 */
[----:B------:R0:W-:Y:S04]  /*65040*/  @P4 STG.E.U16 desc[UR8][R8.64], R7 ;  /* 0x0000000708004986 */ /* 0x0001e8000c101508 */
[----:B------:R1:W-:Y:S01]  /*65050*/  @P3 STG.E.U16 desc[UR8][R4.64], R11 ;  /* 0x0000000b04003986 */ /* 0x0003e2000c101508 */
[----:B0-----:R-:W-:Y:S01]  /*65060*/  IMAD.WIDE R6, R13, 0x2, R18 ;  /* 0x000000020d067825 */ /* 0x001fe200078e0212 */
[----:B------:R-:W-:-:S03]  /*65070*/  PRMT R8, R15, 0x7632, R8 ;  /* 0x000076320f087816 */ /* 0x000fc60000000008 */
[C---:B-1----:R-:W-:Y:S01]  /*65080*/  IMAD.WIDE R4, R13.reuse, 0x2, R20 ;  /* 0x000000020d047825 */ /* 0x042fe200078e0214 */
[----:B------:R0:W-:Y:S04]  /*65090*/  @P2 STG.E.U16 desc[UR8][R6.64], R15 ;  /* 0x0000000f06002986 */ /* 0x0001e8000c101508 */
[----:B------:R1:W-:Y:S04]  /*650a0*/  @P0 STG.E.U16 desc[UR8][R4.64], R8 ;  /* 0x0000000804000986 */ /* 0x0003e8000c101508 */
        /* <DEDUP_REMOVED lines=203> */
[----:B------:R1:W-:Y:S04]  /*65d60*/  @P0 STG.E.U16 desc[UR8][R4.64], R17 ;  /* 0x0000001104000986 */ /* 0x0003e8000c101508 */
[----:B0-----:R-:W2:Y:S04]  /*65d70*/  LDL.LU R31, [R1+0x414] ;  /* 0x00041400011f7983 */ /* 0x001ea80000300800 */
[----:B-1----:R-:W3:Y:S01]  /*65d80*/  LDL.LU R17, [R1+0x454] ;  /* 0x0004540001117983 */ /* 0x002ee20000300800 */
        /* <DEDUP_REMOVED lines=16> */
[----:B------:R-:W4:Y:S01]  /*65e90*/  LDL R19, [R1+0x444] ;  /* 0x0004440001137983 */ /* 0x000f220000100800 */
[----:B------:R-:W-:-:S02]  /*65ea0*/  ULDC UR6, c[0x0][0x228] ;  /* 0x00008a0000067ab9 */ /* 0x000fc40000000800 */
[----:B0-----:R-:W-:-:S04]  /*65eb0*/  IMAD.WIDE R4, R13, 0x2, R42 ;  /* 0x000000020d047825 */ /* 0x001fc800078e022a */
[C---:B------:R-:W-:Y:S01]  /*65ec0*/  IMAD.WIDE R6, R13.reuse, 0x2, R44 ;  /* 0x000000020d067825 */ /* 0x040fe200078e022c */
[----:B------:R0:W-:Y:S04]  /*65ed0*/  @P6 STG.E.U16 desc[UR8][R4.64], R15 ;  /* 0x0000000f04006986 */ /* 0x0001e8000c101508 */
[----:B------:R-:W-:Y:S01]  /*65ee0*/  @P5 STG.E.U16 desc[UR8][R6.64], R12 ;  /* 0x0000000c06005986 */ /* 0x000fe2000c101508 */
[----:B------:R-:W-:Y:S01]  /*65ef0*/  ISETP.LT.AND P5, PT, R58, UR4, !P1 ;  /* 0x000000043a007c0c */ /* 0x000fe2000cfa1270 */
[----:B------:R-:W-:Y:S01]  /*65f00*/  ULDC UR4, c[0x0][0x228] ;  /* 0x00008a0000047ab9 */ /* 0x000fe20000000800 */
[----:B0-----:R-:W-:Y:S01]  /*65f10*/  IMAD.WIDE R4, R13, 0x2, R50 ;  /* 0x000000020d047825 */ /* 0x001fe200078e0232 */
[----:B------:R-:W4:Y:S01]  /*65f20*/  LDL.LU R15, [R1+0x434] ;  /* 0x00043400010f7983 */ /* 0x000f220000300800 */
[----:B--2---:R-:W-:-:S03]  /*65f30*/  PRMT R14, R31, 0x7632, R14 ;  /* 0x000076321f0e7816 */ /* 0x004fc6000000000e */
[----:B------:R0:W-:Y:S04]  /*65f40*/  @P3 STG.E.U16 desc[UR8][R8.64], R31 ;  /* 0x0000001f08003986 */ /* 0x0001e8000c101508 */
[----:B------:R1:W-:Y:S04]  /*65f50*/  @P4 STG.E.U16 desc[UR8][R10.64], R14 ;  /* 0x0000000e0a004986 */ /* 0x0003e8000c101508 */
[----:B---3--:R2:W-:Y:S04]  /*65f60*/  @P5 STG.E.U16 desc[UR8][R4.64], R17 ;  /* 0x0000001104005986 */ /* 0x0085e8000c101508 */
[----:B0-----:R-:W3:Y:S01]  /*65f70*/  LDL.LU R31, [R1+0x474] ;  /* 0x00047400011f7983 */ /* 0x001ee20000300800 */
[----:B-1----:R-:W-:-:S03]  /*65f80*/  PRMT R10, R17, 0x7632, R10 ;  /* 0x00007632110a7816 */ /* 0x002fc6000000000a */
[----:B--2---:R-:W2:Y:S01]  /*65f90*/  LDL.LU R17, [R1+0x2a78] ;  /* 0x002a780001117983 */ /* 0x004ea20000300800 */
[----:B------:R-:W-:Y:S01]  /*65fa0*/  ISETP.LT.AND P1, PT, R59, UR12, !P1 ;  /* 0x0000000c3b007c0c */ /* 0x000fe2000cf21270 */
[----:B------:R-:W-:Y:S01]  /*65fb0*/  IMAD.WIDE R6, R13, 0x2, R52 ;  /* 0x000000020d067825 */ /* 0x000fe200078e0234 */
[----:B------:R-:W-:Y:S01]  /*65fc0*/  ISETP.LT.AND P4, PT, R61, UR4, !P0 ;  /* 0x000000043d007c0c */ /* 0x000fe2000c781270 */
[----:B------:R-:W-:Y:S01]  /*65fd0*/  ULDC UR4, c[0x0][0x248] ;  /* 0x0000920000047ab9 */ /* 0x000fe20000000800 */
[----:B----4-:R-:W-:Y:S01]  /*65fe0*/  PRMT R11, R19, 0x7632, R11 ;  /* 0x00007632130b7816 */ /* 0x010fe2000000000b */
[----:B------:R-:W-:Y:S01]  /*65ff0*/  VIADD R12, R13, UR4 ;  /* 0x000000040d0c7c36 */ /* 0x000fe20008000000 */
[----:B------:R-:W-:Y:S01]  /*66000*/  ISETP.LT.AND P3, PT, R39, UR10, !P0 ;  /* 0x0000000a27007c0c */ /* 0x000fe2000c761270 */
[----:B------:R-:W-:Y:S01]  /*66010*/  ULDC UR4, c[0x0][0x228] ;  /* 0x00008a0000047ab9 */ /* 0x000fe20000000800 */
[----:B------:R-:W-:Y:S01]  /*66020*/  ISETP.LT.AND P2, PT, R54, UR6, !P0 ;  /* 0x0000000636007c0c */ /* 0x000fe2000c741270 */
[----:B------:R-:W-:-:S04]  /*66030*/  ULDC UR12, c[0x0][0x228] ;  /* 0x00008a00000c7ab9 */ /* 0x000fc80000000800 */
[----:B------:R-:W-:Y:S01]  /*66040*/  @P1 STG.E.U16 desc[UR8][R6.64], R10 ;  /* 0x0000000a06001986 */ /* 0x000fe2000c101508 */
[----:B--2---:R-:W-:-:S03]  /*66050*/  IMAD.WIDE R4, R12, 0x2, R16 ;  /* 0x000000020c047825 */ /* 0x004fc600078e0210 */
[----:B------:R0:W-:Y:S01]  /*66060*/  STL [R1+0x2a6c], R17 ;  /* 0x002a6c1101007387 */ /* 0x0001e20000100800 */
[----:B---3--:R-:W-:Y:S01]  /*66070*/  PRMT R14, R31, 0x7632, R14 ;  /* 0x000076321f0e7816 */ /* 0x008fe2000000000e */
[----:B------:R-:W-:Y:S01]  /*66080*/  ULDC UR10, c[0x0][0x228] ;  /* 0x00008a00000a7ab9 */ /* 0x000fe20000000800 */
[----:B------:R-:W-:Y:S01]  /*66090*/  IMAD.WIDE R8, R12, 0x2, R2 ;  /* 0x000000020c087825 */ /* 0x000fe200078e0202 */
[----:B------:R-:W-:Y:S01]  /*660a0*/  ULDC UR6, c[0x0][0x228] ;  /* 0x00008a0000067ab9 */ /* 0x000fe20000000800 */
[----:B0-----:R-:W2:Y:S04]  /*660b0*/  LDL.LU R17, [R1+0x464] ;  /* 0x0004640001117983 */ /* 0x001ea80000300800 */
[----:B------:R-:W3:Y:S04]  /*660c0*/  LDL.LU R19, [R1+0x2a74] ;  /* 0x002a740001137983 */ /* 0x000ee80000300800 */
[----:B------:R-:W4:Y:S01]  /*660d0*/  LDL.LU R7, [R1+0x444] ;  /* 0x0004440001077983 */ /* 0x000f220000300800 */
[----:B------:R-:W-:Y:S01]  /*660e0*/  ISETP.LT.AND P1, PT, R0, UR4, !P0 ;  /* 0x0000000400007c0c */ /* 0x000fe2000c721270 */
[----:B------:R-:W-:Y:S01]  /*660f0*/  ULDC UR4, c[0x0][0x228] ;  /* 0x00008a0000047ab9 */ /* 0x000fe20000000800 */
[----:B------:R-:W-:Y:S01]  /*66100*/  ISETP.LT.AND P5, PT, R57, UR12, !P0 ;  /* 0x0000000c39007c0c */ /* 0x000fe2000c7a1270 */
[----:B------:R-:W-:Y:S01]  /*66110*/  ULDC UR12, c[0x0][0x228] ;  /* 0x00008a00000c7ab9 */ /* 0x000fe20000000800 */
[----:B----4-:R3:W-:Y:S04]  /*66120*/  @P4 STG.E.U16 desc[UR8][R8.64], R7 ;  /* 0x0000000708004986 */ /* 0x0107e8000c101508 */
[----:B------:R0:W-:Y:S01]  /*66130*/  @P3 STG.E.U16 desc[UR8][R4.64], R11 ;  /* 0x0000000b04003986 */ /* 0x0001e2000c101508 */
[----:B---3--:R-:W-:Y:S01]  /*66140*/  IMAD.WIDE R6, R12, 0x2, R18 ;  /* 0x000000020c067825 */ /* 0x008fe200078e0212 */
[----:B------:R-:W-:-:S03]  /*66150*/  PRMT R8, R15, 0x7632, R8 ;  /* 0x000076320f087816 */ /* 0x000fc60000000008 */
[C---:B0-----:R-:W-:Y:S01]  /*66160*/  IMAD.WIDE R4, R12.reuse, 0x2, R20 ;  /* 0x000000020c047825 */ /* 0x041fe200078e0214 */
[----:B------:R0:W-:Y:S04]  /*66170*/  @P2 STG.E.U16 desc[UR8][R6.64], R15 ;  /* 0x0000000f06002986 */ /* 0x0001e8000c101508 */
[----:B------:R1:W-:Y:S04]  /*66180*/  @P1 STG.E.U16 desc[UR8][R4.64], R8 ;  /* 0x0000000804001986 */ /* 0x0003e8000c101508 */
[----:B0-----:R-:W3:Y:S01]  /*66190*/  LDL.LU R15, [R1+0x484] ;  /* 0x00048400010f7983 */ /* 0x001ee20000300800 */
[----:B-1----:R-:W-:-:S05]  /*661a0*/  IMAD.WIDE R4, R12, 0x2, R22 ;  /* 0x000000020c047825 */ /* 0x002fca00078e0216 */
[----:B------:R0:W-:Y:S04]  /*661b0*/  @P5 STG.E.U16 desc[UR8][R4.64], R31 ;  /* 0x0000001f04005986 */ /* 0x0001e8000c101508 */
[----:B0-----:R-:W4:Y:S04]  /*661c0*/  LDL.LU R31, [R1+0x2a70] ;  /* 0x002a7000011f7983 */ /* 0x001f280000300800 */
[----:B------:R0:W-:Y:S01]  /*661d0*/  STL [R1+0x2a68], R30 ;  /* 0x002a681e01007387 */ /* 0x0001e20000100800 */
[----:B------:R-:W-:Y:S02]  /*661e0*/  ISETP.LT.AND P4, PT, R34, UR10, !P0 ;  /* 0x0000000a22007c0c */ /* 0x000fe4000c781270 */
[----:B------:R-:W-:Y:S01]  /*661f0*/  ISETP.LT.AND P3, PT, R35, UR4, !P0 ;  /* 0x0000000423007c0c */ /* 0x000fe2000c761270 */
[----:B------:R-:W-:Y:S01]  /*66200*/  IMAD.WIDE R6, R12, 0x2, R24 ;  /* 0x000000020c067825 */ /* 0x000fe200078e0218 */
[----:B--2---:R-:W-:Y:S01]  /*66210*/  PRMT R13, R17, 0x7632, R13 ;  /* 0x00007632110d7816 */ /* 0x004fe2000000000d */
[----:B------:R-:W-:Y:S01]  /*66220*/  ULDC UR4, c[0x0][0x228] ;  /* 0x00008a0000047ab9 */ /* 0x000fe20000000800 */
[----:B------:R-:W-:Y:S01]  /*66230*/  ISETP.LT.AND P2, PT, R60, UR6, !P0 ;  /* 0x000000063c007c0c */ /* 0x000fe2000c741270 */
[----:B------:R-:W-:Y:S01]  /*66240*/  IMAD.WIDE R8, R12, 0x2, R26 ;  /* 0x000000020c087825 */ /* 0x000fe200078e021a */
[----:B------:R-:W-:-:S05]  /*66250*/  ULDC UR10, c[0x0][0x228] ;  /* 0x00008a00000a7ab9 */ /* 0x000fca0000000800 */
[----:B------:R-:W-:Y:S01]  /*66260*/  @P4 STG.E.U16 desc[UR8][R6.64], R14 ;  /* 0x0000000e06004986 */ /* 0x000fe2000c101508 */
[----:B----4-:R-:W-:Y:S01]  /*66270*/  IMAD.WIDE R4, R12, 0x2, R30 ;  /* 0x000000020c047825 */ /* 0x010fe200078e021e */
[----:B------:R-:W-:Y:S02]  /*66280*/  ISETP.LT.AND P1, PT, R32, UR4, !P0 ;  /* 0x0000000420007c0c */ /* 0x000fe4000c721270 */
[----:B0-----:R-:W2:Y:S01]  /*66290*/  LDL.LU R30, [R1+0x494] ;  /* 0x00049400011e7983 */ /* 0x001ea20000300800 */
[----:B------:R-:W-:Y:S01]  /*662a0*/  ULDC UR4, c[0x0][0x228] ;  /* 0x00008a0000047ab9 */ /* 0x000fe20000000800 */
[----:B------:R-:W-:Y:S01]  /*662b0*/  IMAD.WIDE R10, R12, 0x2, R28 ;  /* 0x000000020c0a7825 */ /* 0x000fe200078e021c */
[----:B------:R-:W-:Y:S01]  /*662c0*/  ULDC UR6, c[0x0][0x228] ;  /* 0x00008a0000067ab9 */ /* 0x000fe20000000800 */
[----:B------:R0:W-:Y:S04]  /*662d0*/  STL [R1+0x2a64], R31 ;  /* 0x002a641f01007387 */ /* 0x0001e80000100800 */
[----:B0-----:R-:W4:Y:S04]  /*662e0*/  LDL.LU R31, [R1+0x4a4] ;  /* 0x0004a400011f7983 */ /* 0x001f280000300800 */
[----:B------:R0:W-:Y:S04]  /*662f0*/  @P3 STG.E.U16 desc[UR8][R8.64], R17 ;  /* 0x0000001108003986 */ /* 0x0001e8000c101508 */
[----:B0-----:R-:W4:Y:S04]  /*66300*/  LDL.LU R17, [R1+0x4b4] ;  /* 0x0004b40001117983 */ /* 0x001f280000300800 */
[----:B------:R-:W-:Y:S01]  /*66310*/  @P2 STG.E.U16 desc[UR8][R10.64], R13 ;  /* 0x0000000d0a002986 */ /* 0x000fe2000c101508 */
[----:B------:R-:W-:Y:S01]  /*66320*/  ISETP.LT.AND P2, PT, R33, UR4, !P0 ;  /* 0x0000000421007c0c */ /* 0x000fe2000c741270 */
[----:B------:R-:W-:Y:S01]  /*66330*/  ULDC UR4, c[0x0][0x228] ;  /* 0x00008a0000047ab9 */ /* 0x000fe20000000800 */
[----:B------:R-:W-:Y:S01]  /*66340*/  ISETP.LT.AND P6, PT, R38, UR6, !P0 ;  /* 0x0000000626007c0c */ /* 0x000fe2000c7c1270 */
[----:B---3--:R0:W-:Y:S01]  /*66350*/  @P1 STG.E.U16 desc[UR8][R4.64], R15 ;  /* 0x0000000f04001986 */ /* 0x0081e2000c101508 */
[----:B------:R-:W-:Y:S01]  /*66360*/  ISETP.LT.AND P5, PT, R37, UR4, !P0 ;  /* 0x0000000425007c0c */ /* 0x000fe2000c7a1270 */
[----:B------:R-:W-:Y:S01]  /*66370*/  VIADD R7, R36, 0x24 ;  /* 0x0000002424077836 */ /* 0x000fe20000000000 */
[----:B------:R-:W-:Y:S01]  /*66380*/  PRMT R6, R15, 0x7632, R6 ;  /* 0x000076320f067816 */ /* 0x000fe20000000006 */
[----:B------:R-:W-:Y:S01]  /*66390*/  ULDC UR4, c[0x0][0x228] ;  /* 0x00008a0000047ab9 */ /* 0x000fe20000000800 */
[----:B------:R-:W-:Y:S01]  /*663a0*/  ISETP.LT.AND P3, PT, R55, UR30, !P0 ;  /* 0x0000001e37007c0c */ /* 0x000fe2000c761270 */
[----:B------:R-:W-:Y:S01]  /*663b0*/  ULDC.64 UR30, c[0x0][0x228] ;  /* 0x00008a00001e7ab9 */ /* 0x000fe20000000a00 */
[----:B------:R-:W-:Y:S01]  /*663c0*/  IMAD.WIDE R8, R12, 0x2, R46 ;  /* 0x000000020c087825 */ /* 0x000fe200078e022e */
[----:B------:R-:W-:-:S03]  /*663d0*/  ULDC UR6, c[0x0][0x228] ;  /* 0x00008a0000067ab9 */ /* 0x000fc60000000800 */
[----:B0-----:R-:W-:Y:S01]  /*663e0*/  IMAD.WIDE R4, R12, 0x2, R40 ;  /* 0x000000020c047825 */ /* 0x001fe200078e0228 */
[----:B------:R-:W-:Y:S01]  /*663f0*/  ISETP.GE.AND P1, PT, R7, UR31, PT ;  /* 0x0000001f07007c0c */ /* 0x000fe2000bf26270 */
[----:B------:R-:W3:Y:S04]  /*66400*/  LDL.LU R15, [R1+0x3d8] ;  /* 0x0003d800010f7983 */ /* 0x000ee80000300800 */
[----:B------:R0:W-:Y:S01]  /*66410*/  @P2 STG.E.U16 desc[UR8][R4.64], R6 ;  /* 0x0000000604002986 */ /* 0x0001e2000c101508 */
[----:B------:R-:W-:Y:S01]  /*66420*/  ISETP.LT.AND P4, PT, R56, UR4, !P0 ;  /* 0x0000000438007c0c */ /* 0x000fe2000c781270 */
[----:B------:R-:W-:Y:S01]  /*66430*/  ULDC UR4, c[0x0][0x228] ;  /* 0x00008a0000047ab9 */ /* 0x000fe20000000800 */
[----:B0-----:R-:W-:-:S04]  /*66440*/  IMAD.WIDE R4, R12, 0x2, R42 ;  /* 0x000000020c047825 */ /* 0x001fc800078e022a */
[----:B------:R-:W-:-:S04]  /*66450*/  IMAD.WIDE R6, R12, 0x2, R44 ;  /* 0x000000020c067825 */ /* 0x000fc800078e022c */
[----:B------:R-:W-:Y:S01]  /*66460*/  IMAD.WIDE R10, R12, 0x2, R48 ;  /* 0x000000020c0a7825 */ /* 0x000fe200078e0230 */
[----:B--2---:R-:W-:Y:S02]  /*66470*/  PRMT R14, R30, 0x7632, R14 ;  /* 0x000076321e0e7816 */ /* 0x004fe4000000000e */
[----:B----4-:R-:W-:Y:S01]  /*66480*/  PRMT R13, R31, 0x7632, R13 ;  /* 0x000076321f0d7816 */ /* 0x010fe2000000000d */
[----:B------:R0:W-:Y:S04]  /*66490*/  @P6 STG.E.U16 desc[UR8][R4.64], R31 ;  /* 0x0000001f04006986 */ /* 0x0001e8000c101508 */
[----:B------:R-:W-:Y:S01]  /*664a0*/  @P5 STG.E.U16 desc[UR8][R6.64], R13 ;  /* 0x0000000d06005986 */ /* 0x000fe2000c101508 */
[----:B------:R-:W-:Y:S01]  /*664b0*/  ISETP.LT.AND P5, PT, R58, UR4, !P0 ;  /* 0x000000043a007c0c */ /* 0x000fe2000c7a1270 */
[----:B------:R-:W-:-:S02]  /*664c0*/  ULDC UR4, c[0x0][0x228] ;  /* 0x00008a0000047ab9 */ /* 0x000fc40000000800 */
[----:B------:R1:W-:Y:S01]  /*664d0*/  @P3 STG.E.U16 desc[UR8][R8.64], R30 ;  /* 0x0000001e08003986 */ /* 0x0003e2000c101508 */
[----:B0-----:R-:W-:-:S03]  /*664e0*/  IMAD.WIDE R4, R12, 0x2, R50 ;  /* 0x000000020c047825 */ /* 0x001fc600078e0232 */
[----:B------:R0:W-:Y:S04]  /*664f0*/  @P4 STG.E.U16 desc[UR8][R10.64], R14 ;  /* 0x0000000e0a004986 */ /* 0x0001e8000c101508 */
[----:B-1----:R-:W2:Y:S04]  /*66500*/  LDL R30, [R1+0x3e8] ;  /* 0x0003e800011e7983 */ /* 0x002ea80000100800 */
[----:B------:R-:W4:Y:S01]  /*66510*/  LDL.LU R31, [R1+0x3f8] ;  /* 0x0003f800011f7983 */ /* 0x000f220000300800 */
[----:B0-----:R-:W-:-:S03]  /*66520*/  PRMT R10, R17, 0x7632, R10 ;  /* 0x00007632110a7816 */ /* 0x001fc6000000000a */
[----:B------:R0:W-:Y:S04]  /*66530*/  STL [R1+0x2a60], R58 ;  /* 0x002a603a01007387 */ /* 0x0001e80000100800 */
[----:B------:R1:W-:Y:S04]  /*66540*/  @P5 STG.E.U16 desc[UR8][R4.64], R17 ;  /* 0x0000001104005986 */ /* 0x0003e8000c101508 */
[----:B0-----:R-:W4:Y:S04]  /*66550*/  LDL.LU R58, [R1+0x3c8] ;  /* 0x0003c800013a7983 */ /* 0x001f280000300800 */
[----:B-1----:R-:W4:Y:S01]  /*66560*/  LDL.LU R17, [R1+0x2a6c] ;  /* 0x002a6c0001117983 */ /* 0x002f220000300800 */
        /* <DEDUP_REMOVED lines=10> */
[----:B---3--:R-:W-:Y:S01]  /*66610*/  PRMT R11, R15, 0x7632, R11 ;  /* 0x000076320f0b7816 */ /* 0x008fe2000000000b */
[----:B------:R-:W-:-:S02]  /*66620*/  ULDC UR10, c[0x0][0x228] ;  /* 0x00008a00000a7ab9 */ /* 0x000fc40000000800 */
[----:B------:R0:W-:Y:S01]  /*66630*/  @P0 STG.E.U16 desc[UR8][R6.64], R10 ;  /* 0x0000000a06000986 */ /* 0x0001e2000c101508 */
[----:B------:R-:W-:Y:S01]  /*66640*/  ISETP.LT.AND P0, PT, R0, UR4, !P1 ;  /* 0x0000000400007c0c */ /* 0x000fe2000cf01270 */
[----:B------:R-:W-:Y:S01]  /*66650*/  ULDC UR4, c[0x0][0x228] ;  /* 0x00008a0000047ab9 */ /* 0x000fe20000000800 */
[----:B------:R-:W-:Y:S01]  /*66660*/  ISETP.LT.AND P5, PT, R57, UR12, !P1 ;  /* 0x0000000c39007c0c */ /* 0x000fe2000cfa1270 */
[----:B------:R1:W-:Y:S01]  /*66670*/  @P4 STG.E.U16 desc[UR8][R8.64], R15 ;  /* 0x0000000f08004986 */ /* 0x0003e2000c101508 */
[----:B------:R-:W-:Y:S01]  /*66680*/  ULDC UR6, c[0x0][0x228] ;  /* 0x00008a0000067ab9 */ /* 0x000fe20000000800 */
[----:B------:R-:W-:Y:S01]  /*66690*/  ULDC UR12, c[0x0][0x228] ;  /* 0x00008a00000c7ab9 */ /* 0x000fe20000000800 */
[----:B0-----:R-:W-:Y:S01]  /*666a0*/  IMAD.WIDE R6, R13, 0x2, R18 ;  /* 0x000000020d067825 */ /* 0x001fe200078e0212 */
[----:B-1----:R-:W3:Y:S01]  /*666b0*/  LDL.LU R15, [R1+0x408] ;  /* 0x00040800010f7983 */ /* 0x002ee20000300800 */
[----:B--2---:R-:W-:Y:S02]  /*666c0*/  PRMT R12, R30, 0x7632, R12 ;  /* 0x000076321e0c7816 */ /* 0x004fe4000000000c */
[----:B----4-:R-:W-:-:S02]  /*666d0*/  PRMT R14, R31, 0x7632, R14 ;  /* 0x000076321f0e7816 */ /* 0x010fc4000000000e */
[----:B------:R-:W-:Y:S01]  /*666e0*/  PRMT R8, R58, 0x7632, R8 ;  /* 0x000076323a087816 */ /* 0x000fe20000000008 */
[----:B------:R-:W-:-:S05]  /*666f0*/  IMAD.WIDE R4, R13, 0x2, R16 ;  /* 0x000000020d047825 */ /* 0x000fca00078e0210 */
[----:B------:R0:W-:Y:S04]  /*66700*/  @P3 STG.E.U16 desc[UR8][R4.64], R11 ;  /* 0x0000000b04003986 */ /* 0x0001e8000c101508 */
[----:B------:R1:W-:Y:S01]  /*66710*/  @P2 STG.E.U16 desc[UR8][R6.64], R58 ;  /* 0x0000003a06002986 */ /* 0x0003e2000c101508 */
[----:B0-----:R-:W-:-:S03]  /*66720*/  IMAD.WIDE R4, R13, 0x2, R20 ;  /* 0x000000020d047825 */ /* 0x001fc600078e0214 */
[----:B-1----:R-:W2:Y:S04]  /*66730*/  LDL.LU R58, [R1+0x428] ;  /* 0x00042800013a7983 */ /* 0x002ea80000300800 */
[----:B------:R0:W-:Y:S04]  /*66740*/  @P0 STG.E.U16 desc[UR8][R4.64], R8 ;  /* 0x0000000804000986 */ /* 0x0001e8000c101508 */
[----:B------:R-:W4:Y:S01]  /*66750*/  LDL.LU R30, [R1+0x2a68] ;  /* 0x002a6800011e7983 */ /* 0x000f220000300800 */
[----:B0-----:R-:W-:-:S05]  /*66760*/  IMAD.WIDE R4, R13, 0x2, R22 ;  /* 0x000000020d047825 */ /* 0x001fca00078e0216 */
[----:B------:R0:W-:Y:S04]  /*66770*/  @P5 STG.E.U16 desc[UR8][R4.64], R31 ;  /* 0x0000001f04005986 */ /* 0x0001e8000c101508 */
[----:B0-----:R-:W4:Y:S04]  /*66780*/  LDL.LU R31, [R1+0x2a64] ;  /* 0x002a6400011f7983 */ /* 0x001f280000300800 */
[----:B------:R-:W2:Y:S01]  /*66790*/  LDL.LU R5, [R1+0x3e8] ;  /* 0x0003e80001057983 */ /* 0x000ea20000300800 */
        /* <DEDUP_REMOVED lines=11> */
[----:B------:R3:W-:Y:S01]  /*66850*/  @P4 STG.E.U16 desc[UR8][R6.64], R14 ;  /* 0x0000000e06004986 */ /* 0x0007e2000c101508 */
[----:B------:R-:W-:Y:S01]  /*66860*/  ISETP.LT.AND P6, PT, R38, UR6, !P1 ;  /* 0x0000000626007c0c */ /* 0x000fe2000cfc1270 */
[----:B------:R-:W-:Y:S01]  /*66870*/  ULDC UR6, c[0x0][0x228] ;  /* 0x00008a0000067ab9 */ /* 0x000fe20000000800 */
[----:B---3--:R-:W-:Y:S01]  /*66880*/  PRMT R6, R15, 0x7632, R6 ;  /* 0x000076320f067816 */ /* 0x008fe20000000006 */
[----:B--2---:R4:W-:Y:S04]  /*66890*/  @P3 STG.E.U16 desc[UR8][R8.64], R5 ;  /* 0x0000000508003986 */ /* 0x0049e8000c101508 */
[----:B------:R0:W-:Y:S01]  /*668a0*/  @P2 STG.E.U16 desc[UR8][R10.64], R12 ;  /* 0x0000000c0a002986 */ /* 0x0001e2000c101508 */
[----:B------:R-:W-:Y:S01]  /*668b0*/  ISETP.LT.AND P2, PT, R33, UR4, !P1 ;  /* 0x0000000421007c0c */ /* 0x000fe2000cf41270 */
[----:B------:R-:W-:Y:S01]  /*668c0*/  ULDC UR4, c[0x0][0x228] ;  /* 0x00008a0000047ab9 */ /* 0x000fe20000000800 */
[----:B----4-:R-:W-:-:S05]  /*668d0*/  IMAD.WIDE R4, R13, 0x2, R30 ;  /* 0x000000020d047825 */ /* 0x010fca00078e021e */
[----:B------:R1:W-:Y:S01]  /*668e0*/  @P0 STG.E.U16 desc[UR8][R4.64], R15 ;  /* 0x0000000f04000986 */ /* 0x0003e2000c101508 */
[----:B0-----:R-:W-:Y:S01]  /*668f0*/  PRMT R12, R58, 0x7632, R12 ;  /* 0x000076323a0c7816 */ /* 0x001fe2000000000c */
[C---:B-1----:R-:W-:Y:S02]  /*66900*/  IMAD.WIDE R4, R13.reuse, 0x2, R40 ;  /* 0x000000020d047825 */ /* 0x042fe400078e0228 */
[----:B------:R0:W-:Y:S04]  /*66910*/  STL [R1+0x2a5c], R31 ;  /* 0x002a5c1f01007387 */ /* 0x0001e80000100800 */
[----:B------:R1:W-:Y:S04]  /*66920*/  @P2 STG.E.U16 desc[UR8][R4.64], R6 ;  /* 0x0000000604002986 */ /* 0x0003e8000c101508 */
[----:B0-----:R-:W2:Y:S04]  /*66930*/  LDL.LU R31, [R1+0x418] ;  /* 0x00041800011f7983 */ /* 0x001ea80000300800 */
[----:B------:R-:W3:Y:S01]  /*66940*/  LDL.LU R15, [R1+0x448] ;  /* 0x00044800010f7983 */ /* 0x000ee20000300800 */
[----:B-1----:R-:W-:-:S05]  /*66950*/  IMAD.WIDE R4, R13, 0x2, R42 ;  /* 0x000000020d047825 */ /* 0x002fca00078e022a */
[----:B------:R0:W-:Y:S04]  /*66960*/  @P6 STG.E.U16 desc[UR8][R4.64], R58 ;  /* 0x0000003a04006986 */ /* 0x0001e8000c101508 */
[----:B0-----:R-:W4:Y:S01]  /*66970*/  LDL.LU R58, [R1+0x2a60] ;  /* 0x002a6000013a7983 */ /* 0x001f220000300800 */
[----:B------:R-:W-:Y:S01]  /*66980*/  ISETP.LT.AND P5, PT, R37, UR4, !P1 ;  /* 0x0000000425007c0c */ /* 0x000fe2000cfa1270 */
[----:B------:R-:W-:Y:S01]  /*66990*/  VIADD R7, R36, 0x25 ;  /* 0x0000002524077836 */ /* 0x000fe20000000000 */
[----:B------:R-:W-:Y:S01]  /*669a0*/  ISETP.LT.AND P3, PT, R55, UR32, !P1 ;  /* 0x0000002037007c0c */ /* 0x000fe2000cf61270 */
[----:B------:R-:W-:Y:S01]  /*669b0*/  ULDC.64 UR32, c[0x0][0x228] ;  /* 0x00008a0000207ab9 */ /* 0x000fe20000000a00 */
[----:B------:R-:W-:Y:S01]  /*669c0*/  IMAD.WIDE R8, R13, 0x2, R46 ;  /* 0x000000020d087825 */ /* 0x000fe200078e022e */
[----:B------:R-:W-:Y:S01]  /*669d0*/  ULDC UR4, c[0x0][0x228] ;  /* 0x00008a0000047ab9 */ /* 0x000fe20000000800 */
[----:B------:R-:W-:-:S02]  /*669e0*/  ISETP.GE.AND P0, PT, R7, UR33, PT ;  /* 0x0000002107007c0c */ /* 0x000fc4000bf06270 */
[----:B------:R-:W-:Y:S01]  /*669f0*/  IMAD.WIDE R6, R13, 0x2, R44 ;  /* 0x000000020d067825 */ /* 0x000fe200078e022c */
[----:B------:R-:W-:Y:S01]  /*66a00*/  ISETP.LT.AND P4, PT, R56, UR4, !P1 ;  /* 0x0000000438007c0c */ /* 0x000fe2000cf81270 */
[----:B------:R-:W-:-:S03]  /*66a10*/  ULDC UR4, c[0x0][0x228] ;  /* 0x00008a0000047ab9 */ /* 0x000fc60000000800 */
[----:B------:R-:W-:Y:S01]  /*66a20*/  @P5 STG.E.U16 desc[UR8][R6.64], R12 ;  /* 0x0000000c06005986 */ /* 0x000fe2000c101508 */
[----:B--2---:R-:W-:-:S03]  /*66a30*/  PRMT R14, R31, 0x7632, R14 ;  /* 0x000076321f0e7816 */ /* 0x004fc6000000000e */
[----:B------:R0:W-:Y:S04]  /*66a40*/  @P3 STG.E.U16 desc[UR8][R8.64], R31 ;  /* 0x0000001f08003986 */ /* 0x0001e8000c101508 */
[----:B0-----:R-:W2:Y:S01]  /*66a50*/  LDL.LU R31, [R1+0x478] ;  /* 0x00047800011f7983 */ /* 0x001ea20000300800 */
[----:B----4-:R-:W-:-:S03]  /*66a60*/  ISETP.LT.AND P5, PT, R58, UR4, !P1 ;  /* 0x000000043a007c0c */ /* 0x010fc6000cfa1270 */
[----:B------:R0:W-:Y:S01]  /*66a70*/  STL [R1+0x2a54], R58 ;  /* 0x002a543a01007387 */ /* 0x0001e20000100800 */
[----:B------:R-:W-:Y:S01]  /*66a80*/  ISETP.LT.AND P1, PT, R59, UR12, !P1 ;  /* 0x0000000c3b007c0c */ /* 0x000fe2000cf21270 */
[----:B------:R-:W-:Y:S01]  /*66a90*/  IMAD.WIDE R10, R13, 0x2, R48 ;  /* 0x000000020d0a7825 */ /* 0x000fe200078e0230 */
[----:B------:R-:W-:Y:S01]  /*66aa0*/  ULDC UR4, c[0x0][0x228] ;  /* 0x00008a0000047ab9 */ /* 0x000fe20000000800 */
[----:B------:R-:W-:Y:S01]  /*66ab0*/  ISETP.LT.AND P2, PT, R39, UR10, !P0 ;  /* 0x0000000a27007c0c */ /* 0x000fe2000c741270 */
[----:B------:R-:W-:Y:S01]  /*66ac0*/  ULDC UR12, c[0x0][0x228] ;  /* 0x00008a00000c7ab9 */ /* 0x000fe20000000800 */
[C---:B------:R-:W-:Y:S01]  /*66ad0*/  IMAD.WIDE R6, R13.reuse, 0x2, R50 ;  /* 0x000000020d067825 */ /* 0x040fe200078e0232 */
[----:B0-----:R-:W4:Y:S03]  /*66ae0*/  LDL.LU R58, [R1+0x438] ;  /* 0x00043800013a7983 */ /* 0x001f260000300800 */
[----:B------:R-:W-:Y:S01]  /*66af0*/  IMAD.WIDE R8, R13, 0x2, R52 ;  /* 0x000000020d087825 */ /* 0x000fe200078e0234 */
[----:B---3--:R-:W-:Y:S01]  /*66b00*/  PRMT R12, R15, 0x7632, R12 ;  /* 0x000076320f0c7816 */ /* 0x008fe2000000000c */
[----:B------:R-:W-:Y:S01]  /*66b10*/  ULDC UR10, c[0x0][0x228] ;  /* 0x00008a00000a7ab9 */ /* 0x000fe20000000800 */
[----:B------:R0:W-:Y:S04]  /*66b20*/  STL [R1+0x2a58], R59 ;  /* 0x002a583b01007387 */ /* 0x0001e80000100800 */
[----:B0-----:R-:W3:Y:S04]  /*66b30*/  LDL.LU R59, [R1+0x458] ;  /* 0x00045800013b7983 */ /* 0x001ee80000300800 */
[----:B------:R0:W-:Y:S01]  /*66b40*/  @P4 STG.E.U16 desc[UR8][R10.64], R14 ;  /* 0x0000000e0a004986 */ /* 0x0001e2000c101508 */
[----:B------:R-:W-:Y:S01]  /*66b50*/  ISETP.LT.AND P4, PT, R61, UR4, !P0 ;  /* 0x000000043d007c0c */ /* 0x000fe2000c781270 */
[----:B------:R-:W-:-:S02]  /*66b60*/  ULDC UR4, c[0x0][0x248] ;  /* 0x0000920000047ab9 */ /* 0x000fc40000000800 */
[----:B------:R-:W-:Y:S01]  /*66b70*/  VIADD R5, R13, UR4 ;  /* 0x000000040d057c36 */ /* 0x000fe20008000000 */
[----:B------:R-:W-:Y:S01]  /*66b80*/  ULDC UR4, c[0x0][0x228] ;  /* 0x00008a0000047ab9 */ /* 0x000fe20000000800 */
[----:B------:R-:W-:Y:S01]  /*66b90*/  ISETP.LT.AND P3, PT, R54, UR6, !P0 ;  /* 0x0000000636007c0c */ /* 0x000fe2000c761270 */
[----:B------:R-:W-:Y:S01]  /*66ba0*/  ULDC UR6, c[0x0][0x228] ;  /* 0x00008a0000067ab9 */ /* 0x000fe20000000800 */
[----:B0-----:R-:W-:Y:S01]  /*66bb0*/  IMAD.WIDE R10, R5, 0x2, R2 ;  /* 0x00000002050a7825 */ /* 0x001fe200078e0202 */
[----:B--2---:R-:W-:Y:S02]  /*66bc0*/  PRMT R14, R31, 0x7632, R14 ;  /* 0x000076321f0e7816 */ /* 0x004fe4000000000e */
[----:B---3--:R-:W-:Y:S01]  /*66bd0*/  PRMT R4, R59, 0x7632, R4 ;  /* 0x000076323b047816 */ /* 0x008fe20000000004 */
[----:B------:R0:W-:Y:S04]  /*66be0*/  @P5 STG.E.U16 desc[UR8][R6.64], R59 ;  /* 0x0000003b06005986 */ /* 0x0001e8000c101508 */
[----:B------:R1:W-:Y:S04]  /*66bf0*/  @P1 STG.E.U16 desc[UR8][R8.64], R4 ;  /* 0x0000000408001986 */ /* 0x0003e8000c101508 */
[----:B------:R2:W-:Y:S01]  /*66c00*/  @P4 STG.E.U16 desc[UR8][R10.64], R15 ;  /* 0x0000000f0a004986 */ /* 0x0005e2000c101508 */
[----:B0-----:R-:W-:-:S05]  /*66c10*/  IMAD.WIDE R6, R5, 0x2, R16 ;  /* 0x0000000205067825 */ /* 0x001fca00078e0210 */
[----:B------:R0:W-:Y:S01]  /*66c20*/  @P2 STG.E.U16 desc[UR8][R6.64], R12 ;  /* 0x0000000c06002986 */ /* 0x0001e2000c101508 */
[----:B------:R-:W-:Y:S01]  /*66c30*/  ISETP.LT.AND P2, PT, R0, UR4, !P0 ;  /* 0x0000000400007c0c */ /* 0x000fe2000c741270 */
[----:B-1----:R-:W-:Y:S01]  /*66c40*/  IMAD.WIDE R8, R5, 0x2, R18 ;  /* 0x0000000205087825 */ /* 0x002fe200078e0212 */
[----:B------:R-:W-:Y:S01]  /*66c50*/  ISETP.LT.AND P5, PT, R57, UR12, !P0 ;  /* 0x0000000c39007c0c */ /* 0x000fe2000c7a1270 */
[----:B--2---:R-:W2:Y:S01]  /*66c60*/  LDL.LU R15, [R1+0x488] ;  /* 0x00048800010f7983 */ /* 0x004ea20000300800 */
[----:B----4-:R-:W-:Y:S01]  /*66c70*/  PRMT R4, R58, 0x7632, R4 ;  /* 0x000076323a047816 */ /* 0x010fe20000000004 */
[----:B------:R-:W-:Y:S01]  /*66c80*/  ULDC UR4, c[0x0][0x228] ;  /* 0x00008a0000047ab9 */ /* 0x000fe20000000800 */
[----:B------:R-:W-:Y:S01]  /*66c90*/  ISETP.LT.AND P4, PT, R34, UR10, !P0 ;  /* 0x0000000a22007c0c */ /* 0x000fe2000c781270 */
[----:B------:R1:W-:Y:S01]  /*66ca0*/  STL [R1+0x2a50], R19 ;  /* 0x002a501301007387 */ /* 0x0003e20000100800 */
[----:B------:R-:W-:Y:S01]  /*66cb0*/  ISETP.LT.AND P1, PT, R60, UR6, !P0 ;  /* 0x000000063c007c0c */ /* 0x000fe2000c721270 */
[----:B------:R-:W-:Y:S01]  /*66cc0*/  IMAD.WIDE R10, R5, 0x2, R26 ;  /* 0x00000002050a7825 */ /* 0x000fe200078e021a */
[----:B------:R-:W-:-:S03]  /*66cd0*/  ULDC UR6, c[0x0][0x228] ;  /* 0x00008a0000067ab9 */ /* 0x000fc60000000800 */
[C---:B0-----:R-:W-:Y:S01]  /*66ce0*/  IMAD.WIDE R6, R5.reuse, 0x2, R20 ;  /* 0x0000000205067825 */ /* 0x041fe200078e0214 */
[----:B------:R0:W-:Y:S01]  /*66cf0*/  @P3 STG.E.U16 desc[UR8][R8.64], R58 ;  /* 0x0000003a08003986 */ /* 0x0001e2000c101508 */
[----:B------:R-:W-:Y:S01]  /*66d00*/  ULDC UR12, c[0x0][0x228] ;  /* 0x00008a00000c7ab9 */ /* 0x000fe20000000800 */
[----:B------:R-:W-:Y:S02]  /*66d10*/  ULDC UR10, c[0x0][0x228] ;  /* 0x00008a00000a7ab9 */ /* 0x000fe40000000800 */
[----:B-1----:R-:W3:Y:S04]  /*66d20*/  LDL.LU R19, [R1+0x468] ;  /* 0x0004680001137983 */ /* 0x002ee80000300800 */
[----:B------:R1:W-:Y:S04]  /*66d30*/  @P2 STG.E.U16 desc[UR8][R6.64], R4 ;  /* 0x0000000406002986 */ /* 0x0003e8000c101508 */
[----:B------:R-:W4:Y:S04]  /*66d40*/  LDL R59, [R1+0x498] ;  /* 0x00049800013b7983 */ /* 0x000f280000100800 */
[----:B0-----:R-:W2:Y:S01]  /*66d50*/  LDL.LU R58, [R1+0x4a8] ;  /* 0x0004a800013a7983 */ /* 0x001ea20000300800 */
[----:B-1----:R-:W-:-:S05]  /*66d60*/  IMAD.WIDE R6, R5, 0x2, R22 ;  /* 0x0000000205067825 */ /* 0x002fca00078e0216 */
[----:B------:R0:W-:Y:S04]  /*66d70*/  @P5 STG.E.U16 desc[UR8][R6.64], R31 ;  /* 0x0000001f06005986 */ /* 0x0001e8000c101508 */
[----:B0-----:R-:W2:Y:S01]  /*66d80*/  LDL.LU R31, [R1+0x2a5c] ;  /* 0x002a5c00011f7983 */ /* 0x001ea20000300800 */
[----:B------:R-:W-:Y:S01]  /*66d90*/  ISETP.LT.AND P3, PT, R35, UR4, !P0 ;  /* 0x0000000423007c0c */ /* 0x000fe2000c761270 */
[----:B------:R-:W-:Y:S01]  /*66da0*/  ULDC UR4, c[0x0][0x228] ;  /* 0x00008a0000047ab9 */ /* 0x000fe20000000800 */
[C---:B------:R-:W-:Y:S01]  /*66db0*/  IMAD.WIDE R8, R5.reuse, 0x2, R24 ;  /* 0x0000000205087825 */ /* 0x040fe200078e0218 */
[----:B------:R-:W-:Y:S01]  /*66dc0*/  ISETP.LT.AND P2, PT, R32, UR4, !P0 ;  /* 0x0000000420007c0c */ /* 0x000fe2000c741270 */
[----:B------:R-:W-:Y:S02]  /*66dd0*/  ULDC UR4, c[0x0][0x228] ;  /* 0x00008a0000047ab9 */ /* 0x000fe40000000800 */
[----:B------:R-:W-:Y:S01]  /*66de0*/  IMAD.WIDE R12, R5, 0x2, R28 ;  /* 0x00000002050c7825 */ /* 0x000fe200078e021c */
[----:B------:R4:W-:Y:S01]  /*66df0*/  @P4 STG.E.U16 desc[UR8][R8.64], R14 ;  /* 0x0000000e08004986 */ /* 0x0009e2000c101508 */
[----:B------:R-:W-:Y:S01]  /*66e00*/  ISETP.LT.AND P6, PT, R38, UR6, !P0 ;  /* 0x0000000626007c0c */ /* 0x000fe2000c7c1270 */
[----:B------:R-:W-:Y:S01]  /*66e10*/  ULDC UR6, c[0x0][0x228] ;  /* 0x00008a0000067ab9 */ /* 0x000fe20000000800 */
[----:B---3--:R-:W-:-:S03]  /*66e20*/  PRMT R4, R19, 0x7632, R4 ;  /* 0x0000763213047816 */ /* 0x008fc60000000004 */
[----:B------:R0:W-:Y:S04]  /*66e30*/  @P3 STG.E.U16 desc[UR8][R10.64], R19 ;  /* 0x000000130a003986 */ /* 0x0001e8000c101508 */
[----:B------:R2:W-:Y:S01]  /*66e40*/  @P1 STG.E.U16 desc[UR8][R12.64], R4 ;  /* 0x000000040c001986 */ /* 0x0005e2000c101508 */
[----:B------:R-:W-:Y:S01]  /*66e50*/  ISETP.LT.AND P1, PT, R33, UR4, !P0 ;  /* 0x0000000421007c0c */ /* 0x000fe2000c721270 */
[----:B------:R-:W-:Y:S01]  /*66e60*/  ULDC UR4, c[0x0][0x228] ;  /* 0x00008a0000047ab9 */ /* 0x000fe20000000800 */
[----:B----4-:R-:W-:Y:S01]  /*66e70*/  PRMT R14, R59, 0x7632, R14 ;  /* 0x000076323b0e7816 */ /* 0x010fe2000000000e */
[----:B0-----:R-:W3:Y:S01]  /*66e80*/  LDL R19, [R1+0x3dc] ;  /* 0x0003dc0001137983 */ /* 0x001ee20000100800 */
[----:B--2---:R-:W-:Y:S01]  /*66e90*/  PRMT R4, R15, 0x7632, R4 ;  /* 0x000076320f047816 */ /* 0x004fe20000000004 */
[----:B------:R-:W-:-:S05]  /*66ea0*/  IMAD.WIDE R6, R5, 0x2, R30 ;  /* 0x0000000205067825 */ /* 0x000fca00078e021e */
[----:B------:R0:W-:Y:S02]  /*66eb0*/  @P2 STG.E.U16 desc[UR8][R6.64], R15 ;  /* 0x0000000f06002986 */ /* 0x0001e4000c101508 */
[C---:B0-----:R-:W-:Y:S02]  /*66ec0*/  IMAD.WIDE R6, R5.reuse, 0x2, R40 ;  /* 0x0000000205067825 */ /* 0x041fe400078e0228 */
[----:B------:R-:W2:Y:S04]  /*66ed0*/  LDL.LU R15, [R1+0x4b8] ;  /* 0x0004b800010f7983 */ /* 0x000ea80000300800 */
[----:B------:R0:W-:Y:S04]  /*66ee0*/  @P1 STG.E.U16 desc[UR8][R6.64], R4 ;  /* 0x0000000406001986 */ /* 0x0001e8000c101508 */
[----:B------:R-:W4:Y:S01]  /*66ef0*/  LDL.LU R59, [R1+0x2a58] ;  /* 0x002a5800013b7983 */ /* 0x000f220000300800 */
[----:B0-----:R-:W-:Y:S01]  /*66f00*/  IMAD.WIDE R6, R5, 0x2, R42 ;  /* 0x0000000205067825 */ /* 0x001fe200078e022a */
[----:B------:R-:W-:-:S04]  /*66f10*/  PRMT R4, R58, 0x7632, R4 ;  /* 0x000076323a047816 */ /* 0x000fc80000000004 */
[----:B------:R0:W-:Y:S04]  /*66f20*/  @P6 STG.E.U16 desc[UR8][R6.64], R58 ;  /* 0x0000003a06006986 */ /* 0x0001e8000c101508 */
[----:B0-----:R-:W3:Y:S04]  /*66f30*/  LDL.LU R58, [R1+0x2a54] ;  /* 0x002a5400013a7983 */ /* 0x001ee80000300800 */
[----:B------:R-:W2:Y:S01]  /*66f40*/  LDL.LU R7, [R1+0x498] ;  /* 0x0004980001077983 */ /* 0x000ea20000300800 */
[----:B------:R-:W-:Y:S01]  /*66f50*/  ISETP.LT.AND P5, PT, R37, UR4, !P0 ;  /* 0x0000000425007c0c */ /* 0x000fe2000c7a1270 */
[----:B------:R-:W-:Y:S01]  /*66f60*/  VIADD R8, R36, 0x26 ;  /* 0x0000002624087836 */ /* 0x000fe20000000000 */
[----:B------:R-:W-:Y:S01]  /*66f70*/  ISETP.LT.AND P3, PT, R55, UR30, !P0 ;  /* 0x0000001e37007c0c */ /* 0x000fe2000c761270 */
[----:B------:R-:W-:Y:S01]  /*66f80*/  ULDC.64 UR30, c[0x0][0x228] ;  /* 0x00008a00001e7ab9 */ /* 0x000fe20000000a00 */
[----:B------:R-:W-:-:S02]  /*66f90*/  ULDC UR4, c[0x0][0x228] ;  /* 0x00008a0000047ab9 */ /* 0x000fc40000000800 */
[----:B------:R-:W-:Y:S01]  /*66fa0*/  ISETP.GE.AND P2, PT, R8, UR31, PT ;  /* 0x0000001f08007c0c */ /* 0x000fe2000bf46270 */
[C---:B------:R-:W-:Y:S01]  /*66fb0*/  IMAD.WIDE R8, R5.reuse, 0x2, R44 ;  /* 0x0000000205087825 */ /* 0x040fe200078e022c */
[----:B------:R-:W-:Y:S01]  /*66fc0*/  ISETP.LT.AND P4, PT, R56, UR4, !P0 ;  /* 0x0000000438007c0c */ /* 0x000fe2000c781270 */
[----:B------:R-:W-:Y:S02]  /*66fd0*/  ULDC UR4, c[0x0][0x228] ;  /* 0x00008a0000047ab9 */ /* 0x000fe40000000800 */
[C---:B------:R-:W-:Y:S02]  /*66fe0*/  IMAD.WIDE R10, R5.reuse, 0x2, R46 ;  /* 0x00000002050a7825 */ /* 0x040fe400078e022e */
[----:B------:R0:W-:Y:S02]  /*66ff0*/  @P5 STG.E.U16 desc[UR8][R8.64], R4 ;  /* 0x0000000408005986 */ /* 0x0001e4000c101508 */
[----:B------:R-:W-:-:S04]  /*67000*/  IMAD.WIDE R12, R5, 0x2, R48 ;  /* 0x00000002050c7825 */ /* 0x000fc800078e0230 */
[----:B0-----:R-:W-:Y:S01]  /*67010*/  IMAD.WIDE R8, R5, 0x2, R52 ;  /* 0x0000000205087825 */ /* 0x001fe200078e0234 */
[----:B---3--:R-:W-:Y:S02]  /*67020*/  ISETP.LT.AND P5, PT, R58, UR14, !P0 ;  /* 0x0000000e3a007c0c */ /* 0x008fe4000c7a1270 */
[----:B----4-:R-:W-:Y:S01]  /*67030*/  ISETP.LT.AND P0, PT, R59, UR4, !P0 ;  /* 0x000000043b007c0c */ /* 0x010fe2000c701270 */
[----:B------:R-:W-:Y:S01]  /*67040*/  ULDC UR4, c[0x0][0x248] ;  /* 0x0000920000047ab9 */ /* 0x000fe20000000800 */
[----:B--2---:R0:W-:Y:S01]  /*67050*/  @P3 STG.E.U16 desc[UR8][R10.64], R7 ;  /* 0x000000070a003986 */ /* 0x0041e2000c101508 */
[----:B------:R-:W-:-:S03]  /*67060*/  VIADD R4, R5, UR4 ;  /* 0x0000000405047c36 */ /* 0x000fc60008000000 */
[----:B------:R1:W-:Y:S01]  /*67070*/  STL [R1+0x2a4c], R58 ;  /* 0x002a4c3a01007387 */ /* 0x0003e20000100800 */
[----:B0-----:R-:W-:Y:S01]  /*67080*/  IMAD.WIDE R6, R5, 0x2, R50 ;  /* 0x0000000205067825 */ /* 0x001fe200078e0232 */
[----:B------:R-:W-:Y:S02]  /*67090*/  PRMT R5, R19, 0x7632, R5 ;  /* 0x0000763213057816 */ /* 0x000fe40000000005 */
[----:B-1----:R-:W2:Y:S01]  /*670a0*/  LDL.LU R58, [R1+0x3cc] ;  /* 0x0003cc00013a7983 */ /* 0x002ea20000300800 */
[----:B------:R-:W-:-:S03]  /*670b0*/  ISETP.LT.AND P3, PT, R39, UR10, !P2 ;  /* 0x0000000a27007c0c */ /* 0x000fc6000d761270 */
[----:B------:R0:W-:Y:S01]  /*670c0*/  @P4 STG.E.U16 desc[UR8][R12.64], R14 ;  /* 0x0000000e0c004986 */ /* 0x0001e2000c101508 */
[----:B------:R-:W-:Y:S01]  /*670d0*/  ISETP.LT.AND P1, PT, R54, UR6, !P2 ;  /* 0x0000000636007c0c */ /* 0x000fe2000d721270 */
[C---:B------:R-:W-:Y:S01]  /*670e0*/  IMAD.WIDE R10, R4.reuse, 0x2, R2 ;  /* 0x00000002040a7825 */ /* 0x040fe200078e0202 */
[----:B------:R-:W-:Y:S01]  /*670f0*/  ULDC UR10, c[0x0][0x228] ;  /* 0x00008a00000a7ab9 */ /* 0x000fe20000000800 */
[----:B------:R-:W3:Y:S01]  /*67100*/  LDL.LU R19, [R1+0x2a50] ;  /* 0x002a500001137983 */ /* 0x000ee20000300800 */
[----:B------:R-:W-:Y:S01]  /*67110*/  ULDC UR4, c[0x0][0x228] ;  /* 0x00008a0000047ab9 */ /* 0x000fe20000000800 */
[----:B0-----:R-:W-:Y:S02]  /*67120*/  PRMT R14, R15, 0x7632, R14 ;  /* 0x000076320f0e7816 */ /* 0x001fe4000000000e */
[----:B------:R0:W-:Y:S01]  /*67130*/  @P5 STG.E.U16 desc[UR8][R6.64], R15 ;  /* 0x0000000f06005986 */ /* 0x0001e2000c101508 */
[----:B------:R-:W-:Y:S01]  /*67140*/  ISETP.LT.AND P4, PT, R61, UR12, !P2 ;  /* 0x0000000c3d007c0c */ /* 0x000fe2000d781270 */
[C---:B------:R-:W-:Y:S01]  /*67150*/  IMAD.WIDE R12, R4.reuse, 0x2, R16 ;  /* 0x00000002040c7825 */ /* 0x040fe200078e0210 */
[----:B------:R-:W-:Y:S01]  /*67160*/  ULDC UR6, c[0x0][0x228] ;  /* 0x00008a0000067ab9 */ /* 0x000fe20000000800 */
[----:B------:R1:W-:Y:S04]  /*67170*/  @P0 STG.E.U16 desc[UR8][R8.64], R14 ;  /* 0x0000000e08000986 */ /* 0x0003e8000c101508 */
[----:B0-----:R-:W4:Y:S04]  /*67180*/  LDL.LU R15, [R1+0x3ec] ;  /* 0x0003ec00010f7983 */ /* 0x001f280000300800 */
[----:B-1----:R-:W2:Y:S01]  /*67190*/  LDL.LU R9, [R1+0x3dc] ;  /* 0x0003dc0001097983 */ /* 0x002ea20000300800 */
[----:B---3--:R-:W-:-:S03]  /*671a0*/  IMAD.WIDE R6, R4, 0x2, R18 ;  /* 0x0000000204067825 */ /* 0x008fc600078e0212 */
[----:B------:R0:W-:Y:S04]  /*671b0*/  STL [R1+0x2a48], R19 ;  /* 0x002a481301007387 */ /* 0x0001e80000100800 */
[----:B0-----:R-:W3:Y:S04]  /*671c0*/  LDL.LU R19, [R1+0x3fc] ;  /* 0x0003fc0001137983 */ /* 0x001ee80000300800 */
[----:B--2---:R-:W-:Y:S04]  /*671d0*/  @P4 STG.E.U16 desc[UR8][R10.64], R9 ;  /* 0x000000090a004986 */ /* 0x004fe8000c101508 */
[----:B------:R0:W-:Y:S04]  /*671e0*/  @P3 STG.E.U16 desc[UR8][R12.64], R5 ;  /* 0x000000050c003986 */ /* 0x0001e8000c101508 */
[----:B------:R1:W-:Y:S01]  /*671f0*/  @P1 STG.E.U16 desc[UR8][R6.64], R58 ;  /* 0x0000003a06001986 */ /* 0x0003e2000c101508 */
[----:B0-----:R-:W-:Y:S01]  /*67200*/  VIADD R13, R36, 0x27 ;  /* 0x00000027240d7836 */ /* 0x001fe20000000000 */
[----:B------:R-:W-:-:S02]  /*67210*/  PRMT R5, R58, 0x7632, R5 ;  /* 0x000076323a057816 */ /* 0x000fc40000000005 */
[----:B-1----:R-:W2:Y:S02]  /*67220*/  LDL.LU R58, [R1+0x42c] ;  /* 0x00042c00013a7983 */ /* 0x002ea40000300800 */
[----:B------:R-:W-:Y:S02]  /*67230*/  ISETP.GE.AND P1, PT, R13, UR25, PT ;  /* 0x000000190d007c0c */ /* 0x000fe4000bf26270 */
[----:B------:R-:W2:Y:S01]  /*67240*/  LDL.LU R13, [R1+0x40c] ;  /* 0x00040c00010d7983 */ /* 0x000ea20000300800 */
        /* <DEDUP_REMOVED lines=12> */
[----:B------:R-:W-:Y:S01]  /*67310*/  ULDC UR10, c[0x0][0x228] ;  /* 0x00008a00000a7ab9 */ /* 0x000fe20000000800 */
[----:B------:R0:W-:Y:S01]  /*67320*/  @P6 STG.E.U16 desc[UR8][R10.64], R5 ;  /* 0x000000050a006986 */ /* 0x0001e2000c101508 */
[----:B------:R-:W-:Y:S01]  /*67330*/  ISETP.LT.AND P6, PT, R32, UR6, !P2 ;  /* 0x0000000620007c0c */ /* 0x000fe2000d7c1270 */
[----:B------:R-:W-:Y:S01]  /*67340*/  ULDC UR6, c[0x0][0x228] ;  /* 0x00008a0000067ab9 */ /* 0x000fe20000000800 */
[----:B0-----:R-:W-:Y:S01]  /*67350*/  IMAD.WIDE R10, R4, 0x2, R26 ;  /* 0x00000002040a7825 */ /* 0x001fe200078e021a */
[----:B----4-:R-:W-:-:S02]  /*67360*/  PRMT R5, R15, 0x7632, R5 ;  /* 0x000076320f057816 */ /* 0x010fc40000000005 */
[----:B---3--:R-:W-:Y:S01]  /*67370*/  PRMT R12, R19, 0x7632, R12 ;  /* 0x00007632130c7816 */ /* 0x008fe2000000000c */
[----:B------:R0:W-:Y:S04]  /*67380*/  @P5 STG.E.U16 desc[UR8][R8.64], R19 ;  /* 0x0000001308005986 */ /* 0x0001e8000c101508 */
[----:B------:R1:W-:Y:S01]  /*67390*/  @P4 STG.E.U16 desc[UR8][R6.64], R12 ;  /* 0x0000000c06004986 */ /* 0x0003e2000c101508 */
[----:B------:R-:W-:-:S03]  /*673a0*/  ISETP.LT.AND P4, PT, R38, UR10, !P2 ;  /* 0x0000000a26007c0c */ /* 0x000fc6000d781270 */
[----:B------:R3:W-:Y:S04]  /*673b0*/  @P3 STG.E.U16 desc[UR8][R10.64], R15 ;  /* 0x0000000f0a003986 */ /* 0x0007e8000c101508 */
[----:B0-----:R-:W4:Y:S01]  /*673c0*/  LDL.LU R19, [R1+0x45c] ;  /* 0x00045c0001137983 */ /* 0x001f220000300800 */
[----:B-1----:R-:W-:-:S04]  /*673d0*/  IMAD.WIDE R6, R4, 0x2, R28 ;  /* 0x0000000204067825 */ /* 0x002fc800078e021c */
[----:B------:R-:W-:Y:S01]  /*673e0*/  IMAD.WIDE R8, R4, 0x2, R40 ;  /* 0x0000000204087825 */ /* 0x000fe200078e0228 */
[----:B------:R0:W-:Y:S01]  /*673f0*/  @P0 STG.E.U16 desc[UR8][R6.64], R5 ;  /* 0x0000000506000986 */ /* 0x0001e2000c101508 */
[----:B------:R-:W-:Y:S01]  /*67400*/  ISETP.LT.AND P0, PT, R33, UR4, !P2 ;  /* 0x0000000421007c0c */ /* 0x000fe2000d701270 */
[----:B------:R-:W-:Y:S01]  /*67410*/  ULDC UR4, c[0x0][0x228] ;  /* 0x00008a0000047ab9 */ /* 0x000fe20000000800 */
[----:B---3--:R-:W-:Y:S01]  /*67420*/  VIADD R10, R36, 0x28 ;  /* 0x00000028240a7836 */ /* 0x008fe20000000000 */
[----:B------:R-:W3:Y:S01]  /*67430*/  LDL.LU R15, [R1+0x44c] ;  /* 0x00044c00010f7983 */ /* 0x000ee20000300800 */
[----:B0-----:R-:W-:Y:S01]  /*67440*/  IMAD.WIDE R6, R4, 0x2, R30 ;  /* 0x0000000204067825 */ /* 0x001fe200078e021e */
[----:B--2---:R-:W-:-:S04]  /*67450*/  PRMT R5, R13, 0x7632, R5 ;  /* 0x000076320d057816 */ /* 0x004fc80000000005 */
[----:B------:R0:W-:Y:S04]  /*67460*/  @P6 STG.E.U16 desc[UR8][R6.64], R13 ;  /* 0x0000000d06006986 */ /* 0x0001e8000c101508 */
[----:B------:R1:W-:Y:S04]  /*67470*/  STL [R1+0x2a40], R36 ;  /* 0x002a402401007387 */ /* 0x0003e80000100800 */
[----:B------:R2:W-:Y:S01]  /*67480*/  @P0 STG.E.U16 desc[UR8][R8.64], R5 ;  /* 0x0000000508000986 */ /* 0x0005e2000c101508 */
[----:B0-----:R-:W-:-:S03]  /*67490*/  IMAD.WIDE R6, R4, 0x2, R42 ;  /* 0x0000000204067825 */ /* 0x001fc600078e022a */
[----:B-1----:R-:W4:Y:S04]  /*674a0*/  LDL.LU R36, [R1+0x41c] ;  /* 0x00041c0001247983 */ /* 0x002f280000300800 */
[----:B------:R0:W-:Y:S01]  /*674b0*/  @P4 STG.E.U16 desc[UR8][R6.64], R58 ;  /* 0x0000003a06004986 */ /* 0x0001e2000c101508 */
[----:B--2---:R-:W-:-:S03]  /*674c0*/  PRMT R5, R58, 0x7632, R5 ;  /* 0x000076323a057816 */ /* 0x004fc60000000005 */
[----:B0-----:R-:W2:Y:S01]  /*674d0*/  LDL.LU R58, [R1+0x2a4c] ;  /* 0x002a4c00013a7983 */ /* 0x001ea20000300800 */
[----:B------:R-:W-:Y:S01]  /*674e0*/  ISETP.LT.AND P3, PT, R37, UR32, !P2 ;  /* 0x0000002025007c0c */ /* 0x000fe2000d761270 */
[----:B------:R-:W-:Y:S01]  /*674f0*/  IMAD.WIDE R8, R4, 0x2, R44 ;  /* 0x0000000204087825 */ /* 0x000fe200078e022c */
[----:B------:R-:W-:Y:S02]  /*67500*/  ISETP.LT.AND P5, PT, R55, UR6, !P2 ;  /* 0x0000000637007c0c */ /* 0x000fe4000d7a1270 */
[----:B------:R-:W-:Y:S01]  /*67510*/  ISETP.LT.AND P6, PT, R56, UR4, !P2 ;  /* 0x0000000438007c0c */ /* 0x000fe2000d7c1270 */
[----:B------:R-:W-:Y:S01]  /*67520*/  ULDC UR4, c[0x0][0x228] ;  /* 0x00008a0000047ab9 */ /* 0x000fe20000000800 */
[----:B------:R-:W-:Y:S01]  /*67530*/  ISETP.GE.AND P0, PT, R10, UR27, PT ;  /* 0x0000001b0a007c0c */ /* 0x000fe2000bf06270 */
[----:B------:R-:W-:-:S06]  /*67540*/  IMAD.WIDE R10, R4, 0x2, R46 ;  /* 0x00000002040a7825 */ /* 0x000fcc00078e022e */
[----:B------:R0:W-:Y:S01]  /*67550*/  @P3 STG.E.U16 desc[UR8][R8.64], R5 ;  /* 0x0000000508003986 */ /* 0x0001e2000c101508 */
[----:B------:R-:W-:-:S04]  /*67560*/  IMAD.WIDE R12, R4, 0x2, R48 ;  /* 0x00000002040c7825 */ /* 0x000fc800078e0230 */
[----:B------:R-:W-:-:S04]  /*67570*/  IMAD.WIDE R6, R4, 0x2, R50 ;  /* 0x0000000204067825 */ /* 0x000fc800078e0232 */
[----:B0-----:R-:W-:Y:S01]  /*67580*/  IMAD.WIDE R8, R4, 0x2, R52 ;  /* 0x0000000204087825 */ /* 0x001fe200078e0234 */
[----:B----4-:R-:W-:Y:S01]  /*67590*/  PRMT R14, R36, 0x7632, R14 ;  /* 0x00007632240e7816 */ /* 0x010fe2000000000e */
[----:B------:R0:W-:Y:S01]  /*675a0*/  @P5 STG.E.U16 desc[UR8][R10.64], R36 ;  /* 0x000000240a005986 */ /* 0x0001e2000c101508 */
[----:B------:R-:W-:Y:S02]  /*675b0*/  ISETP.LT.AND P5, PT, R61, UR28, !P1 ;  /* 0x0000001c3d007c0c */ /* 0x000fe4000cfa1270 */
[----:B--2---:R-:W-:Y:S01]  /*675c0*/  ISETP.LT.AND P3, PT, R58, UR4, !P2 ;  /* 0x000000043a007c0c */ /* 0x004fe2000d761270 */
[----:B------:R-:W-:Y:S01]  /*675d0*/  ULDC UR4, c[0x0][0x248] ;  /* 0x0000920000047ab9 */ /* 0x000fe20000000800 */
[----:B------:R-:W-:Y:S01]  /*675e0*/  ISETP.LT.AND P2, PT, R59, UR30, !P2 ;  /* 0x0000001e3b007c0c */ /* 0x000fe2000d741270 */
[----:B------:R-:W-:Y:S01]  /*675f0*/  @P6 STG.E.U16 desc[UR8][R12.64], R14 ;  /* 0x0000000e0c006986 */ /* 0x000fe2000c101508 */
[----:B------:R-:W-:Y:S01]  /*67600*/  VIADD R5, R4, UR4 ;  /* 0x0000000404057c36 */ /* 0x000fe20008000000 */
[----:B------:R-:W-:Y:S01]  /*67610*/  PRMT R4, R19, 0x7632, R4 ;  /* 0x0000763213047816 */ /* 0x000fe20000000004 */
[----:B------:R-:W-:Y:S01]  /*67620*/  ULDC UR4, c[0x0][0x248] ;  /* 0x0000920000047ab9 */ /* 0x000fe20000000800 */
[----:B0-----:R-:W2:Y:S01]  /*67630*/  LDL.LU R36, [R1+0x46c] ;  /* 0x00046c0001247983 */ /* 0x001ea20000300800 */
[----:B------:R-:W-:-:S05]  /*67640*/  IMAD.WIDE R10, R5, 0x2, R2 ;  /* 0x00000002050a7825 */ /* 0x000fca00078e0202 */
[----:B------:R0:W-:Y:S04]  /*67650*/  @P3 STG.E.U16 desc[UR8][R6.64], R19 ;  /* 0x0000001306003986 */ /* 0x0001e8000c101508 */
[----:B------:R1:W-:Y:S04]  /*67660*/  @P2 STG.E.U16 desc[UR8][R8.64], R4 ;  /* 0x0000000408002986 */ /* 0x0003e8000c101508 */
[----:B0-----:R-:W4:Y:S01]  /*67670*/  LDL.LU R19, [R1+0x2a48] ;  /* 0x002a480001137983 */ /* 0x001f220000300800 */
[----:B---3--:R-:W-:-:S03]  /*67680*/  PRMT R14, R15, 0x7632, R14 ;  /* 0x000076320f0e7816 */ /* 0x008fc6000000000e */
[----:B-1----:R-:W3:Y:S01]  /*67690*/  LDL.LU R9, [R1+0x43c] ;  /* 0x00043c0001097983 */ /* 0x002ee20000300800 */
[----:B------:R-:W-:-:S03]  /*676a0*/  ISETP.LT.AND P2, PT, R0, UR28, !P1 ;  /* 0x0000001c00007c0c */ /* 0x000fc6000cf41270 */
[----:B------:R0:W-:Y:S04]  /*676b0*/  @P5 STG.E.U16 desc[UR8][R10.64], R15 ;  /* 0x0000000f0a005986 */ /* 0x0001e8000c101508 */
[----:B0-----:R-:W2:Y:S04]  /*676c0*/  LDL.LU R15, [R1+0x4ac] ;  /* 0x0004ac00010f7983 */ /* 0x001ea80000300800 */
[----:B------:R0:W-:Y:S04]  /*676d0*/  STL [R1+0x2a44], R0 ;  /* 0x002a440001007387 */ /* 0x0001e80000100800 */
[----:B0-----:R-:W2:Y:S01]  /*676e0*/  LDL.LU R0, [R1+0x47c] ;  /* 0x00047c0001007983 */ /* 0x001ea20000300800 */
[----:B------:R-:W-:Y:S01]  /*676f0*/  ISETP.LT.AND P4, PT, R39, UR28, !P1 ;  /* 0x0000001c27007c0c */ /* 0x000fe2000cf81270 */
[----:B------:R-:W-:Y:S01]  /*67700*/  IMAD.WIDE R12, R5, 0x2, R16 ;  /* 0x00000002050c7825 */ /* 0x000fe200078e0210 */
[----:B------:R-:W-:-:S02]  /*67710*/  ISETP.LT.AND P6, PT, R54, UR28, !P1 ;  /* 0x0000001c36007c0c */ /* 0x000fc4000cfc1270 */
[----:B------:R-:W-:-:S09]  /*67720*/  ISETP.LT.AND P3, PT, R57, UR28, !P1 ;  /* 0x0000001c39007c0c */ /* 0x000fd2000cf61270 */
[----:B------:R0:W-:Y:S01]  /*67730*/  @P4 STG.E.U16 desc[UR8][R12.64], R14 ;  /* 0x0000000e0c004986 */ /* 0x0001e2000c101508 */
[----:B------:R-:W-:-:S03]  /*67740*/  IMAD.WIDE R10, R5, 0x2, R20 ;  /* 0x00000002050a7825 */ /* 0x000fc600078e0214 */
[----:B0-----:R-:W2:Y:S01]  /*67750*/  LDL.LU R13, [R1+0x48c] ;  /* 0x00048c00010d7983 */ /* 0x001ea20000300800 */
[----:B----4-:R-:W-:Y:S01]  /*67760*/  IMAD.WIDE R6, R5, 0x2, R18 ;  /* 0x0000000205067825 */ /* 0x010fe200078e0212 */
[----:B---3--:R-:W-:-:S04]  /*67770*/  PRMT R4, R9, 0x7632, R4 ;  /* 0x0000763209047816 */ /* 0x008fc80000000004 */
[----:B------:R0:W-:Y:S04]  /*67780*/  @P6 STG.E.U16 desc[UR8][R6.64], R9 ;  /* 0x0000000906006986 */ /* 0x0001e8000c101508 */
[----:B------:R-:W-:Y:S01]  /*67790*/  @P2 STG.E.U16 desc[UR8][R10.64], R4 ;  /* 0x000000040a002986 */ /* 0x000fe2000c101508 */
[----:B0-----:R-:W-:Y:S01]  /*677a0*/  IMAD.WIDE R8, R5, 0x2, R22 ;  /* 0x0000000205087825 */ /* 0x001fe200078e0216 */
[----:B--2---:R-:W-:-:S04]  /*677b0*/  PRMT R12, R0, 0x7632, R12 ;  /* 0x00007632000c7816 */ /* 0x004fc8000000000c */
[----:B------:R0:W-:Y:S04]  /*677c0*/  @P3 STG.E.U16 desc[UR8][R8.64], R0 ;  /* 0x0000000008003986 */ /* 0x0001e8000c101508 */
[----:B0-----:R-:W2:Y:S01]  /*677d0*/  LDL R0, [R1+0x4e0] ;  /* 0x0004e00001007983 */ /* 0x001ea20000100800 */
[----:B------:R-:W-:Y:S02]  /*677e0*/  ISETP.LT.AND P4, PT, R34, UR28, !P1 ;  /* 0x0000001c22007c0c */ /* 0x000fe4000cf81270 */
[----:B------:R-:W-:Y:S02]  /*677f0*/  ISETP.LT.AND P5, PT, R35, UR28, !P1 ;  /* 0x0000001c23007c0c */ /* 0x000fe4000cfa1270 */
[----:B------:R-:W-:Y:S01]  /*67800*/  ISETP.LT.AND P6, PT, R60, UR28, !P1 ;  /* 0x0000001c3c007c0c */ /* 0x000fe2000cfc1270 */
[----:B------:R-:W-:Y:S01]  /*67810*/  IMAD.WIDE R6, R5, 0x2, R24 ;  /* 0x0000000205067825 */ /* 0x000fe200078e0218 */
[----:B------:R-:W-:-:S02]  /*67820*/  ISETP.LT.AND P2, PT, R32, UR28, !P1 ;  /* 0x0000001c20007c0c */ /* 0x000fc4000cf41270 */
[----:B------:R-:W-:Y:S01]  /*67830*/  ISETP.LT.AND P3, PT, R33, UR28, !P1 ;  /* 0x0000001c21007c0c */ /* 0x000fe2000cf61270 */
[----:B------:R-:W-:Y:S01]  /*67840*/  IMAD.WIDE R10, R5, 0x2, R26 ;  /* 0x00000002050a7825 */ /* 0x000fe200078e021a */
[----:B------:R-:W-:-:S03]  /*67850*/  PRMT R4, R36, 0x7632, R4 ;  /* 0x0000763224047816 */ /* 0x000fc60000000004 */
[----:B------:R0:W-:Y:S01]  /*67860*/  @P4 STG.E.U16 desc[UR8][R6.64], R12 ;  /* 0x0000000c06004986 */ /* 0x0001e2000c101508 */
[----:B------:R-:W-:-:S03]  /*67870*/  IMAD.WIDE R8, R5, 0x2, R30 ;  /* 0x0000000205087825 */ /* 0x000fc600078e021e */
[----:B------:R1:W-:Y:S01]  /*67880*/  @P5 STG.E.U16 desc[UR8][R10.64], R36 ;  /* 0x000000240a005986 */ /* 0x0003e2000c101508 */
[----:B------:R-:W-:Y:S01]  /*67890*/  ISETP.LT.AND P4, PT, R38, UR28, !P1 ;  /* 0x0000001c26007c0c */ /* 0x000fe2000cf81270 */
[----:B0-----:R-:W-:Y:S01]  /*678a0*/  IMAD.WIDE R6, R5, 0x2, R28 ;  /* 0x0000000205067825 */ /* 0x001fe200078e021c */
[----:B------:R-:W-:Y:S01]  /*678b0*/  ISETP.LT.AND P5, PT, R37, UR28, !P1 ;  /* 0x0000001c25007c0c */ /* 0x000fe2000cfa1270 */
[----:B-1----:R-:W3:Y:S04]  /*678c0*/  LDL.LU R36, [R1+0x4bc] ;  /* 0x0004bc0001247983 */ /* 0x002ee80000300800 */
[----:B------:R0:W-:Y:S04]  /*678d0*/  @P6 STG.E.U16 desc[UR8][R6.64], R4 ;  /* 0x0000000406006986 */ /* 0x0001e8000c101508 */
[----:B------:R1:W-:Y:S01]  /*678e0*/  @P2 STG.E.U16 desc[UR8][R8.64], R13 ;  /* 0x0000000d08002986 */ /* 0x0003e2000c101508 */
[----:B0-----:R-:W-:Y:S01]  /*678f0*/  PRMT R4, R13, 0x7632, R4 ;  /* 0x000076320d047816 */ /* 0x001fe20000000004 */
[----:B------:R-:W-:-:S05]  /*67900*/  IMAD.WIDE R6, R5, 0x2, R40 ;  /* 0x0000000205067825 */ /* 0x000fca00078e0228 */
[----:B------:R0:W-:Y:S01]  /*67910*/  @P3 STG.E.U16 desc[UR8][R6.64], R4 ;  /* 0x0000000406003986 */ /* 0x0001e2000c101508 */
[----:B-1----:R-:W-:Y:S01]  /*67920*/  IMAD.WIDE R8, R5, 0x2, R42 ;  /* 0x0000000205087825 */ /* 0x002fe200078e022a */
[----:B------:R-:W-:-:S03]  /*67930*/  PRMT R14, R15, 0x7632, R14 ;  /* 0x000076320f0e7816 */ /* 0x000fc6000000000e */
[----:B------:R-:W-:Y:S01]  /*67940*/  IMAD.WIDE R10, R5, 0x2, R44 ;  /* 0x00000002050a7825 */ /* 0x000fe200078e022c */
[----:B0-----:R-:W4:Y:S04]  /*67950*/  LDL.LU R7, [R1+0x49c] ;  /* 0x00049c0001077983 */ /* 0x001f280000300800 */
[----:B------:R0:W-:Y:S04]  /*67960*/  @P4 STG.E.U16 desc[UR8][R8.64], R15 ;  /* 0x0000000f08004986 */ /* 0x0001e8000c101508 */
[----:B------:R2:W-:Y:S04]  /*67970*/  @P5 STG.E.U16 desc[UR8][R10.64], R14 ;  /* 0x0000000e0a005986 */ /* 0x0005e8000c101508 */
[----:B0-----:R-:W3:Y:S01]  /*67980*/  LDL.LU R15, [R1+0x4c0] ;  /* 0x0004c000010f7983 */ /* 0x001ee20000300800 */
[----:B--2---:R-:W-:-:S03]  /*67990*/  PRMT R14, R0, 0x7632, R14 ;  /* 0x00007632000e7816 */ /* 0x004fc6000000000e */
[----:B------:R-:W2:Y:S01]  /*679a0*/  LDL.LU R0, [R1+0x2a44] ;  /* 0x002a440001007983 */ /* 0x000ea20000300800 */
[----:B------:R-:W-:Y:S02]  /*679b0*/  ISETP.LT.AND P6, PT, R55, UR28, !P1 ;  /* 0x0000001c37007c0c */ /* 0x000fe4000cfc1270 */
[----:B------:R-:W-:Y:S01]  /*679c0*/  ISETP.LT.AND P2, PT, R56, UR28, !P1 ;  /* 0x0000001c38007c0c */ /* 0x000fe2000cf41270 */
[----:B------:R-:W-:Y:S01]  /*679d0*/  IMAD.WIDE R12, R5, 0x2, R46 ;  /* 0x00000002050c7825 */ /* 0x000fe200078e022e */
[----:B------:R-:W-:Y:S02]  /*679e0*/  ISETP.LT.AND P3, PT, R58, UR28, !P1 ;  /* 0x0000001c3a007c0c */ /* 0x000fe4000cf61270 */
[----:B------:R-:W-:Y:S01]  /*679f0*/  ISETP.LT.AND P1, PT, R59, UR28, !P1 ;  /* 0x0000001c3b007c0c */ /* 0x000fe2000cf21270 */
[----:B------:R-:W-:Y:S01]  /*67a00*/  VIADD R4, R5, UR4 ;  /* 0x0000000405047c36 */ /* 0x000fe20008000000 */
[----:B----4-:R-:W-:-:S05]  /*67a10*/  PRMT R8, R7, 0x7632, R8 ;  /* 0x0000763207087816 */ /* 0x010fca0000000008 */
[----:B------:R0:W-:Y:S01]  /*67a20*/  @P6 STG.E.U16 desc[UR8][R12.64], R7 ;  /* 0x000000070c006986 */ /* 0x0001e2000c101508 */
[----:B------:R-:W-:Y:S01]  /*67a30*/  ISETP.LT.AND P5, PT, R61, UR28, !P0 ;  /* 0x0000001c3d007c0c */ /* 0x000fe2000c7a1270 */
[----:B------:R-:W-:Y:S01]  /*67a40*/  ULDC UR4, c[0x0][0x248] ;  /* 0x0000920000047ab9 */ /* 0x000fe20000000800 */
[----:B0-----:R-:W-:-:S05]  /*67a50*/  IMAD.WIDE R6, R5, 0x2, R48 ;  /* 0x0000000205067825 */ /* 0x001fca00078e0230 */
[----:B------:R0:W-:Y:S02]  /*67a60*/  @P2 STG.E.U16 desc[UR8][R6.64], R8 ;  /* 0x0000000806002986 */ /* 0x0001e4000c101508 */
[----:B0-----:R-:W-:-:S04]  /*67a70*/  IMAD.WIDE R6, R5, 0x2, R50 ;  /* 0x0000000205067825 */ /* 0x001fc800078e0232 */
[----:B------:R-:W-:Y:S01]  /*67a80*/  IMAD.WIDE R8, R5, 0x2, R52 ;  /* 0x0000000205087825 */ /* 0x000fe200078e0234 */
[----:B---3--:R-:W-:Y:S01]  /*67a90*/  PRMT R5, R36, 0x7632, R5 ;  /* 0x0000763224057816 */ /* 0x008fe20000000005 */
[----:B------:R-:W-:Y:S04]  /*67aa0*/  @P3 STG.E.U16 desc[UR8][R6.64], R36 ;  /* 0x0000002406003986 */ /* 0x000fe8000c101508 */
[----:B------:R-:W-:Y:S01]  /*67ab0*/  @P1 STG.E.U16 desc[UR8][R8.64], R5 ;  /* 0x0000000508001986 */ /* 0x000fe2000c101508 */
[----:B------:R-:W-:Y:S02]  /*67ac0*/  ISETP.LT.AND P1, PT, R57, UR28, !P0 ;  /* 0x0000001c39007c0c */ /* 0x000fe4000c721270 */
[----:B--2---:R-:W-:Y:S01]  /*67ad0*/  ISETP.LT.AND P2, PT, R0, UR28, !P0 ;  /* 0x0000001c00007c0c */ /* 0x004fe2000c741270 */
[----:B------:R0:W-:Y:S04]  /*67ae0*/  STL [R1+0x2a3c], R0 ;  /* 0x002a3c0001007387 */ /* 0x0001e80000100800 */
[----:B0-----:R-:W2:Y:S04]  /*67af0*/  LDL.LU R0, [R1+0x500] ;  /* 0x0005000001007983 */ /* 0x001ea80000300800 */
[----:B------:R-:W3:Y:S04]  /*67b00*/  LDL.LU R36, [R1+0x2a40] ;  /* 0x002a400001247983 */ /* 0x000ee80000300800 */
[----:B------:R-:W4:Y:S04]  /*67b10*/  LDL.LU R7, [R1+0x4e0] ;  /* 0x0004e00001077983 */ /* 0x000f280000300800 */
[----:B------:R0:W-:Y:S04]  /*67b20*/  STL [R1+0x2a38], R57 ;  /* 0x002a383901007387 */ /* 0x0001e80000100800 */
[----:B0-----:R-:W2:Y:S01]  /*67b30*/  LDL.LU R57, [R1+0x4d0] ;  /* 0x0004d00001397983 */ /* 0x001ea20000300800 */
[----:B------:R-:W-:Y:S01]  /*67b40*/  ISETP.LT.AND P4, PT, R39, UR28, !P0 ;  /* 0x0000001c27007c0c */ /* 0x000fe2000c781270 */
[----:B------:R-:W-:Y:S01]  /*67b50*/  IMAD.WIDE R10, R4, 0x2, R2 ;  /* 0x00000002040a7825 */ /* 0x000fe200078e0202 */
[----:B------:R-:W-:-:S03]  /*67b60*/  ISETP.LT.AND P6, PT, R54, UR28, !P0 ;  /* 0x0000001c36007c0c */ /* 0x000fc6000c7c1270 */
[----:B------:R-:W-:Y:S01]  /*67b70*/  IMAD.WIDE R12, R4, 0x2, R16 ;  /* 0x00000002040c7825 */ /* 0x000fe200078e0210 */
[----:B------:R-:W-:-:S03]  /*67b80*/  PRMT R5, R15, 0x7632, R5 ;  /* 0x000076320f057816 */ /* 0x000fc60000000005 */
[----:B------:R-:W-:Y:S01]  /*67b90*/  IMAD.WIDE R8, R4, 0x2, R20 ;  /* 0x0000000204087825 */ /* 0x000fe200078e0214 */
[----:B----4-:R0:W-:Y:S04]  /*67ba0*/  @P5 STG.E.U16 desc[UR8][R10.64], R7 ;  /* 0x000000070a005986 */ /* 0x0101e8000c101508 */
[----:B------:R-:W-:Y:S01]  /*67bb0*/  @P4 STG.E.U16 desc[UR8][R12.64], R14 ;  /* 0x0000000e0c004986 */ /* 0x000fe2000c101508 */
[----:B------:R-:W-:Y:S01]  /*67bc0*/  ISETP.LT.AND P4, PT, R34, UR28, !P0 ;  /* 0x0000001c22007c0c */ /* 0x000fe2000c781270 */
[----:B0-----:R-:W-:-:S05]  /*67bd0*/  IMAD.WIDE R6, R4, 0x2, R18 ;  /* 0x0000000204067825 */ /* 0x001fca00078e0212 */
[----:B------:R0:W-:Y:S04]  /*67be0*/  @P6 STG.E.U16 desc[UR8][R6.64], R15 ;  /* 0x0000000f06006986 */ /* 0x0001e8000c101508 */
[----:B------:R1:W-:Y:S01]  /*67bf0*/  @P2 STG.E.U16 desc[UR8][R8.64], R5 ;  /* 0x0000000508002986 */ /* 0x0003e2000c101508 */
[----:B0-----:R-:W-:-:S03]  /*67c00*/  IMAD.WIDE R6, R4, 0x2, R22 ;  /* 0x0000000204067825 */ /* 0x001fc600078e0216 */
[----:B------:R-:W4:Y:S01]  /*67c10*/  LDL.LU R15, [R1+0x510] ;  /* 0x00051000010f7983 */ /* 0x000f220000300800 */
[C---:B-1----:R-:W-:Y:S01]  /*67c20*/  IMAD.WIDE R8, R4.reuse, 0x2, R24 ;  /* 0x0000000204087825 */ /* 0x042fe200078e0218 */
[----:B--2---:R-:W-:Y:S02]  /*67c30*/  PRMT R5, R57, 0x7632, R5 ;  /* 0x0000763239057816 */ /* 0x004fe40000000005 */
[----:B------:R-:W-:Y:S04]  /*67c40*/  @P1 STG.E.U16 desc[UR8][R6.64], R57 ;  /* 0x0000003906001986 */ /* 0x000fe8000c101508 */
[----:B------:R0:W-:Y:S04]  /*67c50*/  @P4 STG.E.U16 desc[UR8][R8.64], R5 ;  /* 0x0000000508004986 */ /* 0x0001e8000c101508 */
[----:B0-----:R-:W2:Y:S01]  /*67c60*/  LDL.LU R9, [R1+0x4f0] ;  /* 0x0004f00001097983 */ /* 0x001ea20000300800 */
[----:B------:R-:W-:Y:S01]  /*67c70*/  ISETP.LT.AND P3, PT, R35, UR28, !P0 ;  /* 0x0000001c23007c0c */ /* 0x000fe2000c761270 */
[----:B------:R-:W-:Y:S01]  /*67c80*/  IMAD.WIDE R10, R4, 0x2, R26 ;  /* 0x00000002040a7825 */ /* 0x000fe200078e021a */
[----:B------:R-:W-:-:S02]  /*67c90*/  ISETP.LT.AND P5, PT, R60, UR28, !P0 ;  /* 0x0000001c3c007c0c */ /* 0x000fc4000c7a1270 */
[----:B------:R-:W-:Y:S01]  /*67ca0*/  ISETP.LT.AND P2, PT, R32, UR28, !P0 ;  /* 0x0000001c20007c0c */ /* 0x000fe2000c741270 */
[----:B------:R-:W-:Y:S01]  /*67cb0*/  IMAD.WIDE R12, R4, 0x2, R28 ;  /* 0x00000002040c7825 */ /* 0x000fe200078e021c */
[----:B------:R-:W-:-:S03]  /*67cc0*/  PRMT R14, R0, 0x7632, R14 ;  /* 0x00007632000e7816 */ /* 0x000fc6000000000e */
[----:B---3--:R-:W-:-:S04]  /*67cd0*/  VIADD R5, R36, 0x29 ;  /* 0x0000002924057836 */ /* 0x008fc80000000000 */
[----:B------:R0:W-:Y:S01]  /*67ce0*/  @P3 STG.E.U16 desc[UR8][R10.64], R0 ;  /* 0x000000000a003986 */ /* 0x0001e2000c101508 */
[----:B------:R-:W-:Y:S01]  /*67cf0*/  ISETP.LT.AND P3, PT, R33, UR28, !P0 ;  /* 0x0000001c21007c0c */ /* 0x000fe2000c761270 */
[C---:B------:R-:W-:Y:S01]  /*67d00*/  IMAD.WIDE R6, R4.reuse, 0x2, R30 ;  /* 0x0000000204067825 */ /* 0x040fe200078e021e */
[----:B------:R-:W-:Y:S01]  /*67d10*/  ISETP.GE.AND P1, PT, R5, UR23, PT ;  /* 0x0000001705007c0c */ /* 0x000fe2000bf26270 */
[----:B------:R1:W-:Y:S04]  /*67d20*/  @P5 STG.E.U16 desc[UR8][R12.64], R14 ;  /* 0x0000000e0c005986 */ /* 0x0003e8000c101508 */
[----:B0-----:R-:W3:Y:S04]  /*67d30*/  LDL R0, [R1+0x540] ;  /* 0x0005400001007983 */ /* 0x001ee80000100800 */
[----:B------:R-:W3:Y:S04]  /*67d40*/  LDL.LU R57, [R1+0x550] ;  /* 0x0005500001397983 */ /* 0x000ee80000300800 */
[----:B-1----:R-:W4:Y:S04]  /*67d50*/  LDL R13, [R1+0x520] ;  /* 0x00052000010d7983 */ /* 0x002f280000100800 */
[----:B--2---:R0:W-:Y:S01]  /*67d60*/  @P2 STG.E.U16 desc[UR8][R6.64], R9 ;  /* 0x0000000906002986 */ /* 0x0041e2000c101508 */
[----:B------:R-:W-:Y:S01]  /*67d70*/  PRMT R5, R9, 0x7632, R5 ;  /* 0x0000763209057816 */ /* 0x000fe20000000005 */
[----:B0-----:R-:W-:-:S05]  /*67d80*/  IMAD.WIDE R6, R4, 0x2, R40 ;  /* 0x0000000204067825 */ /* 0x001fca00078e0228 */
[----:B------:R0:W-:Y:S04]  /*67d90*/  @P3 STG.E.U16 desc[UR8][R6.64], R5 ;  /* 0x0000000506003986 */ /* 0x0001e8000c101508 */
[----:B0-----:R-:W2:Y:S01]  /*67da0*/  LDL.LU R7, [R1+0x520] ;  /* 0x0005200001077983 */ /* 0x001ea20000300800 */
[----:B------:R-:W-:Y:S02]  /*67db0*/  ISETP.LT.AND P4, PT, R38, UR28, !P0 ;  /* 0x0000001c26007c0c */ /* 0x000fe4000c781270 */
[----:B------:R-:W-:Y:S02]  /*67dc0*/  ISETP.LT.AND P5, PT, R37, UR28, !P0 ;  /* 0x0000001c25007c0c */ /* 0x000fe4000c7a1270 */
[----:B------:R-:W-:Y:S02]  /*67dd0*/  ISETP.LT.AND P6, PT, R55, UR28, !P0 ;  /* 0x0000001c37007c0c */ /* 0x000fe4000c7c1270 */
[----:B------:R-:W-:Y:S01]  /*67de0*/  ISETP.LT.AND P2, PT, R56, UR28, !P0 ;  /* 0x0000001c38007c0c */ /* 0x000fe2000c741270 */
[----:B------:R-:W-:Y:S01]  /*67df0*/  IMAD.WIDE R8, R4, 0x2, R42 ;  /* 0x0000000204087825 */ /* 0x000fe200078e022a */
[----:B----4-:R-:W-:-:S02]  /*67e00*/  PRMT R14, R13, 0x7632, R14 ;  /* 0x000076320d0e7816 */ /* 0x010fc4000000000e */
[----:B------:R-:W-:Y:S01]  /*67e10*/  ISETP.LT.AND P3, PT, R58, UR28, !P0 ;  /* 0x0000001c3a007c0c */ /* 0x000fe2000c761270 */
[----:B------:R-:W-:-:S04]  /*67e20*/  IMAD.WIDE R10, R4, 0x2, R44 ;  /* 0x00000002040a7825 */ /* 0x000fc800078e022c */
[----:B------:R-:W-:-:S04]  /*67e30*/  IMAD.WIDE R12, R4, 0x2, R46 ;  /* 0x00000002040c7825 */ /* 0x000fc800078e022e */
[C---:B------:R-:W-:Y:S01]  /*67e40*/  VIADD R5, R4.reuse, UR4 ;  /* 0x0000000404057c36 */ /* 0x040fe20008000000 */
[----:B--2---:R0:W-:Y:S01]  /*67e50*/  @P4 STG.E.U16 desc[UR8][R8.64], R7 ;  /* 0x0000000708004986 */ /* 0x0041e2000c101508 */
[----:B------:R-:W-:Y:S01]  /*67e60*/  ISETP.LT.AND P0, PT, R59, UR28, !P0 ;  /* 0x0000001c3b007c0c */ /* 0x000fe2000c701270 */
[----:B------:R-:W-:Y:S02]  /*67e70*/  ULDC UR4, c[0x0][0x248] ;  /* 0x0000920000047ab9 */ /* 0x000fe40000000800 */
[----:B------:R3:W-:Y:S04]  /*67e80*/  @P5 STG.E.U16 desc[UR8][R10.64], R14 ;  /* 0x0000000e0a005986 */ /* 0x0007e8000c101508 */
[----:B------:R1:W-:Y:S01]  /*67e90*/  @P6 STG.E.U16 desc[UR8][R12.64], R15 ;  /* 0x0000000f0c006986 */ /* 0x0003e2000c101508 */
[----:B0-----:R-:W-:Y:S01]  /*67ea0*/  PRMT R8, R15, 0x7632, R8 ;  /* 0x000076320f087816 */ /* 0x001fe20000000008 */
[----:B------:R-:W-:-:S05]  /*67eb0*/  IMAD.WIDE R6, R4, 0x2, R48 ;  /* 0x0000000204067825 */ /* 0x000fca00078e0230 */
[----:B------:R0:W-:Y:S01]  /*67ec0*/  @P2 STG.E.U16 desc[UR8][R6.64], R8 ;  /* 0x0000000806002986 */ /* 0x0001e2000c101508 */
[----:B---3--:R-:W-:-:S03]  /*67ed0*/  PRMT R14, R0, 0x7632, R14 ;  /* 0x00007632000e7816 */ /* 0x008fc6000000000e */
[----:B-1----:R-:W2:Y:S04]  /*67ee0*/  LDL.LU R15, [R1+0x560] ;  /* 0x00056000010f7983 */ /* 0x002ea80000300800 */
[----:B------:R-:W3:Y:S01]  /*67ef0*/  LDL.LU R0, [R1+0x2a3c] ;  /* 0x002a3c0001007983 */ /* 0x000ee20000300800 */
[----:B0-----:R-:W-:-:S04]  /*67f00*/  IMAD.WIDE R6, R4, 0x2, R50 ;  /* 0x0000000204067825 */ /* 0x001fc800078e0232 */
[----:B------:R-:W-:Y:S01]  /*67f10*/  IMAD.WIDE R8, R4, 0x2, R52 ;  /* 0x0000000204087825 */ /* 0x000fe200078e0234 */
[----:B------:R-:W-:Y:S01]  /*67f20*/  PRMT R4, R57, 0x7632, R4 ;  /* 0x0000763239047816 */ /* 0x000fe20000000004 */
[----:B------:R0:W-:Y:S04]  /*67f30*/  @P3 STG.E.U16 desc[UR8][R6.64], R57 ;  /* 0x0000003906003986 */ /* 0x0001e8000c101508 */
[----:B0-----:R-:W4:Y:S04]  /*67f40*/  LDL.LU R57, [R1+0x2a38] ;  /* 0x002a380001397983 */ /* 0x001f280000300800 */
[----:B------:R-:W2:Y:S01]  /*67f50*/  LDL.LU R7, [R1+0x540] ;  /* 0x0005400001077983 */ /* 0x000ea20000300800 */
[----:B------:R-:W-:Y:S01]  /*67f60*/  ISETP.LT.AND P5, PT, R61, UR28, !P1 ;  /* 0x0000001c3d007c0c */ /* 0x000fe2000cfa1270 */
[----:B------:R-:W-:-:S02]  /*67f70*/  IMAD.WIDE R10, R5, 0x2, R2 ;  /* 0x00000002050a7825 */ /* 0x000fc400078e0202 */
[----:B------:R-:W-:Y:S01]  /*67f80*/  @P0 STG.E.U16 desc[UR8][R8.64], R4 ;  /* 0x0000000408000986 */ /* 0x000fe2000c101508 */
[----:B------:R-:W-:Y:S01]  /*67f90*/  ISETP.LT.AND P4, PT, R39, UR28, !P1 ;  /* 0x0000001c27007c0c */ /* 0x000fe2000cf81270 */
[----:B------:R-:W-:Y:S01]  /*67fa0*/  IMAD.WIDE R12, R5, 0x2, R16 ;  /* 0x00000002050c7825 */ /* 0x000fe200078e0210 */
[----:B------:R-:W-:-:S07]  /*67fb0*/  ISETP.LT.AND P6, PT, R54, UR28, !P1 ;  /* 0x0000001c36007c0c */ /* 0x000fce000cfc1270 */
[----:B--2---:R0:W-:Y:S01]  /*67fc0*/  @P5 STG.E.U16 desc[UR8][R10.64], R7 ;  /* 0x000000070a005986 */ /* 0x0041e2000c101508 */
[----:B----4-:R-:W-:-:S03]  /*67fd0*/  ISETP.LT.AND P0, PT, R57, UR28, !P1 ;  /* 0x0000001c39007c0c */ /* 0x010fc6000cf01270 */
[----:B0-----:R-:W2:Y:S04]  /*67fe0*/  LDL.LU R11, [R1+0x530] ;  /* 0x00053000010b7983 */ /* 0x001ea80000300800 */
[----:B------:R0:W-:Y:S04]  /*67ff0*/  STL [R1+0x2a34], R57 ;  /* 0x002a343901007387 */ /* 0x0001e80000100800 */
[----:B0-----:R-:W4:Y:S01]  /*68000*/  LDL.LU R57, [R1+0x570] ;  /* 0x0005700001397983 */ /* 0x001f220000300800 */
[----:B---3--:R-:W-:Y:S01]  /*68010*/  ISETP.LT.AND P2, PT, R0, UR28, !P1 ;  /* 0x0000001c00007c0c */ /* 0x008fe2000cf41270 */
[----:B------:R-:W-:-:S02]  /*68020*/  IMAD.WIDE R6, R5, 0x2, R18 ;  /* 0x0000000205067825 */ /* 0x000fc400078e0212 */
[----:B------:R-:W-:Y:S01]  /*68030*/  @P4 STG.E.U16 desc[UR8][R12.64], R14 ;  /* 0x0000000e0c004986 */ /* 0x000fe2000c101508 */
[----:B------:R-:W-:Y:S01]  /*68040*/  ISETP.LT.AND P4, PT, R34, UR28, !P1 ;  /* 0x0000001c22007c0c */ /* 0x000fe2000cf81270 */
[----:B------:R-:W-:Y:S01]  /*68050*/  IMAD.WIDE R8, R5, 0x2, R20 ;  /* 0x0000000205087825 */ /* 0x000fe200078e0214 */
[----:B--2---:R-:W-:Y:S01]  /*68060*/  PRMT R4, R11, 0x7632, R4 ;  /* 0x000076320b047816 */ /* 0x004fe20000000004 */
[----:B------:R0:W-:Y:S06]  /*68070*/  @P6 STG.E.U16 desc[UR8][R6.64], R11 ;  /* 0x0000000b06006986 */ /* 0x0001ec000c101508 */
[----:B------:R1:W-:Y:S01]  /*68080*/  @P2 STG.E.U16 desc[UR8][R8.64], R4 ;  /* 0x0000000408002986 */ /* 0x0003e2000c101508 */
[----:B0-----:R-:W-:-:S04]  /*68090*/  IMAD.WIDE R6, R5, 0x2, R22 ;  /* 0x0000000205067825 */ /* 0x001fc800078e0216 */
[----:B-1----:R-:W-:Y:S01]  /*680a0*/  IMAD.WIDE R8, R5, 0x2, R24 ;  /* 0x0000000205087825 */ /* 0x002fe200078e0218 */
[----:B----4-:R-:W-:Y:S01]  /*680b0*/  PRMT R4, R57, 0x7632, R4 ;  /* 0x0000763239047816 */ /* 0x010fe20000000004 */
[----:B------:R-:W-:Y:S04]  /*680c0*/  @P0 STG.E.U16 desc[UR8][R6.64], R57 ;  /* 0x0000003906000986 */ /* 0x000fe8000c101508 */
[----:B------:R0:W-:Y:S04]  /*680d0*/  @P4 STG.E.U16 desc[UR8][R8.64], R4 ;  /* 0x0000000408004986 */ /* 0x0001e8000c101508 */
[----:B0-----:R-:W2:Y:S01]  /*680e0*/  LDL.LU R9, [R1+0x580] ;  /* 0x0005800001097983 */ /* 0x001ea20000300800 */
[----:B------:R-:W-:Y:S01]  /*680f0*/  ISETP.LT.AND P3, PT, R35, UR28, !P1 ;  /* 0x0000001c23007c0c */ /* 0x000fe2000cf61270 */
[C---:B------:R-:W-:Y:S01]  /*68100*/  IMAD.WIDE R10, R5.reuse, 0x2, R26 ;  /* 0x00000002050a7825 */ /* 0x040fe200078e021a */
[----:B------:R-:W-:Y:S01]  /*68110*/  ISETP.LT.AND P5, PT, R60, UR28, !P1 ;  /* 0x0000001c3c007c0c */ /* 0x000fe2000cfa1270 */
[----:B------:R-:W3:Y:S01]  /*68120*/  LDL.LU R57, [R1+0x5b0] ;  /* 0x0005b00001397983 */ /* 0x000ee20000300800 */
[----:B------:R-:W-:Y:S01]  /*68130*/  ISETP.LT.AND P2, PT, R32, UR28, !P1 ;  /* 0x0000001c20007c0c */ /* 0x000fe2000cf41270 */
[----:B------:R-:W-:Y:S01]  /*68140*/  IMAD.WIDE R12, R5, 0x2, R28 ;  /* 0x00000002050c7825 */ /* 0x000fe200078e021c */
[----:B------:R-:W-:-:S03]  /*68150*/  PRMT R14, R15, 0x7632, R14 ;  /* 0x000076320f0e7816 */ /* 0x000fc6000000000e */
[----:B------:R-:W-:-:S04]  /*68160*/  VIADD R4, R36, 0x2a ;  /* 0x0000002a24047836 */ /* 0x000fc80000000000 */
[----:B------:R0:W-:Y:S01]  /*68170*/  @P3 STG.E.U16 desc[UR8][R10.64], R15 ;  /* 0x0000000f0a003986 */ /* 0x0001e2000c101508 */
[----:B------:R-:W-:Y:S01]  /*68180*/  ISETP.LT.AND P3, PT, R33, UR28, !P1 ;  /* 0x0000001c21007c0c */ /* 0x000fe2000cf61270 */
[----:B------:R-:W-:Y:S01]  /*68190*/  IMAD.WIDE R6, R5, 0x2, R30 ;  /* 0x0000000205067825 */ /* 0x000fe200078e021e */
[----:B------:R-:W-:Y:S01]  /*681a0*/  ISETP.GE.AND P0, PT, R4, UR21, PT ;  /* 0x0000001504007c0c */ /* 0x000fe2000bf06270 */
[----:B------:R1:W-:Y:S04]  /*681b0*/  @P5 STG.E.U16 desc[UR8][R12.64], R14 ;  /* 0x0000000e0c005986 */ /* 0x0003e8000c101508 */
[----:B0-----:R-:W4:Y:S04]  /*681c0*/  LDL.LU R15, [R1+0x4e4] ;  /* 0x0004e400010f7983 */ /* 0x001f280000300800 */
[----:B-1----:R-:W3:Y:S04]  /*681d0*/  LDL R13, [R1+0x5a0] ;  /* 0x0005a000010d7983 */ /* 0x002ee80000100800 */
[----:B--2---:R0:W-:Y:S01]  /*681e0*/  @P2 STG.E.U16 desc[UR8][R6.64], R9 ;  /* 0x0000000906002986 */ /* 0x0041e2000c101508 */
[----:B------:R-:W-:Y:S01]  /*681f0*/  PRMT R4, R9, 0x7632, R4 ;  /* 0x0000763209047816 */ /* 0x000fe20000000004 */
[----:B0-----:R-:W-:-:S05]  /*68200*/  IMAD.WIDE R6, R5, 0x2, R40 ;  /* 0x0000000205067825 */ /* 0x001fca00078e0228 */
[----:B------:R0:W-:Y:S04]  /*68210*/  @P3 STG.E.U16 desc[UR8][R6.64], R4 ;  /* 0x0000000406003986 */ /* 0x0001e8000c101508 */
[----:B0-----:R-:W2:Y:S04]  /*68220*/  LDL.LU R6, [R1+0x5a0] ;  /* 0x0005a00001067983 */ /* 0x001ea80000300800 */
[----:B------:R-:W4:Y:S01]  /*68230*/  LDL.LU R7, [R1+0x590] ;  /* 0x0005900001077983 */ /* 0x000f220000300800 */
[----:B------:R-:W-:Y:S02]  /*68240*/  ISETP.LT.AND P4, PT, R38, UR28, !P1 ;  /* 0x0000001c26007c0c */ /* 0x000fe4000cf81270 */
[----:B------:R-:W-:-:S02]  /*68250*/  ISETP.LT.AND P5, PT, R37, UR28, !P1 ;  /* 0x0000001c25007c0c */ /* 0x000fc4000cfa1270 */
[----:B------:R-:W-:Y:S01]  /*68260*/  ISETP.LT.AND P6, PT, R55, UR28, !P1 ;  /* 0x0000001c37007c0c */ /* 0x000fe2000cfc1270 */
[----:B------:R-:W-:Y:S01]  /*68270*/  IMAD.WIDE R8, R5, 0x2, R42 ;  /* 0x0000000205087825 */ /* 0x000fe200078e022a */
[----:B------:R-:W-:Y:S02]  /*68280*/  ISETP.LT.AND P2, PT, R56, UR28, !P1 ;  /* 0x0000001c38007c0c */ /* 0x000fe4000cf41270 */
[----:B---3--:R-:W-:Y:S01]  /*68290*/  PRMT R14, R13, 0x7632, R14 ;  /* 0x000076320d0e7816 */ /* 0x008fe2000000000e */
[----:B------:R-:W-:-:S04]  /*682a0*/  IMAD.WIDE R10, R5, 0x2, R44 ;  /* 0x00000002050a7825 */ /* 0x000fc800078e022c */
[C---:B------:R-:W-:Y:S01]  /*682b0*/  IMAD.WIDE R12, R5.reuse, 0x2, R46 ;  /* 0x00000002050c7825 */ /* 0x040fe200078e022e */
[----:B------:R-:W-:Y:S01]  /*682c0*/  ISETP.LT.AND P3, PT, R58, UR28, !P1 ;  /* 0x0000001c3a007c0c */ /* 0x000fe2000cf61270 */
[----:B------:R-:W-:Y:S02]  /*682d0*/  STL [R1+0x2a30], R0 ;  /* 0x002a300001007387 */ /* 0x000fe40000100800 */
[----:B------:R-:W-:Y:S02]  /*682e0*/  VIADD R4, R5, UR4 ;  /* 0x0000000405047c36 */ /* 0x000fe40008000000 */
[----:B--2---:R0:W-:Y:S01]  /*682f0*/  @P4 STG.E.U16 desc[UR8][R8.64], R6 ;  /* 0x0000000608004986 */ /* 0x0041e2000c101508 */
[----:B------:R-:W-:Y:S01]  /*68300*/  ISETP.LT.AND P1, PT, R59, UR28, !P1 ;  /* 0x0000001c3b007c0c */ /* 0x000fe2000cf21270 */
[----:B------:R-:W-:Y:S02]  /*68310*/  ULDC UR4, c[0x0][0x248] ;  /* 0x0000920000047ab9 */ /* 0x000fe40000000800 */
[----:B------:R-:W-:Y:S04]  /*68320*/  @P5 STG.E.U16 desc[UR8][R10.64], R14 ;  /* 0x0000000e0a005986 */ /* 0x000fe8000c101508 */
[----:B----4-:R1:W-:Y:S01]  /*68330*/  @P6 STG.E.U16 desc[UR8][R12.64], R7 ;  /* 0x000000070c006986 */ /* 0x0103e2000c101508 */
[----:B0-----:R-:W-:Y:S01]  /*68340*/  PRMT R8, R7, 0x7632, R8 ;  /* 0x0000763207087816 */ /* 0x001fe20000000008 */
[----:B-1----:R-:W-:-:S05]  /*68350*/  IMAD.WIDE R6, R5, 0x2, R48 ;  /* 0x0000000205067825 */ /* 0x002fca00078e0230 */
[----:B------:R0:W-:Y:S01]  /*68360*/  @P2 STG.E.U16 desc[UR8][R6.64], R8 ;  /* 0x0000000806002986 */ /* 0x0001e2000c101508 */
[----:B------:R-:W-:-:S03]  /*68370*/  ISETP.LT.AND P2, PT, R0, UR28, !P0 ;  /* 0x0000001c00007c0c */ /* 0x000fc6000c741270 */
[----:B------:R-:W2:Y:S01]  /*68380*/  LDL.LU R0, [R1+0x504] ;  /* 0x0005040001007983 */ /* 0x000ea20000300800 */
[----:B0-----:R-:W-:-:S04]  /*68390*/  IMAD.WIDE R6, R5, 0x2, R50 ;  /* 0x0000000205067825 */ /* 0x001fc800078e0232 */
[----:B------:R-:W-:Y:S01]  /*683a0*/  IMAD.WIDE R8, R5, 0x2, R52 ;  /* 0x0000000205087825 */ /* 0x000fe200078e0234 */
[----:B------:R-:W-:Y:S01]  /*683b0*/  PRMT R5, R57, 0x7632, R5 ;  /* 0x0000763239057816 */ /* 0x000fe20000000005 */
[----:B------:R0:W-:Y:S04]  /*683c0*/  @P3 STG.E.U16 desc[UR8][R6.64], R57 ;  /* 0x0000003906003986 */ /* 0x0001e8000c101508 */
[----:B0-----:R-:W3:Y:S01]  /*683d0*/  LDL.LU R57, [R1+0x2a34] ;  /* 0x002a340001397983 */ /* 0x001ee20000300800 */
[----:B------:R-:W-:Y:S01]  /*683e0*/  ISETP.LT.AND P5, PT, R61, UR28, !P0 ;  /* 0x0000001c3d007c0c */ /* 0x000fe2000c7a1270 */
[----:B------:R-:W-:Y:S02]  /*683f0*/  IMAD.WIDE R10, R4, 0x2, R2 ;  /* 0x00000002040a7825 */ /* 0x000fe400078e0202 */
[----:B------:R-:W-:Y:S01]  /*68400*/  @P1 STG.E.U16 desc[UR8][R8.64], R5 ;  /* 0x0000000508001986 */ /* 0x000fe2000c101508 */
[----:B------:R-:W-:-:S09]  /*68410*/  PRMT R14, R15, 0x7632, R14 ;  /* 0x000076320f0e7816 */ /* 0x000fd2000000000e */
[----:B------:R0:W-:Y:S04]  /*68420*/  @P5 STG.E.U16 desc[UR8][R10.64], R15 ;  /* 0x0000000f0a005986 */ /* 0x0001e8000c101508 */
[----:B0-----:R-:W4:Y:S04]  /*68430*/  LDL.LU R11, [R1+0x4c4] ;  /* 0x0004c400010b7983 */ /* 0x001f280000300800 */
[----:B------:R-:W2:Y:S01]  /*68440*/  LDL.LU R15, [R1+0x4f4] ;  /* 0x0004f400010f7983 */ /* 0x000ea20000300800 */
[----:B---3--:R-:W-:-:S03]  /*68450*/  ISETP.LT.AND P1, PT, R57, UR28, !P0 ;  /* 0x0000001c39007c0c */ /* 0x008fc6000c721270 */
[----:B------:R0:W-:Y:S04]  /*68460*/  STL [R1+0x2a2c], R57 ;  /* 0x002a2c3901007387 */ /* 0x0001e80000100800 */
[----:B0-----:R-:W3:Y:S01]  /*68470*/  LDL.LU R57, [R1+0x4d4] ;  /* 0x0004d40001397983 */ /* 0x001ee20000300800 */
[----:B------:R-:W-:Y:S01]  /*68480*/  ISETP.LT.AND P4, PT, R39, UR28, !P0 ;  /* 0x0000001c27007c0c */ /* 0x000fe2000c781270 */
[----:B------:R-:W-:Y:S01]  /*68490*/  IMAD.WIDE R12, R4, 0x2, R16 ;  /* 0x00000002040c7825 */ /* 0x000fe200078e0210 */
[----:B------:R-:W-:Y:S02]  /*684a0*/  ISETP.LT.AND P6, PT, R54, UR28, !P0 ;  /* 0x0000001c36007c0c */ /* 0x000fe4000c7c1270 */
[----:B------:R-:W-:Y:S01]  /*684b0*/  ISETP.LT.AND P3, PT, R35, UR28, !P0 ;  /* 0x0000001c23007c0c */ /* 0x000fe2000c761270 */
[----:B------:R-:W-:-:S04]  /*684c0*/  IMAD.WIDE R6, R4, 0x2, R18 ;  /* 0x0000000204067825 */ /* 0x000fc800078e0212 */
[----:B------:R-:W-:-:S04]  /*684d0*/  IMAD.WIDE R8, R4, 0x2, R20 ;  /* 0x0000000204087825 */ /* 0x000fc800078e0214 */
[----:B------:R-:W-:Y:S01]  /*684e0*/  @P4 STG.E.U16 desc[UR8][R12.64], R14 ;  /* 0x0000000e0c004986 */ /* 0x000fe2000c101508 */
[----:B------:R-:W-:Y:S02]  /*684f0*/  ISETP.LT.AND P4, PT, R34, UR28, !P0 ;  /* 0x0000001c22007c0c */ /* 0x000fe4000c781270 */
[----:B----4-:R-:W-:Y:S01]  /*68500*/  PRMT R5, R11, 0x7632, R5 ;  /* 0x000076320b057816 */ /* 0x010fe20000000005 */
[----:B------:R0:W-:Y:S01]  /*68510*/  @P6 STG.E.U16 desc[UR8][R6.64], R11 ;  /* 0x0000000b06006986 */ /* 0x0001e2000c101508 */
[----:B------:R-:W-:-:S03]  /*68520*/  ISETP.LT.AND P5, PT, R60, UR28, !P0 ;  /* 0x0000001c3c007c0c */ /* 0x000fc6000c7a1270 */
[----:B------:R1:W-:Y:S01]  /*68530*/  @P2 STG.E.U16 desc[UR8][R8.64], R5 ;  /* 0x0000000508002986 */ /* 0x0003e2000c101508 */
[----:B------:R-:W-:Y:S01]  /*68540*/  ISETP.LT.AND P2, PT, R32, UR28, !P0 ;  /* 0x0000001c20007c0c */ /* 0x000fe2000c741270 */
[----:B0-----:R-:W-:-:S04]  /*68550*/  IMAD.WIDE R6, R4, 0x2, R22 ;  /* 0x0000000204067825 */ /* 0x001fc800078e0216 */
[----:B-1----:R-:W-:-:S04]  /*68560*/  IMAD.WIDE R8, R4, 0x2, R24 ;  /* 0x0000000204087825 */ /* 0x002fc800078e0218 */
[----:B------:R-:W-:Y:S01]  /*68570*/  IMAD.WIDE R10, R4, 0x2, R26 ;  /* 0x00000002040a7825 */ /* 0x000fe200078e021a */
[----:B--2---:R-:W-:-:S03]  /*68580*/  PRMT R14, R0, 0x7632, R14 ;  /* 0x00007632000e7816 */ /* 0x004fc6000000000e */
[C---:B------:R-:W-:Y:S01]  /*68590*/  IMAD.WIDE R12, R4.reuse, 0x2, R28 ;  /* 0x00000002040c7825 */ /* 0x040fe200078e021c */
[----:B---3--:R-:W-:Y:S01]  /*685a0*/  PRMT R5, R57, 0x7632, R5 ;  /* 0x0000763239057816 */ /* 0x008fe20000000005 */
[----:B------:R0:W-:Y:S04]  /*685b0*/  @P1 STG.E.U16 desc[UR8][R6.64], R57 ;  /* 0x0000003906001986 */ /* 0x0001e8000c101508 */
[----:B------:R1:W-:Y:S04]  /*685c0*/  @P4 STG.E.U16 desc[UR8][R8.64], R5 ;  /* 0x0000000508004986 */ /* 0x0003e8000c101508 */
[----:B------:R2:W-:Y:S01]  /*685d0*/  @P3 STG.E.U16 desc[UR8][R10.64], R0 ;  /* 0x000000000a003986 */ /* 0x0005e2000c101508 */
[----:B------:R-:W-:Y:S01]  /*685e0*/  ISETP.LT.AND P3, PT, R33, UR28, !P0 ;  /* 0x0000001c21007c0c */ /* 0x000fe2000c761270 */
[----:B0-----:R-:W-:-:S04]  /*685f0*/  IMAD.WIDE R6, R4, 0x2, R30 ;  /* 0x0000000204067825 */ /* 0x001fc800078e021e */
[----:B-1----:R-:W-:Y:S01]  /*68600*/  VIADD R5, R36, 0x2b ;  /* 0x0000002b24057836 */ /* 0x002fe20000000000 */
[----:B------:R-:W-:Y:S04]  /*68610*/  @P5 STG.E.U16 desc[UR8][R12.64], R14 ;  /* 0x0000000e0c005986 */ /* 0x000fe8000c101508 */
[----:B------:R-:W-:Y:S01]  /*68620*/  ISETP.GE.AND P1, PT, R5, UR19, PT ;  /* 0x0000001305007c0c */ /* 0x000fe2000bf26270 */
[----:B------:R0:W-:Y:S01]  /*68630*/  @P2 STG.E.U16 desc[UR8][R6.64], R15 ;  /* 0x0000000f06002986 */ /* 0x0001e2000c101508 */
[----:B------:R-:W-:-:S03]  /*68640*/  PRMT R5, R15, 0x7632, R5 ;  /* 0x000076320f057816 */ /* 0x000fc60000000005 */
[----:B--2---:R-:W2:Y:S04]  /*68650*/  LDL R0, [R1+0x544] ;  /* 0x0005440001007983 */ /* 0x004ea80000100800 */
[----:B------:R-:W3:Y:S01]  /*68660*/  LDL.LU R57, [R1+0x554] ;  /* 0x0005540001397983 */ /* 0x000ee20000300800 */
[----:B0-----:R-:W-:-:S03]  /*68670*/  IMAD.WIDE R6, R4, 0x2, R40 ;  /* 0x0000000204067825 */ /* 0x001fc600078e0228 */
[----:B------:R0:W-:Y:S04]  /*68680*/  STL [R1+0x2a28], R36 ;  /* 0x002a282401007387 */ /* 0x0001e80000100800 */
[----:B------:R1:W-:Y:S04]  /*68690*/  @P3 STG.E.U16 desc[UR8][R6.64], R5 ;  /* 0x0000000506003986 */ /* 0x0003e8000c101508 */
[----:B0-----:R-:W4:Y:S04]  /*686a0*/  LDL.LU R36, [R1+0x514] ;  /* 0x0005140001247983 */ /* 0x001f280000300800 */
[----:B------:R-:W2:Y:S04]  /*686b0*/  LDL R13, [R1+0x524] ;  /* 0x00052400010d7983 */ /* 0x000ea80000100800 */
[----:B------:R-:W3:Y:S04]  /*686c0*/  LDL.LU R15, [R1+0x534] ;  /* 0x00053400010f7983 */ /* 0x000ee80000300800 */
[----:B-1----:R-:W4:Y:S01]  /*686d0*/  LDL.LU R7, [R1+0x524] ;  /* 0x0005240001077983 */ /* 0x002f220000300800 */
[----:B------:R-:W-:-:S02]  /*686e0*/  ISETP.LT.AND P4, PT, R38, UR28, !P0 ;  /* 0x0000001c26007c0c */ /* 0x000fc4000c781270 */
[----:B------:R-:W-:Y:S02]  /*686f0*/  ISETP.LT.AND P5, PT, R37, UR28, !P0 ;  /* 0x0000001c25007c0c */ /* 0x000fe4000c7a1270 */
[----:B------:R-:W-:Y:S02]  /*68700*/  ISETP.LT.AND P6, PT, R55, UR28, !P0 ;  /* 0x0000001c37007c0c */ /* 0x000fe4000c7c1270 */
[----:B------:R-:W-:Y:S01]  /*68710*/  ISETP.LT.AND P2, PT, R56, UR28, !P0 ;  /* 0x0000001c38007c0c */ /* 0x000fe2000c741270 */
[----:B------:R-:W-:Y:S01]  /*68720*/  IMAD.WIDE R8, R4, 0x2, R42 ;  /* 0x0000000204087825 */ /* 0x000fe200078e022a */
[----:B------:R-:W-:-:S03]  /*68730*/  ISETP.LT.AND P3, PT, R58, UR28, !P0 ;  /* 0x0000001c3a007c0c */ /* 0x000fc6000c761270 */
[----:B------:R-:W-:-:S04]  /*68740*/  IMAD.WIDE R10, R4, 0x2, R44 ;  /* 0x00000002040a7825 */ /* 0x000fc800078e022c */
[C---:B------:R-:W-:Y:S01]  /*68750*/  VIADD R5, R4.reuse, UR4 ;  /* 0x0000000404057c36 */ /* 0x040fe20008000000 */
[----:B--2---:R-:W-:Y:S01]  /*68760*/  PRMT R14, R13, 0x7632, R14 ;  /* 0x000076320d0e7816 */ /* 0x004fe2000000000e */
[----:B------:R-:W-:Y:S01]  /*68770*/  IMAD.WIDE R12, R4, 0x2, R46 ;  /* 0x00000002040c7825 */ /* 0x000fe200078e022e */
[----:B----4-:R0:W-:Y:S01]  /*68780*/  @P4 STG.E.U16 desc[UR8][R8.64], R7 ;  /* 0x0000000708004986 */ /* 0x0101e2000c101508 */
[----:B------:R-:W-:Y:S01]  /*68790*/  ISETP.LT.AND P0, PT, R59, UR28, !P0 ;  /* 0x0000001c3b007c0c */ /* 0x000fe2000c701270 */
[----:B------:R-:W-:Y:S02]  /*687a0*/  ULDC UR4, c[0x0][0x248] ;  /* 0x0000920000047ab9 */ /* 0x000fe40000000800 */
[----:B------:R1:W-:Y:S04]  /*687b0*/  @P5 STG.E.U16 desc[UR8][R10.64], R14 ;  /* 0x0000000e0a005986 */ /* 0x0003e8000c101508 */
[----:B------:R2:W-:Y:S01]  /*687c0*/  @P6 STG.E.U16 desc[UR8][R12.64], R36 ;  /* 0x000000240c006986 */ /* 0x0005e2000c101508 */
[----:B0-----:R-:W-:Y:S01]  /*687d0*/  PRMT R8, R36, 0x7632, R8 ;  /* 0x0000763224087816 */ /* 0x001fe20000000008 */
[----:B------:R-:W-:-:S05]  /*687e0*/  IMAD.WIDE R6, R4, 0x2, R48 ;  /* 0x0000000204067825 */ /* 0x000fca00078e0230 */
[----:B------:R0:W-:Y:S01]  /*687f0*/  @P2 STG.E.U16 desc[UR8][R6.64], R8 ;  /* 0x0000000806002986 */ /* 0x0001e2000c101508 */
[----:B-1----:R-:W-:-:S03]  /*68800*/  PRMT R14, R0, 0x7632, R14 ;  /* 0x00007632000e7816 */ /* 0x002fc6000000000e */
[----:B--2---:R-:W2:Y:S04]  /*68810*/  LDL.LU R36, [R1+0x574] ;  /* 0x0005740001247983 */ /* 0x004ea80000300800 */
[----:B------:R-:W4:Y:S01]  /*68820*/  LDL.LU R0, [R1+0x2a30] ;  /* 0x002a300001007983 */ /* 0x000f220000300800 */
[----:B0-----:R-:W-:-:S04]  /*68830*/  IMAD.WIDE R6, R4, 0x2, R50 ;  /* 0x0000000204067825 */ /* 0x001fc800078e0232 */
[----:B------:R-:W-:Y:S01]  /*68840*/  IMAD.WIDE R8, R4, 0x2, R52 ;  /* 0x0000000204087825 */ /* 0x000fe200078e0234 */
[----:B---3--:R-:W-:Y:S01]  /*68850*/  PRMT R4, R57, 0x7632, R4 ;  /* 0x0000763239047816 */ /* 0x008fe20000000004 */
[----:B------:R0:W-:Y:S04]  /*68860*/  @P3 STG.E.U16 desc[UR8][R6.64], R57 ;  /* 0x0000003906003986 */ /* 0x0001e8000c101508 */
[----:B0-----:R-:W3:Y:S04]  /*68870*/  LDL.LU R57, [R1+0x2a2c] ;  /* 0x002a2c0001397983 */ /* 0x001ee80000300800 */
[----:B------:R-:W2:Y:S01]  /*68880*/  LDL.LU R7, [R1+0x544] ;  /* 0x0005440001077983 */ /* 0x000ea20000300800 */
[----:B------:R-:W-:-:S02]  /*68890*/  ISETP.LT.AND P5, PT, R61, UR28, !P1 ;  /* 0x0000001c3d007c0c */ /* 0x000fc4000cfa1270 */
[----:B------:R-:W-:Y:S02]  /*688a0*/  ISETP.LT.AND P4, PT, R39, UR28, !P1 ;  /* 0x0000001c27007c0c */ /* 0x000fe4000cf81270 */
[----:B------:R-:W-:Y:S01]  /*688b0*/  ISETP.LT.AND P6, PT, R54, UR28, !P1 ;  /* 0x0000001c36007c0c */ /* 0x000fe2000cfc1270 */
[C---:B------:R-:W-:Y:S01]  /*688c0*/  IMAD.WIDE R10, R5.reuse, 0x2, R2 ;  /* 0x00000002050a7825 */ /* 0x040fe200078e0202 */
[----:B------:R0:W-:Y:S03]  /*688d0*/  @P0 STG.E.U16 desc[UR8][R8.64], R4 ;  /* 0x0000000408000986 */ /* 0x0001e6000c101508 */
[----:B------:R-:W-:-:S04]  /*688e0*/  IMAD.WIDE R12, R5, 0x2, R16 ;  /* 0x00000002050c7825 */ /* 0x000fc800078e0210 */
[----:B0-----:R-:W-:Y:S01]  /*688f0*/  IMAD.WIDE R8, R5, 0x2, R20 ;  /* 0x0000000205087825 */ /* 0x001fe200078e0214 */
[----:B------:R-:W-:Y:S02]  /*68900*/  PRMT R4, R15, 0x7632, R4 ;  /* 0x000076320f047816 */ /* 0x000fe40000000004 */
[----:B----4-:R-:W-:Y:S02]  /*68910*/  ISETP.LT.AND P2, PT, R0, UR28, !P1 ;  /* 0x0000001c00007c0c */ /* 0x010fe4000cf41270 */
[----:B---3--:R-:W-:Y:S01]  /*68920*/  ISETP.LT.AND P0, PT, R57, UR28, !P1 ;  /* 0x0000001c39007c0c */ /* 0x008fe2000cf01270 */
[----:B--2---:R0:W-:Y:S01]  /*68930*/  @P5 STG.E.U16 desc[UR8][R10.64], R7 ;  /* 0x000000070a005986 */ /* 0x0041e2000c101508 */
[----:B------:R-:W-:-:S03]  /*68940*/  ISETP.LT.AND P5, PT, R34, UR28, !P1 ;  /* 0x0000001c22007c0c */ /* 0x000fc6000cfa1270 */
[----:B------:R-:W-:Y:S01]  /*68950*/  @P4 STG.E.U16 desc[UR8][R12.64], R14 ;  /* 0x0000000e0c004986 */ /* 0x000fe2000c101508 */
[----:B0-----:R-:W-:-:S03]  /*68960*/  IMAD.WIDE R6, R5, 0x2, R18 ;  /* 0x0000000205067825 */ /* 0x001fc600078e0212 */
[----:B------:R0:W-:Y:S04]  /*68970*/  STL [R1+0x2a24], R57 ;  /* 0x002a243901007387 */ /* 0x0001e80000100800 */
[----:B------:R1:W-:Y:S04]  /*68980*/  @P6 STG.E.U16 desc[UR8][R6.64], R15 ;  /* 0x0000000f06006986 */ /* 0x0003e8000c101508 */
[----:B------:R2:W-:Y:S04]  /*68990*/  @P2 STG.E.U16 desc[UR8][R8.64], R4 ;  /* 0x0000000408002986 */ /* 0x0005e8000c101508 */
[----:B0-----:R-:W3:Y:S01]  /*689a0*/  LDL.LU R57, [R1+0x564] ;  /* 0x0005640001397983 */ /* 0x001ee20000300800 */
[----:B-1----:R-:W-:-:S03]  /*689b0*/  IMAD.WIDE R6, R5, 0x2, R22 ;  /* 0x0000000205067825 */ /* 0x002fc600078e0216 */
[----:B------:R-:W4:Y:S01]  /*689c0*/  LDL.LU R15, [R1+0x594] ;  /* 0x00059400010f7983 */ /* 0x000f220000300800 */
[----:B--2---:R-:W-:Y:S01]  /*689d0*/  IMAD.WIDE R8, R5, 0x2, R24 ;  /* 0x0000000205087825 */ /* 0x004fe200078e0218 */
[----:B------:R-:W-:Y:S02]  /*689e0*/  PRMT R4, R36, 0x7632, R4 ;  /* 0x0000763224047816 */ /* 0x000fe40000000004 */
[----:B------:R0:W-:Y:S04]  /*689f0*/  @P0 STG.E.U16 desc[UR8][R6.64], R36 ;  /* 0x0000002406000986 */ /* 0x0001e8000c101508 */
[----:B------:R1:W-:Y:S04]  /*68a00*/  @P5 STG.E.U16 desc[UR8][R8.64], R4 ;  /* 0x0000000408005986 */ /* 0x0003e8000c101508 */
[----:B0-----:R-:W2:Y:S04]  /*68a10*/  LDL.LU R36, [R1+0x2a28] ;  /* 0x002a280001247983 */ /* 0x001ea80000300800 */
[----:B-1----:R-:W4:Y:S01]  /*68a20*/  LDL.LU R9, [R1+0x584] ;  /* 0x0005840001097983 */ /* 0x002f220000300800 */
[----:B------:R-:W-:-:S02]  /*68a30*/  ISETP.LT.AND P4, PT, R35, UR28, !P1 ;  /* 0x0000001c23007c0c */ /* 0x000fc4000cf81270 */
[----:B------:R-:W-:Y:S02]  /*68a40*/  ISETP.LT.AND P6, PT, R60, UR28, !P1 ;  /* 0x0000001c3c007c0c */ /* 0x000fe4000cfc1270 */
[----:B------:R-:W-:Y:S01]  /*68a50*/  ISETP.LT.AND P3, PT, R32, UR28, !P1 ;  /* 0x0000001c20007c0c */ /* 0x000fe2000cf61270 */
[----:B------:R-:W-:Y:S01]  /*68a60*/  IMAD.WIDE R10, R5, 0x2, R26 ;  /* 0x00000002050a7825 */ /* 0x000fe200078e021a */
[----:B------:R-:W-:-:S03]  /*68a70*/  ISETP.LT.AND P2, PT, R33, UR28, !P1 ;  /* 0x0000001c21007c0c */ /* 0x000fc6000cf41270 */
[----:B------:R-:W-:-:S04]  /*68a80*/  IMAD.WIDE R12, R5, 0x2, R28 ;  /* 0x00000002050c7825 */ /* 0x000fc800078e021c */
[----:B------:R-:W-:Y:S01]  /*68a90*/  IMAD.WIDE R6, R5, 0x2, R30 ;  /* 0x0000000205067825 */ /* 0x000fe200078e021e */
[----:B---3--:R-:W-:Y:S01]  /*68aa0*/  PRMT R14, R57, 0x7632, R14 ;  /* 0x00007632390e7816 */ /* 0x008fe2000000000e */
[----:B------:R0:W-:Y:S04]  /*68ab0*/  @P4 STG.E.U16 desc[UR8][R10.64], R57 ;  /* 0x000000390a004986 */ /* 0x0001e8000c101508 */
[----:B------:R1:W-:Y:S04]  /*68ac0*/  @P6 STG.E.U16 desc[UR8][R12.64], R14 ;  /* 0x0000000e0c006986 */ /* 0x0003e8000c101508 */
[----:B0-----:R-:W3:Y:S04]  /*68ad0*/  LDL.LU R57, [R1+0x5b4] ;  /* 0x0005b40001397983 */ /* 0x001ee80000300800 */
[----:B-1----:R-:W3:Y:S01]  /*68ae0*/  LDL R13, [R1+0x5a4] ;  /* 0x0005a400010d7983 */ /* 0x002ee20000100800 */
[----:B--2---:R-:W-:-:S03]  /*68af0*/  VIADD R4, R36, 0x2c ;  /* 0x0000002c24047836 */ /* 0x004fc60000000000 */
[----:B----4-:R0:W-:Y:S02]  /*68b00*/  @P3 STG.E.U16 desc[UR8][R6.64], R9 ;  /* 0x0000000906003986 */ /* 0x0101e4000c101508 */
[----:B------:R-:W-:Y:S02]  /*68b10*/  ISETP.GE.AND P0, PT, R4, UR17, PT ;  /* 0x0000001104007c0c */ /* 0x000fe4000bf06270 */
        /* <DEDUP_REMOVED lines=9> */
[----:B------:R-:W-:-:S03]  /*68bb0*/  ISETP.LT.AND P2, PT, R58, UR28, !P1 ;  /* 0x0000001c3a007c0c */ /* 0x000fc6000cf41270 */
[----:B------:R-:W-:Y:S01]  /*68bc0*/  IMAD.WIDE R10, R5, 0x2, R44 ;  /* 0x00000002050a7825 */ /* 0x000fe200078e022c */
[----:B------:R-:W-:-:S03]  /*68bd0*/  ISETP.LT.AND P1, PT, R59, UR28, !P1 ;  /* 0x0000001c3b007c0c */ /* 0x000fc6000cf21270 */
[----:B------:R-:W-:Y:S01]  /*68be0*/  VIADD R4, R5, UR4 ;  /* 0x0000000405047c36 */ /* 0x000fe20008000000 */
[----:B------:R-:W-:Y:S01]  /*68bf0*/  ULDC UR4, c[0x0][0x248] ;  /* 0x0000920000047ab9 */ /* 0x000fe20000000800 */
[----:B---3--:R-:W-:Y:S01]  /*68c00*/  PRMT R14, R13, 0x7632, R14 ;  /* 0x000076320d0e7816 */ /* 0x008fe2000000000e */
[----:B------:R-:W-:Y:S01]  /*68c10*/  IMAD.WIDE R12, R5, 0x2, R46 ;  /* 0x00000002050c7825 */ /* 0x000fe200078e022e */
[----:B--2---:R0:W-:Y:S04]  /*68c20*/  @P4 STG.E.U16 desc[UR8][R8.64], R7 ;  /* 0x0000000708004986 */ /* 0x0041e8000c101508 */
[----:B------:R-:W-:Y:S04]  /*68c30*/  @P5 STG.E.U16 desc[UR8][R10.64], R14 ;  /* 0x0000000e0a005986 */ /* 0x000fe8000c101508 */
[----:B------:R1:W-:Y:S01]  /*68c40*/  @P6 STG.E.U16 desc[UR8][R12.64], R15 ;  /* 0x0000000f0c006986 */ /* 0x0003e2000c101508 */
[----:B0-----:R-:W-:Y:S01]  /*68c50*/  PRMT R8, R15, 0x7632, R8 ;  /* 0x000076320f087816 */ /* 0x001fe20000000008 */
[----:B------:R-:W-:-:S05]  /*68c60*/  IMAD.WIDE R6, R5, 0x2, R48 ;  /* 0x0000000205067825 */ /* 0x000fca00078e0230 */
[----:B------:R0:W-:Y:S04]  /*68c70*/  @P3 STG.E.U16 desc[UR8][R6.64], R8 ;  /* 0x0000000806003986 */ /* 0x0001e8000c101508 */
[----:B-1----:R-:W2:Y:S04]  /*68c80*/  LDL.LU R15, [R1+0x508] ;  /* 0x00050800010f7983 */ /* 0x002ea80000300800 */
[----:B------:R1:W-:Y:S01]  /*68c90*/  STL [R1+0x2a1c], R58 ;  /* 0x002a1c3a01007387 */ /* 0x0003e20000100800 */
[----:B0-----:R-:W-:Y:S01]  /*68ca0*/  IMAD.WIDE R6, R5, 0x2, R50 ;  /* 0x0000000205067825 */ /* 0x001fe200078e0232 */
[----:B------:R-:W-:-:S02]  /*68cb0*/  ISETP.LT.AND P3, PT, R0, UR28, !P0 ;  /* 0x0000001c00007c0c */ /* 0x000fc4000c761270 */
[----:B-1----:R-:W3:Y:S01]  /*68cc0*/  LDL.LU R58, [R1+0x4c8] ;  /* 0x0004c800013a7983 */ /* 0x002ee20000300800 */
[----:B------:R-:W-:-:S03]  /*68cd0*/  IMAD.WIDE R8, R5, 0x2, R52 ;  /* 0x0000000205087825 */ /* 0x000fc600078e0234 */
[----:B------:R0:W-:Y:S01]  /*68ce0*/  STL [R1+0x2a20], R59 ;  /* 0x002a203b01007387 */ /* 0x0001e20000100800 */
[----:B------:R-:W-:-:S03]  /*68cf0*/  PRMT R5, R57, 0x7632, R5 ;  /* 0x0000763239057816 */ /* 0x000fc60000000005 */
[----:B------:R-:W-:Y:S04]  /*68d00*/  @P2 STG.E.U16 desc[UR8][R6.64], R57 ;  /* 0x0000003906002986 */ /* 0x000fe8000c101508 */
[----:B0-----:R-:W4:Y:S04]  /*68d10*/  LDL.LU R59, [R1+0x4e8] ;  /* 0x0004e800013b7983 */ /* 0x001f280000300800 */
[----:B------:R0:W-:Y:S04]  /*68d20*/  STL [R1+0x2a18], R0 ;  /* 0x002a180001007387 */ /* 0x0001e80000100800 */
[----:B0-----:R-:W2:Y:S04]  /*68d30*/  LDL.LU R0, [R1+0x4d8] ;  /* 0x0004d80001007983 */ /* 0x001ea80000300800 */
[----:B------:R-:W2:Y:S01]  /*68d40*/  LDL.LU R57, [R1+0x2a24] ;  /* 0x002a240001397983 */ /* 0x000ea20000300800 */
[----:B------:R-:W-:-:S02]  /*68d50*/  ISETP.LT.AND P5, PT, R61, UR28, !P0 ;  /* 0x0000001c3d007c0c */ /* 0x000fc4000c7a1270 */
[----:B------:R-:W-:Y:S02]  /*68d60*/  ISETP.LT.AND P6, PT, R39, UR28, !P0 ;  /* 0x0000001c27007c0c */ /* 0x000fe4000c7c1270 */
[----:B------:R-:W-:Y:S01]  /*68d70*/  ISETP.LT.AND P4, PT, R54, UR28, !P0 ;  /* 0x0000001c36007c0c */ /* 0x000fe2000c781270 */
[----:B------:R-:W-:Y:S01]  /*68d80*/  IMAD.WIDE R10, R4, 0x2, R2 ;  /* 0x00000002040a7825 */ /* 0x000fe200078e0202 */
[----:B------:R0:W-:Y:S01]  /*68d90*/  @P1 STG.E.U16 desc[UR8][R8.64], R5 ;  /* 0x0000000508001986 */ /* 0x0001e2000c101508 */
[----:B------:R-:W-:Y:S02]  /*68da0*/  ISETP.LT.AND P1, PT, R34, UR28, !P0 ;  /* 0x0000001c22007c0c */ /* 0x000fe4000c721270 */
[----:B------:R-:W-:-:S04]  /*68db0*/  IMAD.WIDE R12, R4, 0x2, R16 ;  /* 0x00000002040c7825 */ /* 0x000fc800078e0210 */
[----:B------:R-:W-:-:S04]  /*68dc0*/  IMAD.WIDE R6, R4, 0x2, R18 ;  /* 0x0000000204067825 */ /* 0x000fc800078e0212 */
[----:B0-----:R-:W-:Y:S01]  /*68dd0*/  IMAD.WIDE R8, R4, 0x2, R20 ;  /* 0x0000000204087825 */ /* 0x001fe200078e0214 */
[----:B---3--:R-:W-:Y:S02]  /*68de0*/  PRMT R5, R58, 0x7632, R5 ;  /* 0x000076323a057816 */ /* 0x008fe40000000005 */
[----:B----4-:R-:W-:Y:S01]  /*68df0*/  PRMT R14, R59, 0x7632, R14 ;  /* 0x000076323b0e7816 */ /* 0x010fe2000000000e */
[----:B------:R-:W-:Y:S01]  /*68e00*/  @P5 STG.E.U16 desc[UR8][R10.64], R59 ;  /* 0x0000003b0a005986 */ /* 0x000fe2000c101508 */
[----:B------:R-:W-:-:S03]  /*68e10*/  ISETP.LT.AND P5, PT, R35, UR28, !P0 ;  /* 0x0000001c23007c0c */ /* 0x000fc6000c7a1270 */
[----:B------:R-:W-:Y:S04]  /*68e20*/  @P6 STG.E.U16 desc[UR8][R12.64], R14 ;  /* 0x0000000e0c006986 */ /* 0x000fe8000c101508 */
[----:B------:R0:W-:Y:S01]  /*68e30*/  @P4 STG.E.U16 desc[UR8][R6.64], R58 ;  /* 0x0000003a06004986 */ /* 0x0001e2000c101508 */
[----:B--2---:R-:W-:-:S03]  /*68e40*/  ISETP.LT.AND P2, PT, R57, UR28, !P0 ;  /* 0x0000001c39007c0c */ /* 0x004fc6000c741270 */
[----:B------:R1:W-:Y:S01]  /*68e50*/  @P3 STG.E.U16 desc[UR8][R8.64], R5 ;  /* 0x0000000508003986 */ /* 0x0003e2000c101508 */
[----:B0-----:R-:W-:-:S03]  /*68e60*/  IMAD.WIDE R6, R4, 0x2, R22 ;  /* 0x0000000204067825 */ /* 0x001fc600078e0216 */
[----:B------:R-:W2:Y:S01]  /*68e70*/  LDL R59, [R1+0x518] ;  /* 0x00051800013b7983 */ /* 0x000ea20000100800 */
[----:B------:R-:W-:-:S03]  /*68e80*/  IMAD.WIDE R10, R4, 0x2, R26 ;  /* 0x00000002040a7825 */ /* 0x000fc600078e021a */
[----:B------:R-:W3:Y:S01]  /*68e90*/  LDL.LU R58, [R1+0x528] ;  /* 0x00052800013a7983 */ /* 0x000ee20000300800 */
[----:B-1----:R-:W-:Y:S01]  /*68ea0*/  IMAD.WIDE R8, R4, 0x2, R24 ;  /* 0x0000000204087825 */ /* 0x002fe200078e0218 */
[----:B------:R-:W-:Y:S02]  /*68eb0*/  PRMT R5, R0, 0x7632, R5 ;  /* 0x0000763200057816 */ /* 0x000fe40000000005 */
[----:B------:R-:W-:Y:S04]  /*68ec0*/  @P2 STG.E.U16 desc[UR8][R6.64], R0 ;  /* 0x0000000006002986 */ /* 0x000fe8000c101508 */
[----:B------:R-:W-:Y:S04]  /*68ed0*/  @P1 STG.E.U16 desc[UR8][R8.64], R5 ;  /* 0x0000000508001986 */ /* 0x000fe8000c101508 */
[----:B------:R0:W-:Y:S04]  /*68ee0*/  @P5 STG.E.U16 desc[UR8][R10.64], R15 ;  /* 0x0000000f0a005986 */ /* 0x0001e8000c101508 */
[----:B0-----:R-:W4:Y:S01]  /*68ef0*/  LDL.LU R11, [R1+0x4f8] ;  /* 0x0004f800010b7983 */ /* 0x001f220000300800 */
[----:B------:R-:W-:-:S02]  /*68f00*/  ISETP.LT.AND P4, PT, R60, UR28, !P0 ;  /* 0x0000001c3c007c0c */ /* 0x000fc4000c781270 */
[----:B------:R-:W-:Y:S02]  /*68f10*/  ISETP.LT.AND P3, PT, R32, UR28, !P0 ;  /* 0x0000001c20007c0c */ /* 0x000fe4000c761270 */
[----:B------:R-:W-:Y:S01]  /*68f20*/  ISETP.LT.AND P2, PT, R33, UR28, !P0 ;  /* 0x0000001c21007c0c */ /* 0x000fe2000c741270 */
[----:B------:R-:W-:Y:S01]  /*68f30*/  IMAD.WIDE R12, R4, 0x2, R28 ;  /* 0x00000002040c7825 */ /* 0x000fe200078e021c */
[----:B------:R-:W-:Y:S01]  /*68f40*/  ISETP.LT.AND P6, PT, R38, UR28, !P0 ;  /* 0x0000001c26007c0c */ /* 0x000fe2000c7c1270 */
[----:B------:R-:W4:Y:S01]  /*68f50*/  LDL R0, [R1+0x548] ;  /* 0x0005480001007983 */ /* 0x000f220000100800 */
[----:B------:R-:W-:Y:S01]  /*68f60*/  PRMT R14, R15, 0x7632, R14 ;  /* 0x000076320f0e7816 */ /* 0x000fe2000000000e */
[----:B------:R-:W-:Y:S02]  /*68f70*/  IMAD.WIDE R6, R4, 0x2, R30 ;  /* 0x0000000204067825 */ /* 0x000fe400078e021e */
[----:B------:R-:W4:Y:S02]  /*68f80*/  LDL.LU R15, [R1+0x558] ;  /* 0x00055800010f7983 */ /* 0x000f240000300800 */
[----:B------:R-:W-:-:S02]  /*68f90*/  VIADD R5, R36, 0x2d ;  /* 0x0000002d24057836 */ /* 0x000fc40000000000 */
[----:B------:R2:W-:Y:S01]  /*68fa0*/  @P4 STG.E.U16 desc[UR8][R12.64], R14 ;  /* 0x0000000e0c004986 */ /* 0x0005e2000c101508 */
[----:B------:R-:W-:Y:S02]  /*68fb0*/  IMAD.WIDE R8, R4, 0x2, R40 ;  /* 0x0000000204087825 */ /* 0x000fe400078e0228 */
[----:B------:R-:W-:Y:S02]  /*68fc0*/  ISETP.GE.AND P1, PT, R5, UR15, PT ;  /* 0x0000000f05007c0c */ /* 0x000fe4000bf26270 */
[----:B--2---:R-:W-:Y:S02]  /*68fd0*/  PRMT R14, R59, 0x7632, R14 ;  /* 0x000076323b0e7816 */ /* 0x004fe4000000000e */
[----:B------:R-:W2:Y:S01]  /*68fe0*/  LDL.LU R59, [R1+0x2a20] ;  /* 0x002a2000013b7983 */ /* 0x000ea20000300800 */
[----:B---3--:R-:W-:Y:S02]  /*68ff0*/  PRMT R5, R58, 0x7632, R5 ;  /* 0x000076323a057816 */ /* 0x008fe40000000005 */
[----:B----4-:R-:W-:Y:S01]  /*69000*/  PRMT R10, R11, 0x7632, R10 ;  /* 0x000076320b0a7816 */ /* 0x010fe2000000000a */
[----:B------:R0:W-:Y:S04]  /*69010*/  @P3 STG.E.U16 desc[UR8][R6.64], R11 ;  /* 0x0000000b06003986 */ /* 0x0001e8000c101508 */
[----:B------:R-:W-:Y:S01]  /*69020*/  @P2 STG.E.U16 desc[UR8][R8.64], R10 ;  /* 0x0000000a08002986 */ /* 0x000fe2000c101508 */
[----:B0-----:R-:W-:-:S05]  /*69030*/  IMAD.WIDE R6, R4, 0x2, R42 ;  /* 0x0000000204067825 */ /* 0x001fca00078e022a */
[----:B------:R0:W-:Y:S04]  /*69040*/  @P6 STG.E.U16 desc[UR8][R6.64], R58 ;  /* 0x0000003a06006986 */ /* 0x0001e8000c101508 */
[----:B0-----:R-:W3:Y:S04]  /*69050*/  LDL.LU R58, [R1+0x2a1c] ;  /* 0x002a1c00013a7983 */ /* 0x001ee80000300800 */
[----:B------:R-:W4:Y:S01]  /*69060*/  LDL.LU R7, [R1+0x518] ;  /* 0x0005180001077983 */ /* 0x000f220000300800 */
[----:B------:R-:W-:Y:S02]  /*69070*/  ISETP.LT.AND P5, PT, R37, UR28, !P0 ;  /* 0x0000001c25007c0c */ /* 0x000fe4000c7a1270 */
[----:B------:R-:W-:Y:S01]  /*69080*/  ISETP.LT.AND P4, PT, R55, UR28, !P0 ;  /* 0x0000001c37007c0c */ /* 0x000fe2000c781270 */
[----:B------:R-:W-:-:S04]  /*69090*/  IMAD.WIDE R8, R4, 0x2, R44 ;  /* 0x0000000204087825 */ /* 0x000fc800078e022c */
[----:B------:R-:W-:Y:S01]  /*690a0*/  IMAD.WIDE R10, R4, 0x2, R46 ;  /* 0x00000002040a7825 */ /* 0x000fe200078e022e */
[----:B------:R-:W-:-:S05]  /*690b0*/  ISETP.LT.AND P3, PT, R56, UR28, !P0 ;  /* 0x0000001c38007c0c */ /* 0x000fca000c761270 */
[----:B------:R-:W-:Y:S01]  /*690c0*/  @P5 STG.E.U16 desc[UR8][R8.64], R5 ;  /* 0x0000000508005986 */ /* 0x000fe2000c101508 */
[----:B------:R-:W-:-:S03]  /*690d0*/  IMAD.WIDE R12, R4, 0x2, R48 ;  /* 0x00000002040c7825 */ /* 0x000fc600078e0230 */
[----:B----4-:R0:W-:Y:S01]  /*690e0*/  @P4 STG.E.U16 desc[UR8][R10.64], R7 ;  /* 0x000000070a004986 */ /* 0x0101e2000c101508 */
[----:B---3--:R-:W-:-:S03]  /*690f0*/  ISETP.LT.AND P4, PT, R58, UR28, !P0 ;  /* 0x0000001c3a007c0c */ /* 0x008fc6000c781270 */
[----:B------:R1:W-:Y:S04]  /*69100*/  STL [R1+0x2a14], R58 ;  /* 0x002a143a01007387 */ /* 0x0003e80000100800 */
[----:B------:R3:W-:Y:S01]  /*69110*/  @P3 STG.E.U16 desc[UR8][R12.64], R14 ;  /* 0x0000000e0c003986 */ /* 0x0007e2000c101508 */
[----:B0-----:R-:W-:-:S03]  /*69120*/  IMAD.WIDE R6, R4, 0x2, R50 ;  /* 0x0000000204067825 */ /* 0x001fc600078e0232 */
[----:B-1----:R-:W4:Y:S04]  /*69130*/  LDL.LU R58, [R1+0x538] ;  /* 0x00053800013a7983 */ /* 0x002f280000300800 */
[----:B------:R0:W-:Y:S01]  /*69140*/  @P4 STG.E.U16 desc[UR8][R6.64], R15 ;  /* 0x0000000f06004986 */ /* 0x0001e2000c101508 */
[----:B---3--:R-:W-:-:S03]  /*69150*/  PRMT R13, R0, 0x7632, R13 ;  /* 0x00007632000d7816 */ /* 0x008fc6000000000d */
[----:B------:R-:W3:Y:S04]  /*69160*/  LDL.LU R0, [R1+0x2a18] ;  /* 0x002a180001007983 */ /* 0x000ee80000300800 */
[----:B0-----:R-:W4:Y:S01]  /*69170*/  LDL.LU R7, [R1+0x548] ;  /* 0x0005480001077983 */ /* 0x001f220000300800 */
[----:B--2---:R-:W-:Y:S02]  /*69180*/  ISETP.LT.AND P0, PT, R59, UR28, !P0 ;  /* 0x0000001c3b007c0c */ /* 0x004fe4000c701270 */
[----:B------:R-:W-:Y:S02]  /*69190*/  ISETP.LT.AND P3, PT, R61, UR28, !P1 ;  /* 0x0000001c3d007c0c */ /* 0x000fe4000cf61270 */
[----:B------:R-:W-:Y:S01]  /*691a0*/  ISETP.LT.AND P5, PT, R39, UR28, !P1 ;  /* 0x0000001c27007c0c */ /* 0x000fe2000cfa1270 */
[C---:B------:R-:W-:Y:S01]  /*691b0*/  VIADD R12, R4.reuse, UR4 ;  /* 0x00000004040c7c36 */ /* 0x040fe20008000000 */
[----:B------:R-:W-:Y:S01]  /*691c0*/  PRMT R14, R15, 0x7632, R14 ;  /* 0x000076320f0e7816 */ /* 0x000fe2000000000e */
[----:B------:R-:W-:Y:S01]  /*691d0*/  IMAD.WIDE R4, R4, 0x2, R52 ;  /* 0x0000000204047825 */ /* 0x000fe200078e0234 */
[----:B------:R-:W2:Y:S01]  /*691e0*/  LDL.LU R15, [R1+0x588] ;  /* 0x00058800010f7983 */ /* 0x000ea20000300800 */
[----:B------:R-:W-:Y:S01]  /*691f0*/  ISETP.LT.AND P6, PT, R34, UR28, !P1 ;  /* 0x0000001c22007c0c */ /* 0x000fe2000cfc1270 */
[----:B------:R-:W-:Y:S01]  /*69200*/  ULDC UR4, c[0x0][0x248] ;  /* 0x0000920000047ab9 */ /* 0x000fe20000000800 */
[----:B------:R-:W-:-:S04]  /*69210*/  IMAD.WIDE R8, R12, 0x2, R2 ;  /* 0x000000020c087825 */ /* 0x000fc800078e0202 */
[----:B------:R-:W-:Y:S01]  /*69220*/  IMAD.WIDE R10, R12, 0x2, R16 ;  /* 0x000000020c0a7825 */ /* 0x000fe200078e0210 */
[----:B------:R-:W-:Y:S04]  /*69230*/  @P0 STG.E.U16 desc[UR8][R4.64], R14 ;  /* 0x0000000e04000986 */ /* 0x000fe8000c101508 */
[----:B----4-:R-:W-:Y:S04]  /*69240*/  @P3 STG.E.U16 desc[UR8][R8.64], R7 ;  /* 0x0000000708003986 */ /* 0x010fe8000c101508 */
[----:B------:R0:W-:Y:S04]  /*69250*/  @P5 STG.E.U16 desc[UR8][R10.64], R13 ;  /* 0x0000000d0a005986 */ /* 0x0001e8000c101508 */
[----:B0-----:R-:W4:Y:S04]  /*69260*/  LDL.LU R13, [R1+0x578] ;  /* 0x00057800010d7983 */ /* 0x001f280000300800 */
[----:B------:R0:W-:Y:S04]  /*69270*/  STL [R1+0x2a10], R34 ;  /* 0x002a102201007387 */ /* 0x0001e80000100800 */
[----:B0-----:R-:W2:Y:S01]  /*69280*/  LDL.LU R34, [R1+0x568] ;  /* 0x0005680001227983 */ /* 0x001ea20000300800 */
[----:B------:R-:W-:Y:S01]  /*69290*/  ISETP.LT.AND P2, PT, R54, UR28, !P1 ;  /* 0x0000001c36007c0c */ /* 0x000fe2000cf41270 */
[----:B------:R-:W-:Y:S01]  /*692a0*/  IMAD.WIDE R4, R12, 0x2, R18 ;  /* 0x000000020c047825 */ /* 0x000fe200078e0212 */
[----:B---3--:R-:W-:-:S02]  /*692b0*/  ISETP.LT.AND P0, PT, R0, UR28, !P1 ;  /* 0x0000001c00007c0c */ /* 0x008fc4000cf01270 */
[----:B------:R-:W-:Y:S02]  /*692c0*/  ISETP.LT.AND P3, PT, R57, UR28, !P1 ;  /* 0x0000001c39007c0c */ /* 0x000fe4000cf61270 */
[----:B------:R-:W-:Y:S01]  /*692d0*/  ISETP.LT.AND P4, PT, R60, UR28, !P1 ;  /* 0x0000001c3c007c0c */ /* 0x000fe2000cf81270 */
[----:B------:R-:W-:Y:S01]  /*692e0*/  IMAD.WIDE R6, R12, 0x2, R22 ;  /* 0x000000020c067825 */ /* 0x000fe200078e0216 */
[----:B------:R-:W-:Y:S02]  /*692f0*/  PRMT R10, R58, 0x7632, R10 ;  /* 0x000076323a0a7816 */ /* 0x000fe4000000000a */
[----:B------:R-:W-:-:S03]  /*69300*/  ISETP.LT.AND P5, PT, R32, UR28, !P1 ;  /* 0x0000001c20007c0c */ /* 0x000fc6000cfa1270 */
[----:B------:R0:W-:Y:S01]  /*69310*/  @P2 STG.E.U16 desc[UR8][R4.64], R58 ;  /* 0x0000003a04002986 */ /* 0x0001e2000c101508 */
[----:B------:R-:W-:Y:S01]  /*69320*/  ISETP.LT.AND P2, PT, R35, UR28, !P1 ;  /* 0x0000001c23007c0c */ /* 0x000fe2000cf41270 */
[----:B------:R-:W-:-:S04]  /*69330*/  IMAD.WIDE R8, R12, 0x2, R24 ;  /* 0x000000020c087825 */ /* 0x000fc800078e0218 */
[C---:B0-----:R-:W-:Y:S01]  /*69340*/  IMAD.WIDE R4, R12.reuse, 0x2, R20 ;  /* 0x000000020c047825 */ /* 0x041fe200078e0214 */
[----:B------:R-:W3:Y:S04]  /*69350*/  LDL R58, [R1+0x598] ;  /* 0x00059800013a7983 */ /* 0x000ee80000100800 */
[----:B------:R0:W-:Y:S02]  /*69360*/  @P0 STG.E.U16 desc[UR8][R4.64], R10 ;  /* 0x0000000a04000986 */ /* 0x0001e4000c101508 */
[C---:B0-----:R-:W-:Y:S01]  /*69370*/  IMAD.WIDE R4, R12.reuse, 0x2, R26 ;  /* 0x000000020c047825 */ /* 0x041fe200078e021a */
[----:B----4-:R-:W-:Y:S01]  /*69380*/  PRMT R11, R13, 0x7632, R11 ;  /* 0x000076320d0b7816 */ /* 0x010fe2000000000b */
[----:B------:R0:W-:Y:S04]  /*69390*/  @P3 STG.E.U16 desc[UR8][R6.64], R13 ;  /* 0x0000000d06003986 */ /* 0x0001e8000c101508 */
[----:B------:R1:W-:Y:S01]  /*693a0*/  @P6 STG.E.U16 desc[UR8][R8.64], R11 ;  /* 0x0000000b08006986 */ /* 0x0003e2000c101508 */
[----:B0-----:R-:W-:Y:S01]  /*693b0*/  IMAD.WIDE R6, R12, 0x2, R28 ;  /* 0x000000020c067825 */ /* 0x001fe200078e021c */
[----:B--2---:R-:W-:-:S02]  /*693c0*/  PRMT R10, R34, 0x7632, R10 ;  /* 0x00007632220a7816 */ /* 0x004fc4000000000a */
[----:B------:R-:W2:Y:S01]  /*693d0*/  LDL.LU R13, [R1+0x5b8] ;  /* 0x0005b800010d7983 */ /* 0x000ea20000300800 */
[----:B-1----:R-:W-:-:S03]  /*693e0*/  IMAD.WIDE R8, R12, 0x2, R30 ;  /* 0x000000020c087825 */ /* 0x002fc600078e021e */
[----:B------:R0:W-:Y:S04]  /*693f0*/  @P2 STG.E.U16 desc[UR8][R4.64], R34 ;  /* 0x0000002204002986 */ /* 0x0001e8000c101508 */
[----:B------:R-:W-:Y:S04]  /*69400*/  @P4 STG.E.U16 desc[UR8][R6.64], R10 ;  /* 0x0000000a06004986 */ /* 0x000fe8000c101508 */
[----:B------:R1:W-:Y:S04]  /*69410*/  @P5 STG.E.U16 desc[UR8][R8.64], R15 ;  /* 0x0000000f08005986 */ /* 0x0003e8000c101508 */
[----:B0-----:R-:W4:Y:S01]  /*69420*/  LDL R34, [R1+0x4cc] ;  /* 0x0004cc0001227983 */ /* 0x001f220000100800 */
[----:B-1----:R-:W-:Y:S01]  /*69430*/  VIADD R9, R36, 0x2e ;  /* 0x0000002e24097836 */ /* 0x002fe20000000000 */
[----:B------:R-:W-:-:S02]  /*69440*/  PRMT R8, R15, 0x7632, R8 ;  /* 0x000076320f087816 */ /* 0x000fc40000000008 */
[----:B------:R-:W4:Y:S02]  /*69450*/  LDL.LU R15, [R1+0x4ec] ;  /* 0x0004ec00010f7983 */ /* 0x000f240000300800 */
[----:B------:R-:W-:Y:S02]  /*69460*/  ISETP.GE.AND P2, PT, R9, UR13, PT ;  /* 0x0000000d09007c0c */ /* 0x000fe4000bf46270 */
[----:B------:R-:W2:Y:S01]  /*69470*/  LDL.LU R9, [R1+0x5a8] ;  /* 0x0005a80001097983 */ /* 0x000ea20000300800 */
[----:B------:R-:W-:Y:S02]  /*69480*/  ISETP.LT.AND P0, PT, R33, UR28, !P1 ;  /* 0x0000001c21007c0c */ /* 0x000fe4000cf01270 */
[----:B------:R-:W-:Y:S02]  /*69490*/  ISETP.LT.AND P3, PT, R38, UR28, !P1 ;  /* 0x0000001c26007c0c */ /* 0x000fe4000cf61270 */
[----:B------:R-:W-:Y:S01]  /*694a0*/  ISETP.LT.AND P6, PT, R37, UR28, !P1 ;  /* 0x0000001c25007c0c */ /* 0x000fe2000cfc1270 */
[----:B------:R-:W-:Y:S01]  /*694b0*/  IMAD.WIDE R4, R12, 0x2, R40 ;  /* 0x000000020c047825 */ /* 0x000fe200078e0228 */
[----:B---3--:R-:W-:-:S02]  /*694c0*/  PRMT R11, R58, 0x7632, R11 ;  /* 0x000076323a0b7816 */ /* 0x008fc4000000000b */
[----:B------:R-:W3:Y:S01]  /*694d0*/  LDL.LU R58, [R1+0x2a14] ;  /* 0x002a1400013a7983 */ /* 0x000ee20000300800 */
[----:B------:R-:W-:-:S04]  /*694e0*/  IMAD.WIDE R6, R12, 0x2, R42 ;  /* 0x000000020c067825 */ /* 0x000fc800078e022a */
[----:B------:R0:W-:Y:S02]  /*694f0*/  @P0 STG.E.U16 desc[UR8][R4.64], R8 ;  /* 0x0000000804000986 */ /* 0x0001e4000c101508 */
[----:B0-----:R-:W-:Y:S01]  /*69500*/  IMAD.WIDE R4, R12, 0x2, R44 ;  /* 0x000000020c047825 */ /* 0x001fe200078e022c */
[----:B--2---:R-:W-:Y:S01]  /*69510*/  PRMT R10, R9, 0x7632, R10 ;  /* 0x00007632090a7816 */ /* 0x004fe2000000000a */
[----:B------:R-:W-:Y:S04]  /*69520*/  @P3 STG.E.U16 desc[UR8][R6.64], R9 ;  /* 0x0000000906003986 */ /* 0x000fe8000c101508 */
[----:B------:R0:W-:Y:S04]  /*69530*/  @P6 STG.E.U16 desc[UR8][R4.64], R10 ;  /* 0x0000000a04006986 */ /* 0x0001e8000c101508 */
[----:B0-----:R-:W2:Y:S01]  /*69540*/  LDL.LU R4, [R1+0x598] ;  /* 0x0005980001047983 */ /* 0x001ea20000300800 */
[----:B------:R-:W-:-:S02]  /*69550*/  ISETP.LT.AND P4, PT, R55, UR28, !P1 ;  /* 0x0000001c37007c0c */ /* 0x000fc4000cf81270 */
[----:B------:R-:W-:Y:S02]  /*69560*/  ISETP.LT.AND P5, PT, R56, UR28, !P1 ;  /* 0x0000001c38007c0c */ /* 0x000fe4000cfa1270 */
[----:B---3--:R-:W-:Y:S01]  /*69570*/  ISETP.LT.AND P0, PT, R58, UR28, !P1 ;  /* 0x0000001c3a007c0c */ /* 0x008fe2000cf01270 */
[C---:B------:R-:W-:Y:S01]  /*69580*/  IMAD.WIDE R6, R12.reuse, 0x2, R46 ;  /* 0x000000020c067825 */ /* 0x040fe200078e022e */
[----:B------:R-:W-:Y:S02]  /*69590*/  ISETP.LT.AND P1, PT, R59, UR28, !P1 ;  /* 0x0000001c3b007c0c */ /* 0x000fe4000cf21270 */
[----:B------:R-:W-:Y:S01]  /*695a0*/  ISETP.LT.AND P3, PT, R61, UR28, !P2 ;  /* 0x0000001c3d007c0c */ /* 0x000fe2000d761270 */
[----:B------:R-:W-:Y:S01]  /*695b0*/  IMAD.WIDE R8, R12, 0x2, R48 ;  /* 0x000000020c087825 */ /* 0x000fe200078e0230 */
[----:B------:R-:W-:Y:S01]  /*695c0*/  PRMT R5, R13, 0x7632, R5 ;  /* 0x000076320d057816 */ /* 0x000fe20000000005 */
[----:B------:R0:W-:Y:S01]  /*695d0*/  STL [R1+0x2a08], R0 ;  /* 0x002a080001007387 */ /* 0x0001e20000100800 */
[----:B------:R-:W-:-:S02]  /*695e0*/  ISETP.LT.AND P6, PT, R0, UR28, !P2 ;  /* 0x0000001c00007c0c */ /* 0x000fc4000d7c1270 */
[----:B----4-:R-:W-:Y:S01]  /*695f0*/  PRMT R14, R15, 0x7632, R14 ;  /* 0x000076320f0e7816 */ /* 0x010fe2000000000e */
[----:B0-----:R-:W3:Y:S04]  /*69600*/  LDL.LU R0, [R1+0x4fc] ;  /* 0x0004fc0001007983 */ /* 0x001ee80000300800 */
[----:B--2---:R0:W-:Y:S04]  /*69610*/  @P4 STG.E.U16 desc[UR8][R6.64], R4 ;  /* 0x0000000406004986 */ /* 0x0041e8000c101508 */
[----:B------:R1:W-:Y:S01]  /*69620*/  @P5 STG.E.U16 desc[UR8][R8.64], R11 ;  /* 0x0000000b08005986 */ /* 0x0003e2000c101508 */
[----:B------:R-:W-:Y:S01]  /*69630*/  ISETP.LT.AND P5, PT, R39, UR28, !P2 ;  /* 0x0000001c27007c0c */ /* 0x000fe2000d7a1270 */
[----:B0-----:R-:W-:-:S04]  /*69640*/  IMAD.WIDE R6, R12, 0x2, R50 ;  /* 0x000000020c067825 */ /* 0x001fc800078e0232 */
[C---:B------:R-:W-:Y:S01]  /*69650*/  VIADD R4, R12.reuse, UR4 ;  /* 0x000000040c047c36 */ /* 0x040fe20008000000 */
[----:B------:R0:W-:Y:S01]  /*69660*/  @P0 STG.E.U16 desc[UR8][R6.64], R13 ;  /* 0x0000000d06000986 */ /* 0x0001e2000c101508 */
[----:B-1----:R-:W-:Y:S01]  /*69670*/  IMAD.WIDE R8, R12, 0x2, R52 ;  /* 0x000000020c087825 */ /* 0x002fe200078e0234 */
[----:B------:R-:W-:Y:S01]  /*69680*/  ISETP.LT.AND P4, PT, R54, UR28, !P2 ;  /* 0x0000001c36007c0c */ /* 0x000fe2000d781270 */
[----:B------:R-:W-:-:S03]  /*69690*/  ULDC UR4, c[0x0][0x248] ;  /* 0x0000920000047ab9 */ /* 0x000fc60000000800 */
[----:B------:R1:W-:Y:S01]  /*696a0*/  @P1 STG.E.U16 desc[UR8][R8.64], R5 ;  /* 0x0000000508001986 */ /* 0x0003e2000c101508 */
[----:B0-----:R-:W-:-:S05]  /*696b0*/  IMAD.WIDE R6, R4, 0x2, R2 ;  /* 0x0000000204067825 */ /* 0x001fca00078e0202 */
[----:B------:R0:W-:Y:S01]  /*696c0*/  @P3 STG.E.U16 desc[UR8][R6.64], R15 ;  /* 0x0000000f06003986 */ /* 0x0001e2000c101508 */
[----:B-1----:R-:W-:-:S03]  /*696d0*/  PRMT R5, R34, 0x7632, R5 ;  /* 0x0000763222057816 */ /* 0x002fc60000000005 */
[----:B------:R-:W2:Y:S01]  /*696e0*/  LDL.LU R34, [R1+0x2a10] ;  /* 0x002a100001227983 */ /* 0x000ea20000300800 */
[----:B------:R-:W-:-:S03]  /*696f0*/  IMAD.WIDE R8, R4, 0x2, R16 ;  /* 0x0000000204087825 */ /* 0x000fc600078e0210 */
[----:B0-----:R-:W4:Y:S04]  /*69700*/  LDL.LU R15, [R1+0x2a0c] ;  /* 0x002a0c00010f7983 */ /* 0x001f280000300800 */
[----:B------:R-:W3:Y:S04]  /*69710*/  LDL.LU R7, [R1+0x4cc] ;  /* 0x0004cc0001077983 */ /* 0x000ee80000300800 */
[----:B------:R0:W-:Y:S04]  /*69720*/  @P5 STG.E.U16 desc[UR8][R8.64], R14 ;  /* 0x0000000e08005986 */ /* 0x0001e8000c101508 */
[----:B0-----:R-:W4:Y:S01]  /*69730*/  LDL.LU R9, [R1+0x4dc] ;  /* 0x0004dc0001097983 */ /* 0x001f220000300800 */
[----:B------:R-:W-:Y:S01]  /*69740*/  ISETP.LT.AND P0, PT, R57, UR28, !P2 ;  /* 0x0000001c39007c0c */ /* 0x000fe2000d701270 */
[----:B------:R-:W-:-:S04]  /*69750*/  IMAD.WIDE R10, R4, 0x2, R18 ;  /* 0x00000002040a7825 */ /* 0x000fc800078e0212 */
[----:B------:R-:W-:Y:S01]  /*69760*/  IMAD.WIDE R12, R4, 0x2, R20 ;  /* 0x00000002040c7825 */ /* 0x000fe200078e0214 */
[----:B---3--:R0:W-:Y:S01]  /*69770*/  @P4 STG.E.U16 desc[UR8][R10.64], R7 ;  /* 0x000000070a004986 */ /* 0x0081e2000c101508 */
[----:B--2---:R-:W-:-:S03]  /*69780*/  ISETP.LT.AND P4, PT, R34, UR28, !P2 ;  /* 0x0000001c22007c0c */ /* 0x004fc6000d781270 */
[----:B------:R4:W-:Y:S01]  /*69790*/  @P6 STG.E.U16 desc[UR8][R12.64], R5 ;  /* 0x000000050c006986 */ /* 0x0009e2000c101508 */
[----:B0-----:R-:W-:Y:S01]  /*697a0*/  IMAD.WIDE R6, R4, 0x2, R22 ;  /* 0x0000000204067825 */ /* 0x001fe200078e0216 */
[----:B----4-:R-:W-:-:S04]  /*697b0*/  PRMT R5, R9, 0x7632, R5 ;  /* 0x0000763209057816 */ /* 0x010fc80000000005 */
[----:B------:R0:W-:Y:S04]  /*697c0*/  @P0 STG.E.U16 desc[UR8][R6.64], R9 ;  /* 0x0000000906000986 */ /* 0x0001e8000c101508 */
[----:B------:R-:W2:Y:S01]  /*697d0*/  LDL R13, [R1+0x50c] ;  /* 0x00050c00010d7983 */ /* 0x000ea20000100800 */
[----:B0-----:R-:W-:-:S05]  /*697e0*/  IMAD.WIDE R6, R4, 0x2, R24 ;  /* 0x0000000204067825 */ /* 0x001fca00078e0218 */
[----:B------:R0:W-:Y:S04]  /*697f0*/  @P4 STG.E.U16 desc[UR8][R6.64], R5 ;  /* 0x0000000506004986 */ /* 0x0001e8000c101508 */
[----:B0-----:R-:W3:Y:S01]  /*69800*/  LDL.LU R7, [R1+0x50c] ;  /* 0x00050c0001077983 */ /* 0x001ee20000300800 */
[----:B------:R-:W-:Y:S02]  /*69810*/  ISETP.LT.AND P3, PT, R35, UR28, !P2 ;  /* 0x0000001c23007c0c */ /* 0x000fe4000d761270 */
[----:B------:R-:W-:Y:S02]  /*69820*/  ISETP.LT.AND P5, PT, R60, UR28, !P2 ;  /* 0x0000001c3c007c0c */ /* 0x000fe4000d7a1270 */
[----:B------:R-:W-:Y:S01]  /*69830*/  ISETP.LT.AND P6, PT, R32, UR28, !P2 ;  /* 0x0000001c20007c0c */ /* 0x000fe2000d7c1270 */
[----:B------:R-:W-:Y:S01]  /*69840*/  VIADD R12, R36, 0x2f ;  /* 0x0000002f240c7836 */ /* 0x000fe20000000000 */
[----:B------:R-:W-:Y:S01]  /*69850*/  ISETP.LT.AND P0, PT, R33, UR28, !P2 ;  /* 0x0000001c21007c0c */ /* 0x000fe2000d701270 */
[----:B------:R-:W-:Y:S01]  /*69860*/  IMAD.WIDE R8, R4, 0x2, R26 ;  /* 0x0000000204087825 */ /* 0x000fe200078e021a */
[----:B------:R-:W-:-:S02]  /*69870*/  PRMT R5, R0, 0x7632, R5 ;  /* 0x0000763200057816 */ /* 0x000fc40000000005 */
[----:B------:R-:W-:Y:S01]  /*69880*/  ISETP.GE.AND P1, PT, R12, UR11, PT ;  /* 0x0000000b0c007c0c */ /* 0x000fe2000bf26270 */
[----:B------:R-:W-:Y:S01]  /*69890*/  IMAD.WIDE R10, R4, 0x2, R28 ;  /* 0x00000002040a7825 */ /* 0x000fe200078e021c */
[----:B--2---:R-:W-:-:S03]  /*698a0*/  PRMT R14, R13, 0x7632, R14 ;  /* 0x000076320d0e7816 */ /* 0x004fc6000000000e */
[C---:B------:R-:W-:Y:S01]  /*698b0*/  IMAD.WIDE R12, R4.reuse, 0x2, R30 ;  /* 0x00000002040c7825 */ /* 0x040fe200078e021e */
[----:B---3--:R0:W-:Y:S04]  /*698c0*/  @P3 STG.E.U16 desc[UR8][R8.64], R7 ;  /* 0x0000000708003986 */ /* 0x0081e8000c101508 */
[----:B------:R-:W-:Y:S04]  /*698d0*/  @P5 STG.E.U16 desc[UR8][R10.64], R14 ;  /* 0x0000000e0a005986 */ /* 0x000fe8000c101508 */
[----:B------:R1:W-:Y:S01]  /*698e0*/  @P6 STG.E.U16 desc[UR8][R12.64], R0 ;  /* 0x000000000c006986 */ /* 0x0003e2000c101508 */
[----:B0-----:R-:W-:-:S05]  /*698f0*/  IMAD.WIDE R6, R4, 0x2, R40 ;  /* 0x0000000204067825 */ /* 0x001fca00078e0228 */
[----:B------:R0:W-:Y:S04]  /*69900*/  @P0 STG.E.U16 desc[UR8][R6.64], R5 ;  /* 0x0000000506000986 */ /* 0x0001e8000c101508 */
[----:B-1----:R-:W2:Y:S04]  /*69910*/  LDL R13, [R1+0x52c] ;  /* 0x00052c00010d7983 */ /* 0x002ea80000100800 */
[----:B------:R-:W3:Y:S01]  /*69920*/  LDL.LU R0, [R1+0x55c] ;  /* 0x00055c0001007983 */ /* 0x000ee20000300800 */
[----:B0-----:R-:W-:-:S03]  /*69930*/  VIADD R5, R36, 0x30 ;  /* 0x0000003024057836 */ /* 0x001fc60000000000 */
[----:B------:R0:W-:Y:S02]  /*69940*/  STL [R1+0x2a00], R36 ;  /* 0x002a002401007387 */ /* 0x0001e40000100800 */
[----:B------:R-:W-:Y:S02]  /*69950*/  ISETP.GE.AND P0, PT, R5, UR7, PT ;  /* 0x0000000705007c0c */ /* 0x000fe4000bf06270 */
[----:B0-----:R-:W4:Y:S04]  /*69960*/  LDL.LU R36, [R1+0x51c] ;  /* 0x00051c0001247983 */ /* 0x001f280000300800 */
[----:B------:R-:W3:Y:S01]  /*69970*/  LDL.LU R5, [R1+0x52c] ;  /* 0x00052c0001057983 */ /* 0x000ee20000300800 */
[----:B------:R-:W-:Y:S01]  /*69980*/  ISETP.LT.AND P3, PT, R38, UR28, !P2 ;  /* 0x0000001c26007c0c */ /* 0x000fe2000d761270 */
[----:B------:R-:W-:Y:S01]  /*69990*/  IMAD.WIDE R6, R4, 0x2, R42 ;  /* 0x0000000204067825 */ /* 0x000fe200078e022a */
[----:B------:R-:W-:-:S02]  /*699a0*/  ISETP.LT.AND P4, PT, R37, UR28, !P2 ;  /* 0x0000001c25007c0c */ /* 0x000fc4000d781270 */
[----:B------:R-:W-:Y:S02]  /*699b0*/  ISETP.LT.AND P5, PT, R55, UR28, !P2 ;  /* 0x0000001c37007c0c */ /* 0x000fe4000d7a1270 */
[----:B------:R-:W-:Y:S01]  /*699c0*/  ISETP.LT.AND P6, PT, R56, UR28, !P2 ;  /* 0x0000001c38007c0c */ /* 0x000fe2000d7c1270 */
[----:B------:R-:W-:-:S04]  /*699d0*/  IMAD.WIDE R8, R4, 0x2, R44 ;  /* 0x0000000204087825 */ /* 0x000fc800078e022c */
[----:B------:R-:W-:Y:S01]  /*699e0*/  IMAD.WIDE R10, R4, 0x2, R46 ;  /* 0x00000002040a7825 */ /* 0x000fe200078e022e */
[----:B--2---:R-:W-:-:S03]  /*699f0*/  PRMT R14, R13, 0x7632, R14 ;  /* 0x000076320d0e7816 */ /* 0x004fc6000000000e */
[----:B------:R-:W-:Y:S01]  /*69a00*/  IMAD.WIDE R12, R4, 0x2, R48 ;  /* 0x00000002040c7825 */ /* 0x000fe200078e0230 */
[----:B---3--:R0:W-:Y:S01]  /*69a10*/  @P3 STG.E.U16 desc[UR8][R6.64], R5 ;  /* 0x0000000506003986 */ /* 0x0081e2000c101508 */
[----:B------:R-:W-:Y:S02]  /*69a20*/  ISETP.LT.AND P3, PT, R58, UR28, !P2 ;  /* 0x0000001c3a007c0c */ /* 0x000fe4000d761270 */
[----:B----4-:R-:W-:Y:S01]  /*69a30*/  PRMT R15, R36, 0x7632, R15 ;  /* 0x00007632240f7816 */ /* 0x010fe2000000000f */
[----:B------:R1:W-:Y:S04]  /*69a40*/  @P4 STG.E.U16 desc[UR8][R8.64], R14 ;  /* 0x0000000e08004986 */ /* 0x0003e8000c101508 */
[----:B------:R2:W-:Y:S01]  /*69a50*/  @P5 STG.E.U16 desc[UR8][R10.64], R36 ;  /* 0x000000240a005986 */ /* 0x0005e2000c101508 */
[----:B0-----:R-:W-:-:S03]  /*69a60*/  IMAD.WIDE R6, R4, 0x2, R50 ;  /* 0x0000000204067825 */ /* 0x001fc600078e0232 */
[----:B------:R-:W-:Y:S01]  /*69a70*/  @P6 STG.E.U16 desc[UR8][R12.64], R15 ;  /* 0x0000000f0c006986 */ /* 0x000fe2000c101508 */
[----:B------:R-:W-:-:S03]  /*69a80*/  VIADD R5, R4, UR4 ;  /* 0x0000000404057c36 */ /* 0x000fc60008000000 */
[----:B------:R-:W-:Y:S01]  /*69a90*/  @P3 STG.E.U16 desc[UR8][R6.64], R0 ;  /* 0x0000000006003986 */ /* 0x000fe2000c101508 */
[----:B-1----:R-:W-:-:S03]  /*69aa0*/  IMAD.WIDE R8, R4, 0x2, R52 ;  /* 0x0000000204087825 */ /* 0x002fc600078e0234 */
[----:B--2---:R-:W2:Y:S01]  /*69ab0*/  LDL.LU R36, [R1+0x56c] ;  /* 0x00056c0001247983 */ /* 0x004ea20000300800 */
[----:B------:R-:W-:Y:S01]  /*69ac0*/  PRMT R4, R0, 0x7632, R4 ;  /* 0x0000763200047816 */ /* 0x000fe20000000004 */
[----:B------:R-:W-:Y:S02]  /*69ad0*/  ULDC UR4, c[0x0][0x248] ;  /* 0x0000920000047ab9 */ /* 0x000fe40000000800 */
[----:B------:R0:W-:Y:S04]  /*69ae0*/  STL [R1+0x29d0], R15 ;  /* 0x0029d00f01007387 */ /* 0x0001e80000100800 */
[----:B0-----:R-:W3:Y:S04]  /*69af0*/  LDL.LU R15, [R1+0x54c] ;  /* 0x00054c00010f7983 */ /* 0x001ee80000300800 */
[----:B------:R-:W4:Y:S01]  /*69b00*/  LDL.LU R0, [R1+0x2a08] ;  /* 0x002a080001007983 */ /* 0x000f220000300800 */
[----:B------:R-:W-:-:S02]  /*69b10*/  ISETP.LT.AND P2, PT, R59, UR28, !P2 ;  /* 0x0000001c3b007c0c */ /* 0x000fc4000d741270 */
[----:B------:R-:W-:Y:S01]  /*69b20*/  ISETP.LT.AND P5, PT, R61, UR28, !P1 ;  /* 0x0000001c3d007c0c */ /* 0x000fe2000cfa1270 */
[----:B------:R-:W-:-:S10]  /*69b30*/  IMAD.WIDE R10, R5, 0x2, R2 ;  /* 0x00000002050a7825 */ /* 0x000fd400078e0202 */
[----:B------:R0:W-:Y:S04]  /*69b40*/  @P2 STG.E.U16 desc[UR8][R8.64], R4 ;  /* 0x0000000408002986 */ /* 0x0001e8000c101508 */
[----:B0-----:R-:W2:Y:S01]  /*69b50*/  LDL.LU R9, [R1+0x53c] ;  /* 0x00053c0001097983 */ /* 0x001ea20000300800 */
[----:B---3--:R-:W-:-:S03]  /*69b60*/  PRMT R14, R15, 0x7632, R14 ;  /* 0x000076320f0e7816 */ /* 0x008fc6000000000e */
[----:B------:R0:W-:Y:S01]  /*69b70*/  @P5 STG.E.U16 desc[UR8][R10.64], R15 ;  /* 0x0000000f0a005986 */ /* 0x0001e2000c101508 */
[----:B----4-:R-:W-:-:S03]  /*69b80*/  ISETP.LT.AND P2, PT, R0, UR28, !P1 ;  /* 0x0000001c00007c0c */ /* 0x010fc6000cf41270 */
[----:B0-----:R-:W3:Y:S04]  /*69b90*/  LDL.LU R15, [R1+0x5ac] ;  /* 0x0005ac00010f7983 */ /* 0x001ee80000300800 */
[----:B------:R0:W-:Y:S04]  /*69ba0*/  STL [R1+0x2a04], R0 ;  /* 0x002a040001007387 */ /* 0x0001e80000100800 */
[----:B0-----:R-:W4:Y:S01]  /*69bb0*/  LDL.LU R0, [R1+0x57c] ;  /* 0x00057c0001007983 */ /* 0x001f220000300800 */
[----:B------:R-:W-:Y:S01]  /*69bc0*/  ISETP.LT.AND P4, PT, R39, UR28, !P1 ;  /* 0x0000001c27007c0c */ /* 0x000fe2000cf81270 */
[----:B------:R-:W-:Y:S01]  /*69bd0*/  IMAD.WIDE R12, R5, 0x2, R16 ;  /* 0x00000002050c7825 */ /* 0x000fe200078e0210 */
[----:B------:R-:W-:-:S02]  /*69be0*/  ISETP.LT.AND P6, PT, R54, UR28, !P1 ;  /* 0x0000001c36007c0c */ /* 0x000fc4000cfc1270 */
[----:B------:R-:W-:Y:S01]  /*69bf0*/  ISETP.LT.AND P3, PT, R57, UR28, !P1 ;  /* 0x0000001c39007c0c */ /* 0x000fe2000cf61270 */
[----:B------:R-:W-:-:S08]  /*69c00*/  IMAD.WIDE R6, R5, 0x2, R18 ;  /* 0x0000000205067825 */ /* 0x000fd000078e0212 */
[----:B------:R0:W-:Y:S01]  /*69c10*/  @P4 STG.E.U16 desc[UR8][R12.64], R14 ;  /* 0x0000000e0c004986 */ /* 0x0001e2000c101508 */
[----:B--2---:R-:W-:Y:S01]  /*69c20*/  PRMT R4, R9, 0x7632, R4 ;  /* 0x0000763209047816 */ /* 0x004fe20000000004 */
[C---:B------:R-:W-:Y:S02]  /*69c30*/  IMAD.WIDE R10, R5.reuse, 0x2, R20 ;  /* 0x00000002050a7825 */ /* 0x040fe400078e0214 */
[----:B0-----:R-:W2:Y:S04]  /*69c40*/  LDL.LU R13, [R1+0x58c] ;  /* 0x00058c00010d7983 */ /* 0x001ea80000300800 */
[----:B------:R0:W-:Y:S04]  /*69c50*/  @P6 STG.E.U16 desc[UR8][R6.64], R9 ;  /* 0x0000000906006986 */ /* 0x0001e8000c101508 */
[----:B------:R-:W-:Y:S01]  /*69c60*/  @P2 STG.E.U16 desc[UR8][R10.64], R4 ;  /* 0x000000040a002986 */ /* 0x000fe2000c101508 */
[----:B0-----:R-:W-:Y:S01]  /*69c70*/  IMAD.WIDE R8, R5, 0x2, R22 ;  /* 0x0000000205087825 */ /* 0x001fe200078e0216 */
[----:B----4-:R-:W-:-:S04]  /*69c80*/  PRMT R12, R0, 0x7632, R12 ;  /* 0x00007632000c7816 */ /* 0x010fc8000000000c */
[----:B------:R0:W-:Y:S04]  /*69c90*/  @P3 STG.E.U16 desc[UR8][R8.64], R0 ;  /* 0x0000000008003986 */ /* 0x0001e8000c101508 */
[----:B0-----:R-:W4:Y:S01]  /*69ca0*/  LDL R0, [R1+0x5e0] ;  /* 0x0005e00001007983 */ /* 0x001f220000100800 */
        /* <DEDUP_REMOVED lines=14> */
[----:B-1----:R-:W4:Y:S04]  /*69d90*/  LDL.LU R36, [R1+0x5bc] ;  /* 0x0005bc0001247983 */ /* 0x002f280000300800 */
[----:B------:R0:W-:Y:S04]  /*69da0*/  @P6 STG.E.U16 desc[UR8][R6.64], R4 ;  /* 0x0000000406006986 */ /* 0x0001e8000c101508 */
[----:B--2---:R1:W-:Y:S01]  /*69db0*/  @P2 STG.E.U16 desc[UR8][R8.64], R13 ;  /* 0x0000000d08002986 */ /* 0x0043e2000c101508 */
[----:B0-----:R-:W-:Y:S01]  /*69dc0*/  PRMT R4, R13, 0x7632, R4 ;  /* 0x000076320d047816 */ /* 0x001fe20000000004 */
[----:B------:R-:W-:-:S05]  /*69dd0*/  IMAD.WIDE R6, R5, 0x2, R40 ;  /* 0x0000000205067825 */ /* 0x000fca00078e0228 */
[----:B------:R0:W-:Y:S01]  /*69de0*/  @P3 STG.E.U16 desc[UR8][R6.64], R4 ;  /* 0x0000000406003986 */ /* 0x0001e2000c101508 */
[----:B-1----:R-:W-:Y:S01]  /*69df0*/  IMAD.WIDE R8, R5, 0x2, R42 ;  /* 0x0000000205087825 */ /* 0x002fe200078e022a */
[----:B---3--:R-:W-:-:S03]  /*69e00*/  PRMT R14, R15, 0x7632, R14 ;  /* 0x000076320f0e7816 */ /* 0x008fc6000000000e */
[----:B------:R-:W-:Y:S01]  /*69e10*/  IMAD.WIDE R10, R5, 0x2, R44 ;  /* 0x00000002050a7825 */ /* 0x000fe200078e022c */
[----:B0-----:R-:W2:Y:S04]  /*69e20*/  LDL.LU R7, [R1+0x59c] ;  /* 0x00059c0001077983 */ /* 0x001ea80000300800 */
[----:B------:R0:W-:Y:S04]  /*69e30*/  @P4 STG.E.U16 desc[UR8][R8.64], R15 ;  /* 0x0000000f08004986 */ /* 0x0001e8000c101508 */
[----:B------:R4:W-:Y:S04]  /*69e40*/  @P5 STG.E.U16 desc[UR8][R10.64], R14 ;  /* 0x0000000e0a005986 */ /* 0x0009e8000c101508 */
[----:B0-----:R-:W3:Y:S01]  /*69e50*/  LDL.LU R15, [R1+0x5c0] ;  /* 0x0005c000010f7983 */ /* 0x001ee20000300800 */
[----:B----4-:R-:W-:-:S03]  /*69e60*/  PRMT R14, R0, 0x7632, R14 ;  /* 0x00007632000e7816 */ /* 0x010fc6000000000e */
[----:B------:R-:W4:Y:S01]  /*69e70*/  LDL.LU R0, [R1+0x2a04] ;  /* 0x002a040001007983 */ /* 0x000f220000300800 */
[----:B------:R-:W-:Y:S02]  /*69e80*/  ISETP.LT.AND P6, PT, R55, UR28, !P1 ;  /* 0x0000001c37007c0c */ /* 0x000fe4000cfc1270 */
[----:B------:R-:W-:Y:S01]  /*69e90*/  ISETP.LT.AND P2, PT, R56, UR28, !P1 ;  /* 0x0000001c38007c0c */ /* 0x000fe2000cf41270 */
[----:B------:R-:W-:Y:S01]  /*69ea0*/  IMAD.WIDE R12, R5, 0x2, R46 ;  /* 0x00000002050c7825 */ /* 0x000fe200078e022e */
[----:B------:R-:W-:Y:S02]  /*69eb0*/  ISETP.LT.AND P3, PT, R58, UR28, !P1 ;  /* 0x0000001c3a007c0c */ /* 0x000fe4000cf61270 */
[----:B------:R-:W-:Y:S01]  /*69ec0*/  ISETP.LT.AND P1, PT, R59, UR28, !P1 ;  /* 0x0000001c3b007c0c */ /* 0x000fe2000cf21270 */
[----:B------:R-:W-:Y:S01]  /*69ed0*/  VIADD R4, R5, UR4 ;  /* 0x0000000405047c36 */ /* 0x000fe20008000000 */
[----:B--2---:R-:W-:-:S05]  /*69ee0*/  PRMT R8, R7, 0x7632, R8 ;  /* 0x0000763207087816 */ /* 0x004fca0000000008 */
[----:B------:R0:W-:Y:S01]  /*69ef0*/  @P6 STG.E.U16 desc[UR8][R12.64], R7 ;  /* 0x000000070c006986 */ /* 0x0001e2000c101508 */
[----:B------:R-:W-:Y:S01]  /*69f00*/  ISETP.LT.AND P5, PT, R61, UR28, !P0 ;  /* 0x0000001c3d007c0c */ /* 0x000fe2000c7a1270 */
[----:B------:R-:W-:Y:S01]  /*69f10*/  ULDC UR4, c[0x0][0x248] ;  /* 0x0000920000047ab9 */ /* 0x000fe20000000800 */
[----:B0-----:R-:W-:-:S05]  /*69f20*/  IMAD.WIDE R6, R5, 0x2, R48 ;  /* 0x0000000205067825 */ /* 0x001fca00078e0230 */
[----:B------:R0:W-:Y:S02]  /*69f30*/  @P2 STG.E.U16 desc[UR8][R6.64], R8 ;  /* 0x0000000806002986 */ /* 0x0001e4000c101508 */
[----:B0-----:R-:W-:-:S04]  /*69f40*/  IMAD.WIDE R6, R5, 0x2, R50 ;  /* 0x0000000205067825 */ /* 0x001fc800078e0232 */
[----:B------:R-:W-:Y:S01]  /*69f50*/  IMAD.WIDE R8, R5, 0x2, R52 ;  /* 0x0000000205087825 */ /* 0x000fe200078e0234 */
[----:B------:R-:W-:Y:S01]  /*69f60*/  PRMT R5, R36, 0x7632, R5 ;  /* 0x0000763224057816 */ /* 0x000fe20000000005 */
[----:B------:R-:W-:Y:S04]  /*69f70*/  @P3 STG.E.U16 desc[UR8][R6.64], R36 ;  /* 0x0000002406003986 */ /* 0x000fe8000c101508 */
[----:B------:R-:W-:Y:S01]  /*69f80*/  @P1 STG.E.U16 desc[UR8][R8.64], R5 ;  /* 0x0000000508001986 */ /* 0x000fe2000c101508 */
[----:B------:R-:W-:Y:S02]  /*69f90*/  ISETP.LT.AND P1, PT, R57, UR28, !P0 ;  /* 0x0000001c39007c0c */ /* 0x000fe4000c721270 */
[----:B----4-:R-:W-:Y:S01]  /*69fa0*/  ISETP.LT.AND P2, PT, R0, UR28, !P0 ;  /* 0x0000001c00007c0c */ /* 0x010fe2000c741270 */
[----:B------:R0:W-:Y:S04]  /*69fb0*/  STL [R1+0x29fc], R0 ;  /* 0x0029fc0001007387 */ /* 0x0001e80000100800 */
[----:B0-----:R-:W2:Y:S04]  /*69fc0*/  LDL.LU R0, [R1+0x600] ;  /* 0x0006000001007983 */ /* 0x001ea80000300800 */
[----:B------:R-:W4:Y:S04]  /*69fd0*/  LDL.LU R36, [R1+0x2a00] ;  /* 0x002a000001247983 */ /* 0x000f280000300800 */
[----:B------:R-:W2:Y:S04]  /*69fe0*/  LDL.LU R7, [R1+0x5e0] ;  /* 0x0005e00001077983 */ /* 0x000ea80000300800 */
[----:B------:R0:W-:Y:S04]  /*69ff0*/  STL [R1+0x29f8], R57 ;  /* 0x0029f83901007387 */ /* 0x0001e80000100800 */
[----:B0-----:R-:W4:Y:S01]  /*6a000*/  LDL.LU R57, [R1+0x5d0] ;  /* 0x0005d00001397983 */ /* 0x001f220000300800 */
[----:B------:R-:W-:Y:S01]  /*6a010*/  ISETP.LT.AND P4, PT, R39, UR28, !P0 ;  /* 0x0000001c27007c0c */ /* 0x000fe2000c781270 */
[----:B------:R-:W-:Y:S01]  /*6a020*/  IMAD.WIDE R10, R4, 0x2, R2 ;  /* 0x00000002040a7825 */ /* 0x000fe200078e0202 */
[----:B------:R-:W-:-:S03]  /*6a030*/  ISETP.LT.AND P6, PT, R54, UR28, !P0 ;  /* 0x0000001c36007c0c */ /* 0x000fc6000c7c1270 */
[----:B------:R-:W-:Y:S01]  /*6a040*/  IMAD.WIDE R12, R4, 0x2, R16 ;  /* 0x00000002040c7825 */ /* 0x000fe200078e0210 */
[----:B---3--:R-:W-:-:S03]  /*6a050*/  PRMT R5, R15, 0x7632, R5 ;  /* 0x000076320f057816 */ /* 0x008fc60000000005 */
[----:B------:R-:W-:Y:S01]  /*6a060*/  IMAD.WIDE R8, R4, 0x2, R20 ;  /* 0x0000000204087825 */ /* 0x000fe200078e0214 */
[----:B--2---:R0:W-:Y:S04]  /*6a070*/  @P5 STG.E.U16 desc[UR8][R10.64], R7 ;  /* 0x000000070a005986 */ /* 0x0041e8000c101508 */
[----:B------:R-:W-:Y:S01]  /*6a080*/  @P4 STG.E.U16 desc[UR8][R12.64], R14 ;  /* 0x0000000e0c004986 */ /* 0x000fe2000c101508 */
[----:B------:R-:W-:Y:S01]  /*6a090*/  ISETP.LT.AND P4, PT, R34, UR28, !P0 ;  /* 0x0000001c22007c0c */ /* 0x000fe2000c781270 */
[----:B0-----:R-:W-:-:S05]  /*6a0a0*/  IMAD.WIDE R6, R4, 0x2, R18 ;  /* 0x0000000204067825 */ /* 0x001fca00078e0212 */
[----:B------:R0:W-:Y:S04]  /*6a0b0*/  @P6 STG.E.U16 desc[UR8][R6.64], R15 ;  /* 0x0000000f06006986 */ /* 0x0001e8000c101508 */
[----:B------:R1:W-:Y:S01]  /*6a0c0*/  @P2 STG.E.U16 desc[UR8][R8.64], R5 ;  /* 0x0000000508002986 */ /* 0x0003e2000c101508 */
[----:B0-----:R-:W-:-:S03]  /*6a0d0*/  IMAD.WIDE R6, R4, 0x2, R22 ;  /* 0x0000000204067825 */ /* 0x001fc600078e0216 */
[----:B------:R-:W2:Y:S01]  /*6a0e0*/  LDL.LU R15, [R1+0x610] ;  /* 0x00061000010f7983 */ /* 0x000ea20000300800 */
[C---:B-1----:R-:W-:Y:S01]  /*6a0f0*/  IMAD.WIDE R8, R4.reuse, 0x2, R24 ;  /* 0x0000000204087825 */ /* 0x042fe200078e0218 */
[----:B----4-:R-:W-:Y:S02]  /*6a100*/  PRMT R5, R57, 0x7632, R5 ;  /* 0x0000763239057816 */ /* 0x010fe40000000005 */
[----:B------:R-:W-:Y:S04]  /*6a110*/  @P1 STG.E.U16 desc[UR8][R6.64], R57 ;  /* 0x0000003906001986 */ /* 0x000fe8000c101508 */
[----:B------:R0:W-:Y:S04]  /*6a120*/  @P4 STG.E.U16 desc[UR8][R8.64], R5 ;  /* 0x0000000508004986 */ /* 0x0001e8000c101508 */
[----:B0-----:R-:W3:Y:S01]  /*6a130*/  LDL.LU R9, [R1+0x5f0] ;  /* 0x0005f00001097983 */ /* 0x001ee20000300800 */
[----:B------:R-:W-:Y:S01]  /*6a140*/  ISETP.LT.AND P3, PT, R35, UR28, !P0 ;  /* 0x0000001c23007c0c */ /* 0x000fe2000c761270 */
[----:B------:R-:W-:Y:S01]  /*6a150*/  IMAD.WIDE R10, R4, 0x2, R26 ;  /* 0x00000002040a7825 */ /* 0x000fe200078e021a */
[----:B------:R-:W-:-:S02]  /*6a160*/  ISETP.LT.AND P5, PT, R60, UR28, !P0 ;  /* 0x0000001c3c007c0c */ /* 0x000fc4000c7a1270 */
        /* <DEDUP_REMOVED lines=8> */
[----:B------:R1:W-:Y:S01]  /*6a1f0*/  @P5 STG.E.U16 desc[UR8][R12.64], R14 ;  /* 0x0000000e0c005986 */ /* 0x0003e2000c101508 */
[----:B------:R-:W-:Y:S01]  /*6a200*/  ISETP.LT.AND P4, PT, R38, UR28, !P0 ;  /* 0x0000001c26007c0c */ /* 0x000fe2000c781270 */
[----:B------:R-:W-:Y:S02]  /*6a210*/  ULDC UR5, c[0x0][0x22c] ;  /* 0x00008b0000057ab9 */ /* 0x000fe40000000800 */
[----:B0-----:R-:W4:Y:S04]  /*6a220*/  LDL R0, [R1+0x640] ;  /* 0x0006400001007983 */ /* 0x001f280000100800 */
[----:B------:R-:W4:Y:S04]  /*6a230*/  LDL.LU R57, [R1+0x650] ;  /* 0x0006500001397983 */ /* 0x000f280000300800 */
[----:B-1----:R-:W2:Y:S04]  /*6a240*/  LDL R13, [R1+0x620] ;  /* 0x00062000010d7983 */ /* 0x002ea80000100800 */
[----:B---3--:R0:W-:Y:S01]  /*6a250*/  @P2 STG.E.U16 desc[UR8][R6.64], R9 ;  /* 0x0000000906002986 */ /* 0x0081e2000c101508 */
[----:B------:R-:W-:Y:S01]  /*6a260*/  PRMT R5, R9, 0x7632, R5 ;  /* 0x0000763209057816 */ /* 0x000fe20000000005 */
[----:B0-----:R-:W-:-:S05]  /*6a270*/  IMAD.WIDE R6, R4, 0x2, R40 ;  /* 0x0000000204067825 */ /* 0x001fca00078e0228 */
[----:B------:R0:W-:Y:S04]  /*6a280*/  @P3 STG.E.U16 desc[UR8][R6.64], R5 ;  /* 0x0000000506003986 */ /* 0x0001e8000c101508 */
[----:B0-----:R-:W3:Y:S01]  /*6a290*/  LDL.LU R7, [R1+0x620] ;  /* 0x0006200001077983 */ /* 0x001ee20000300800 */
[----:B------:R-:W-:Y:S02]  /*6a2a0*/  ISETP.LT.AND P5, PT, R37, UR28, !P0 ;  /* 0x0000001c25007c0c */ /* 0x000fe4000c7a1270 */
[----:B------:R-:W-:Y:S02]  /*6a2b0*/  ISETP.LT.AND P6, PT, R55, UR28, !P0 ;  /* 0x0000001c37007c0c */ /* 0x000fe4000c7c1270 */
[----:B------:R-:W-:Y:S01]  /*6a2c0*/  ISETP.LT.AND P2, PT, R56, UR28, !P0 ;  /* 0x0000001c38007c0c */ /* 0x000fe2000c741270 */
[----:B------:R-:W-:Y:S01]  /*6a2d0*/  IMAD.WIDE R8, R4, 0x2, R42 ;  /* 0x0000000204087825 */ /* 0x000fe200078e022a */
[----:B--2---:R-:W-:-:S02]  /*6a2e0*/  PRMT R14, R13, 0x7632, R14 ;  /* 0x000076320d0e7816 */ /* 0x004fc4000000000e */
[----:B------:R-:W-:Y:S01]  /*6a2f0*/  ISETP.LT.AND P3, PT, R58, UR28, !P0 ;  /* 0x0000001c3a007c0c */ /* 0x000fe2000c761270 */
[----:B------:R-:W-:-:S04]  /*6a300*/  IMAD.WIDE R10, R4, 0x2, R44 ;  /* 0x00000002040a7825 */ /* 0x000fc800078e022c */
[----:B------:R-:W-:-:S04]  /*6a310*/  IMAD.WIDE R12, R4, 0x2, R46 ;  /* 0x00000002040c7825 */ /* 0x000fc800078e022e */
[C---:B------:R-:W-:Y:S01]  /*6a320*/  VIADD R5, R4.reuse, UR4 ;  /* 0x0000000404057c36 */ /* 0x040fe20008000000 */
[----:B---3--:R0:W-:Y:S01]  /*6a330*/  @P4 STG.E.U16 desc[UR8][R8.64], R7 ;  /* 0x0000000708004986 */ /* 0x0081e2000c101508 */
[----:B------:R-:W-:Y:S01]  /*6a340*/  ISETP.LT.AND P0, PT, R59, UR28, !P0 ;  /* 0x0000001c3b007c0c */ /* 0x000fe2000c701270 */
[----:B------:R-:W-:Y:S02]  /*6a350*/  ULDC UR4, c[0x0][0x248] ;  /* 0x0000920000047ab9 */ /* 0x000fe40000000800 */
[----:B------:R4:W-:Y:S04]  /*6a360*/  @P5 STG.E.U16 desc[UR8][R10.64], R14 ;  /* 0x0000000e0a005986 */ /* 0x0009e8000c101508 */
[----:B------:R1:W-:Y:S01]  /*6a370*/  @P6 STG.E.U16 desc[UR8][R12.64], R15 ;  /* 0x0000000f0c006986 */ /* 0x0003e2000c101508 */
[----:B0-----:R-:W-:Y:S01]  /*6a380*/  PRMT R8, R15, 0x7632, R8 ;  /* 0x000076320f087816 */ /* 0x001fe20000000008 */
[----:B------:R-:W-:-:S05]  /*6a390*/  IMAD.WIDE R6, R4, 0x2, R48 ;  /* 0x0000000204067825 */ /* 0x000fca00078e0230 */
[----:B------:R0:W-:Y:S01]  /*6a3a0*/  @P2 STG.E.U16 desc[UR8][R6.64], R8 ;  /* 0x0000000806002986 */ /* 0x0001e2000c101508 */
[----:B----4-:R-:W-:-:S03]  /*6a3b0*/  PRMT R14, R0, 0x7632, R14 ;  /* 0x00007632000e7816 */ /* 0x010fc6000000000e */
        /* <DEDUP_REMOVED lines=92> */
[----:B------:R-:W-:-:S03]  /*6a980*/  ISETP.LT.AND P6, PT, R54, UR28, !P0 ;  /* 0x0000001c36007c0c */ /* 0x000fc6000c7c1270 */
[----:B------:R-:W-:-:S04]  /*6a990*/  IMAD.WIDE R6, R4, 0x2, R18 ;  /* 0x0000000204067825 */ /* 0x000fc800078e0212 */
[----:B------:R-:W-:-:S04]  /*6a9a0*/  IMAD.WIDE R8, R4, 0x2, R20 ;  /* 0x0000000204087825 */ /* 0x000fc800078e0214 */
[----:B------:R-:W-:Y:S01]  /*6a9b0*/  @P4 STG.E.U16 desc[UR8][R12.64], R14 ;  /* 0x0000000e0c004986 */ /* 0x000fe2000c101508 */
[----:B------:R-:W-:Y:S02]  /*6a9c0*/  ISETP.LT.AND P4, PT, R34, UR28, !P0 ;  /* 0x0000001c22007c0c */ /* 0x000fe4000c781270 */
[----:B----4-:R-:W-:Y:S01]  /*6a9d0*/  PRMT R5, R11, 0x7632, R5 ;  /* 0x000076320b057816 */ /* 0x010fe20000000005 */
[----:B------:R0:W-:Y:S04]  /*6a9e0*/  @P6 STG.E.U16 desc[UR8][R6.64], R11 ;  /* 0x0000000b06006986 */ /* 0x0001e8000c101508 */
[----:B------:R1:W-:Y:S01]  /*6a9f0*/  @P2 STG.E.U16 desc[UR8][R8.64], R5 ;  /* 0x0000000508002986 */ /* 0x0003e2000c101508 */
[----:B0-----:R-:W-:-:S04]  /*6aa00*/  IMAD.WIDE R6, R4, 0x2, R22 ;  /* 0x0000000204067825 */ /* 0x001fc800078e0216 */
[----:B-1----:R-:W-:Y:S01]  /*6aa10*/  IMAD.WIDE R8, R4, 0x2, R24 ;  /* 0x0000000204087825 */ /* 0x002fe200078e0218 */
[----:B------:R-:W-:-:S03]  /*6aa20*/  ISETP.LT.AND P3, PT, R35, UR28, !P0 ;  /* 0x0000001c23007c0c */ /* 0x000fc6000c761270 */
[----:B------:R-:W-:Y:S01]  /*6aa30*/  IMAD.WIDE R10, R4, 0x2, R26 ;  /* 0x00000002040a7825 */ /* 0x000fe200078e021a */
[----:B--2---:R-:W-:Y:S02]  /*6aa40*/  PRMT R14, R0, 0x7632, R14 ;  /* 0x00007632000e7816 */ /* 0x004fe4000000000e */
[----:B---3--:R-:W-:Y:S01]  /*6aa50*/  PRMT R5, R57, 0x7632, R5 ;  /* 0x0000763239057816 */ /* 0x008fe20000000005 */
[----:B------:R-:W-:Y:S04]  /*6aa60*/  @P1 STG.E.U16 desc[UR8][R6.64], R57 ;  /* 0x0000003906001986 */ /* 0x000fe8000c101508 */
[----:B------:R0:W-:Y:S04]  /*6aa70*/  @P4 STG.E.U16 desc[UR8][R8.64], R5 ;  /* 0x0000000508004986 */ /* 0x0001e8000c101508 */
[----:B0-----:R-:W2:Y:S04]  /*6aa80*/  LDL.LU R9, [R1+0x5f4] ;  /* 0x0005f40001097983 */ /* 0x001ea80000300800 */
[----:B------:R0:W-:Y:S04]  /*6aa90*/  @P3 STG.E.U16 desc[UR8][R10.64], R0 ;  /* 0x000000000a003986 */ /* 0x0001e8000c101508 */
[----:B0-----:R-:W3:Y:S01]  /*6aaa0*/  LDL R0, [R1+0x644] ;  /* 0x0006440001007983 */ /* 0x001ee20000100800 */
[----:B------:R-:W-:-:S02]  /*6aab0*/  ISETP.LT.AND P5, PT, R60, UR28, !P0 ;  /* 0x0000001c3c007c0c */ /* 0x000fc4000c7a1270 */
[----:B------:R-:W-:Y:S01]  /*6aac0*/  ISETP.LT.AND P2, PT, R32, UR28, !P0 ;  /* 0x0000001c20007c0c */ /* 0x000fe2000c741270 */
[----:B------:R-:W-:Y:S01]  /*6aad0*/  IMAD.WIDE R12, R4, 0x2, R28 ;  /* 0x00000002040c7825 */ /* 0x000fe200078e021c */
[----:B------:R-:W-:Y:S01]  /*6aae0*/  ISETP.LT.AND P3, PT, R33, UR28, !P0 ;  /* 0x0000001c21007c0c */ /* 0x000fe2000c761270 */
[----:B------:R-:W4:Y:S02]  /*6aaf0*/  LDL.LU R57, [R1+0x654] ;  /* 0x0006540001397983 */ /* 0x000f240000300800 */
[----:B------:R-:W-:Y:S02]  /*6ab00*/  VIADD R5, R36, 0x33 ;  /* 0x0000003324057836 */ /* 0x000fe40000000000 */
[----:B------:R-:W-:Y:S01]  /*6ab10*/  IMAD.WIDE R6, R4, 0x2, R30 ;  /* 0x0000000204067825 */ /* 0x000fe200078e021e */
[----:B------:R-:W-:Y:S02]  /*6ab20*/  ISETP.LT.AND P4, PT, R38, UR28, !P0 ;  /* 0x0000001c26007c0c */ /* 0x000fe4000c781270 */
[----:B------:R-:W-:Y:S01]  /*6ab30*/  ISETP.GE.AND P1, PT, R5, UR5, PT ;  /* 0x0000000505007c0c */ /* 0x000fe2000bf26270 */
[----:B------:R0:W-:Y:S01]  /*6ab40*/  @P5 STG.E.U16 desc[UR8][R12.64], R14 ;  /* 0x0000000e0c005986 */ /* 0x0001e2000c101508 */
[----:B------:R-:W-:Y:S01]  /*6ab50*/  ISETP.LT.AND P5, PT, R37, UR28, !P0 ;  /* 0x0000001c25007c0c */ /* 0x000fe2000c7a1270 */
[C---:B------:R-:W-:Y:S01]  /*6ab60*/  IMAD.WIDE R10, R4.reuse, 0x2, R44 ;  /* 0x00000002040a7825 */ /* 0x040fe200078e022c */
[----:B0-----:R-:W-:Y:S01]  /*6ab70*/  PRMT R14, R15, 0x7632, R14 ;  /* 0x000076320f0e7816 */ /* 0x001fe2000000000e */
[----:B--2---:R0:W-:Y:S01]  /*6ab80*/  @P2 STG.E.U16 desc[UR8][R6.64], R9 ;  /* 0x0000000906002986 */ /* 0x0041e2000c101508 */
[----:B------:R-:W-:Y:S01]  /*6ab90*/  PRMT R5, R9, 0x7632, R5 ;  /* 0x0000763209057816 */ /* 0x000fe20000000005 */
[----:B0-----:R-:W-:-:S05]  /*6aba0*/  IMAD.WIDE R6, R4, 0x2, R40 ;  /* 0x0000000204067825 */ /* 0x001fca00078e0228 */
[----:B------:R0:W-:Y:S01]  /*6abb0*/  @P3 STG.E.U16 desc[UR8][R6.64], R5 ;  /* 0x0000000506003986 */ /* 0x0001e2000c101508 */
[----:B------:R-:W-:-:S03]  /*6abc0*/  IMAD.WIDE R8, R4, 0x2, R42 ;  /* 0x0000000204087825 */ /* 0x000fc600078e022a */
[----:B0-----:R-:W2:Y:S04]  /*6abd0*/  LDL.LU R7, [R1+0x614] ;  /* 0x0006140001077983 */ /* 0x001ea80000300800 */
[----:B------:R0:W-:Y:S04]  /*6abe0*/  @P4 STG.E.U16 desc[UR8][R8.64], R15 ;  /* 0x0000000f08004986 */ /* 0x0001e8000c101508 */
[----:B------:R3:W-:Y:S04]  /*6abf0*/  @P5 STG.E.U16 desc[UR8][R10.64], R14 ;  /* 0x0000000e0a005986 */ /* 0x0007e8000c101508 */
[----:B0-----:R-:W4:Y:S01]  /*6ac00*/  LDL.LU R15, [R1+0x634] ;  /* 0x00063400010f7983 */ /* 0x001f220000300800 */
[----:B---3--:R-:W-:-:S03]  /*6ac10*/  PRMT R14, R0, 0x7632, R14 ;  /* 0x00007632000e7816 */ /* 0x008fc6000000000e */
[----:B------:R-:W3:Y:S01]  /*6ac20*/  LDL.LU R0, [R1+0x29f0] ;  /* 0x0029f00001007983 */ /* 0x000ee20000300800 */
[----:B------:R-:W-:Y:S02]  /*6ac30*/  ISETP.LT.AND P6, PT, R55, UR28, !P0 ;  /* 0x0000001c37007c0c */ /* 0x000fe4000c7c1270 */
[----:B------:R-:W-:Y:S01]  /*6ac40*/  ISETP.LT.AND P2, PT, R56, UR28, !P0 ;  /* 0x0000001c38007c0c */ /* 0x000fe2000c741270 */
[----:B------:R-:W-:Y:S01]  /*6ac50*/  IMAD.WIDE R12, R4, 0x2, R46 ;  /* 0x00000002040c7825 */ /* 0x000fe200078e022e */
[----:B------:R-:W-:-:S03]  /*6ac60*/  ISETP.LT.AND P3, PT, R58, UR28, !P0 ;  /* 0x0000001c3a007c0c */ /* 0x000fc6000c761270 */
[----:B------:R-:W-:-:S06]  /*6ac70*/  VIADD R5, R4, UR4 ;  /* 0x0000000404057c36 */ /* 0x000fcc0008000000 */
[----:B--2---:R0:W-:Y:S01]  /*6ac80*/  @P6 STG.E.U16 desc[UR8][R12.64], R7 ;  /* 0x000000070c006986 */ /* 0x0041e2000c101508 */
[----:B------:R-:W-:Y:S01]  /*6ac90*/  PRMT R8, R7, 0x7632, R8 ;  /* 0x0000763207087816 */ /* 0x000fe20000000008 */
[----:B------:R-:W-:Y:S01]  /*6aca0*/  ULDC UR4, c[0x0][0x248] ;  /* 0x0000920000047ab9 */ /* 0x000fe20000000800 */
[----:B0-----:R-:W-:-:S05]  /*6acb0*/  IMAD.WIDE R6, R4, 0x2, R48 ;  /* 0x0000000204067825 */ /* 0x001fca00078e0230 */
[----:B------:R0:W-:Y:S01]  /*6acc0*/  @P2 STG.E.U16 desc[UR8][R6.64], R8 ;  /* 0x0000000806002986 */ /* 0x0001e2000c101508 */
[----:B---3--:R-:W-:-:S03]  /*6acd0*/  ISETP.LT.AND P2, PT, R0, UR28, !P1 ;  /* 0x0000001c00007c0c */ /* 0x008fc6000cf41270 */
[----:B------:R1:W-:Y:S01]  /*6ace0*/  STL [R1+0x29e8], R0 ;  /* 0x0029e80001007387 */ /* 0x0003e20000100800 */
[----:B0-----:R-:W-:-:S04]  /*6acf0*/  IMAD.WIDE R6, R4, 0x2, R50 ;  /* 0x0000000204067825 */ /* 0x001fc800078e0232 */
[----:B------:R-:W-:Y:S01]  /*6ad00*/  IMAD.WIDE R8, R4, 0x2, R52 ;  /* 0x0000000204087825 */ /* 0x000fe200078e0234 */
[----:B----4-:R-:W-:Y:S01]  /*6ad10*/  PRMT R4, R57, 0x7632, R4 ;  /* 0x0000763239047816 */ /* 0x010fe20000000004 */
[----:B-1----:R-:W2:Y:S04]  /*6ad20*/  LDL.LU R0, [R1+0x664] ;  /* 0x0006640001007983 */ /* 0x002ea80000300800 */
[----:B------:R0:W-:Y:S04]  /*6ad30*/  @P3 STG.E.U16 desc[UR8][R6.64], R57 ;  /* 0x0000003906003986 */ /* 0x0001e8000c101508 */
[----:B0-----:R-:W3:Y:S01]  /*6ad40*/  LDL.LU R57, [R1+0x29ec] ;  /* 0x0029ec0001397983 */ /* 0x001ee20000300800 */
[----:B------:R-:W-:-:S03]  /*6ad50*/  ISETP.LT.AND P0, PT, R59, UR28, !P0 ;  /* 0x0000001c3b007c0c */ /* 0x000fc6000c701270 */
[----:B------:R-:W4:Y:S10]  /*6ad60*/  LDL.LU R7, [R1+0x644] ;  /* 0x0006440001077983 */ /* 0x000f340000300800 */
[----:B------:R-:W-:Y:S01]  /*6ad70*/  @P0 STG.E.U16 desc[UR8][R8.64], R4 ;  /* 0x0000000408000986 */ /* 0x000fe2000c101508 */
[----:B------:R-:W-:-:S02]  /*6ad80*/  ISETP.LT.AND P5, PT, R61, UR28, !P1 ;  /* 0x0000001c3d007c0c */ /* 0x000fc4000cfa1270 */
[----:B---3--:R-:W-:Y:S01]  /*6ad90*/  ISETP.LT.AND P0, PT, R57, UR28, !P1 ;  /* 0x0000001c39007c0c */ /* 0x008fe2000cf01270 */
[----:B------:R0:W-:Y:S04]  /*6ada0*/  STL [R1+0x29e4], R57 ;  /* 0x0029e43901007387 */ /* 0x0001e80000100800 */
[----:B0-----:R-:W3:Y:S01]  /*6adb0*/  LDL.LU R57, [R1+0x674] ;  /* 0x0006740001397983 */ /* 0x001ee20000300800 */
[----:B------:R-:W-:Y:S01]  /*6adc0*/  ISETP.LT.AND P4, PT, R39, UR28, !P1 ;  /* 0x0000001c27007c0c */ /* 0x000fe2000cf81270 */
[----:B------:R-:W-:Y:S01]  /*6add0*/  IMAD.WIDE R10, R5, 0x2, R2 ;  /* 0x00000002050a7825 */ /* 0x000fe200078e0202 */
[----:B------:R-:W-:-:S03]  /*6ade0*/  ISETP.LT.AND P6, PT, R54, UR28, !P1 ;  /* 0x0000001c36007c0c */ /* 0x000fc6000cfc1270 */
[C---:B------:R-:W-:Y:S01]  /*6adf0*/  IMAD.WIDE R12, R5.reuse, 0x2, R16 ;  /* 0x00000002050c7825 */ /* 0x040fe200078e0210 */
[----:B----4-:R0:W-:Y:S01]  /*6ae00*/  @P5 STG.E.U16 desc[UR8][R10.64], R7 ;  /* 0x000000070a005986 */ /* 0x0101e2000c101508 */
[----:B------:R-:W-:Y:S02]  /*6ae10*/  ISETP.LT.AND P5, PT, R34, UR28, !P1 ;  /* 0x0000001c22007c0c */ /* 0x000fe4000cfa1270 */
[----:B------:R-:W-:Y:S01]  /*6ae20*/  IMAD.WIDE R8, R5, 0x2, R20 ;  /* 0x0000000205087825 */ /* 0x000fe200078e0214 */
[----:B------:R-:W-:-:S03]  /*6ae30*/  PRMT R4, R15, 0x7632, R4 ;  /* 0x000076320f047816 */ /* 0x000fc60000000004 */
[----:B------:R-:W-:Y:S01]  /*6ae40*/  @P4 STG.E.U16 desc[UR8][R12.64], R14 ;  /* 0x0000000e0c004986 */ /* 0x000fe2000c101508 */
[----:B0-----:R-:W-:-:S05]  /*6ae50*/  IMAD.WIDE R6, R5, 0x2, R18 ;  /* 0x0000000205067825 */ /* 0x001fca00078e0212 */
[----:B------:R0:W-:Y:S04]  /*6ae60*/  @P6 STG.E.U16 desc[UR8][R6.64], R15 ;  /* 0x0000000f06006986 */ /* 0x0001e8000c101508 */
[----:B------:R1:W-:Y:S01]  /*6ae70*/  @P2 STG.E.U16 desc[UR8][R8.64], R4 ;  /* 0x0000000408002986 */ /* 0x0003e2000c101508 */
[----:B0-----:R-:W-:-:S03]  /*6ae80*/  IMAD.WIDE R6, R5, 0x2, R22 ;  /* 0x0000000205067825 */ /* 0x001fc600078e0216 */
[----:B------:R-:W4:Y:S01]  /*6ae90*/  LDL.LU R15, [R1+0x694] ;  /* 0x00069400010f7983 */ /* 0x000f220000300800 */
[----:B-1----:R-:W-:Y:S01]  /*6aea0*/  IMAD.WIDE R8, R5, 0x2, R24 ;  /* 0x0000000205087825 */ /* 0x002fe200078e0218 */
[----:B---3--:R-:W-:Y:S02]  /*6aeb0*/  PRMT R4, R57, 0x7632, R4 ;  /* 0x0000763239047816 */ /* 0x008fe40000000004 */
[----:B------:R-:W-:Y:S04]  /*6aec0*/  @P0 STG.E.U16 desc[UR8][R6.64], R57 ;  /* 0x0000003906000986 */ /* 0x000fe8000c101508 */
[----:B------:R0:W-:Y:S04]  /*6aed0*/  @P5 STG.E.U16 desc[UR8][R8.64], R4 ;  /* 0x0000000408005986 */ /* 0x0001e8000c101508 */
[----:B0-----:R-:W3:Y:S01]  /*6aee0*/  LDL.LU R9, [R1+0x684] ;  /* 0x0006840001097983 */ /* 0x001ee20000300800 */
[----:B------:R-:W-:-:S02]  /*6aef0*/  ISETP.LT.AND P4, PT, R35, UR28, !P1 ;  /* 0x0000001c23007c0c */ /* 0x000fc4000cf81270 */
[----:B------:R-:W-:Y:S02]  /*6af00*/  ISETP.LT.AND P6, PT, R60, UR28, !P1 ;  /* 0x0000001c3c007c0c */ /* 0x000fe4000cfc1270 */
[----:B------:R-:W-:Y:S01]  /*6af10*/  ISETP.LT.AND P3, PT, R32, UR28, !P1 ;  /* 0x0000001c20007c0c */ /* 0x000fe2000cf61270 */
[----:B------:R-:W-:Y:S01]  /*6af20*/  IMAD.WIDE R10, R5, 0x2, R26 ;  /* 0x00000002050a7825 */ /* 0x000fe200078e021a */
[----:B------:R-:W-:Y:S02]  /*6af30*/  ISETP.LT.AND P2, PT, R33, UR28, !P1 ;  /* 0x0000001c21007c0c */ /* 0x000fe4000cf41270 */
[----:B--2---:R-:W-:Y:S01]  /*6af40*/  PRMT R14, R0, 0x7632, R14 ;  /* 0x00007632000e7816 */ /* 0x004fe2000000000e */
[----:B------:R-:W-:-:S04]  /*6af50*/  IMAD.WIDE R12, R5, 0x2, R28 ;  /* 0x00000002050c7825 */ /* 0x000fc800078e021c */
[----:B------:R-:W-:Y:S02]  /*6af60*/  VIADD R4, R36, 0x34 ;  /* 0x0000003424047836 */ /* 0x000fe40000000000 */
[----:B------:R-:W-:Y:S01]  /*6af70*/  IMAD.WIDE R6, R5, 0x2, R30 ;  /* 0x0000000205067825 */ /* 0x000fe200078e021e */
[----:B------:R0:W-:Y:S02]  /*6af80*/  @P4 STG.E.U16 desc[UR8][R10.64], R0 ;  /* 0x000000000a004986 */ /* 0x0001e4000c101508 */
[----:B------:R-:W-:Y:S02]  /*6af90*/  ISETP.GE.AND P0, PT, R4, UR5, PT ;  /* 0x0000000504007c0c */ /* 0x000fe4000bf06270 */
[----:B------:R1:W-:Y:S04]  /*6afa0*/  @P6 STG.E.U16 desc[UR8][R12.64], R14 ;  /* 0x0000000e0c006986 */ /* 0x0003e8000c101508 */
[----:B0-----:R-:W2:Y:S04]  /*6afb0*/  LDL R0, [R1+0x5e8] ;  /* 0x0005e80001007983 */ /* 0x001ea80000100800 */
[----:B------:R-:W2:Y:S04]  /*6afc0*/  LDL.LU R57, [R1+0x6b4] ;  /* 0x0006b40001397983 */ /* 0x000ea80000300800 */
[----:B-1----:R-:W4:Y:S04]  /*6afd0*/  LDL R13, [R1+0x6a4] ;  /* 0x0006a400010d7983 */ /* 0x002f280000100800 */
        /* <DEDUP_REMOVED lines=9> */
[----:B----4-:R-:W-:-:S03]  /*6b070*/  PRMT R14, R13, 0x7632, R14 ;  /* 0x000076320d0e7816 */ /* 0x010fc6000000000e */
[----:B------:R-:W-:-:S04]  /*6b080*/  IMAD.WIDE R10, R5, 0x2, R44 ;  /* 0x00000002050a7825 */ /* 0x000fc800078e022c */
[----:B------:R-:W-:Y:S01]  /*6b090*/  IMAD.WIDE R12, R5, 0x2, R46 ;  /* 0x00000002050c7825 */ /* 0x000fe200078e022e */
[----:B------:R-:W-:Y:S01]  /*6b0a0*/  ISETP.LT.AND P2, PT, R58, UR28, !P1 ;  /* 0x0000001c3a007c0c */ /* 0x000fe2000cf41270 */
[----:B---3--:R0:W-:Y:S04]  /*6b0b0*/  @P4 STG.E.U16 desc[UR8][R8.64], R7 ;  /* 0x0000000708004986 */ /* 0x0081e8000c101508 */
[----:B------:R2:W-:Y:S04]  /*6b0c0*/  @P5 STG.E.U16 desc[UR8][R10.64], R14 ;  /* 0x0000000e0a005986 */ /* 0x0005e8000c101508 */
[----:B------:R1:W-:Y:S01]  /*6b0d0*/  @P6 STG.E.U16 desc[UR8][R12.64], R15 ;  /* 0x0000000f0c006986 */ /* 0x0003e2000c101508 */
[----:B0-----:R-:W-:-:S02]  /*6b0e0*/  PRMT R8, R15, 0x7632, R8 ;  /* 0x000076320f087816 */ /* 0x001fc40000000008 */
[----:B--2---:R-:W-:Y:S01]  /*6b0f0*/  PRMT R14, R0, 0x7632, R14 ;  /* 0x00007632000e7816 */ /* 0x004fe2000000000e */
[----:B-1----:R-:W2:Y:S04]  /*6b100*/  LDL.LU R15, [R1+0x608] ;  /* 0x00060800010f7983 */ /* 0x002ea80000300800 */
[----:B------:R0:W-:Y:S04]  /*6b110*/  STL [R1+0x29e0], R58 ;  /* 0x0029e03a01007387 */ /* 0x0001e80000100800 */
[----:B0-----:R-:W3:Y:S04]  /*6b120*/  LDL.LU R58, [R1+0x5c8] ;  /* 0x0005c800013a7983 */ /* 0x001ee80000300800 */
[----:B------:R-:W4:Y:S01]  /*6b130*/  LDL.LU R0, [R1+0x29e8] ;  /* 0x0029e80001007983 */ /* 0x000f220000300800 */
[----:B------:R-:W-:Y:S01]  /*6b140*/  ISETP.LT.AND P3, PT, R56, UR28, !P1 ;  /* 0x0000001c38007c0c */ /* 0x000fe2000cf61270 */
[----:B------:R-:W-:-:S04]  /*6b150*/  IMAD.WIDE R6, R5, 0x2, R48 ;  /* 0x0000000205067825 */ /* 0x000fc800078e0230 */
[----:B------:R-:W-:Y:S01]  /*6b160*/  VIADD R4, R5, UR4 ;  /* 0x0000000405047c36 */ /* 0x000fe20008000000 */
[----:B------:R-:W-:Y:S01]  /*6b170*/  ISETP.LT.AND P1, PT, R59, UR28, !P1 ;  /* 0x0000001c3b007c0c */ /* 0x000fe2000cf21270 */
[----:B------:R-:W-:-:S06]  /*6b180*/  ULDC UR4, c[0x0][0x248] ;  /* 0x0000920000047ab9 */ /* 0x000fcc0000000800 */
[----:B------:R0:W-:Y:S02]  /*6b190*/  @P3 STG.E.U16 desc[UR8][R6.64], R8 ;  /* 0x0000000806003986 */ /* 0x0001e4000c101508 */
[----:B0-----:R-:W-:-:S04]  /*6b1a0*/  IMAD.WIDE R6, R5, 0x2, R50 ;  /* 0x0000000205067825 */ /* 0x001fc800078e0232 */
[----:B------:R-:W-:Y:S01]  /*6b1b0*/  IMAD.WIDE R8, R5, 0x2, R52 ;  /* 0x0000000205087825 */ /* 0x000fe200078e0234 */
[----:B------:R-:W-:Y:S01]  /*6b1c0*/  PRMT R5, R57, 0x7632, R5 ;  /* 0x0000763239057816 */ /* 0x000fe20000000005 */
[----:B------:R-:W-:Y:S01]  /*6b1d0*/  @P2 STG.E.U16 desc[UR8][R6.64], R57 ;  /* 0x0000003906002986 */ /* 0x000fe2000c101508 */
[----:B----4-:R-:W-:-:S03]  /*6b1e0*/  ISETP.LT.AND P3, PT, R0, UR28, !P0 ;  /* 0x0000001c00007c0c */ /* 0x010fc6000c761270 */
[----:B------:R0:W-:Y:S04]  /*6b1f0*/  STL [R1+0x29dc], R0 ;  /* 0x0029dc0001007387 */ /* 0x0001e80000100800 */
[----:B0-----:R-:W4:Y:S04]  /*6b200*/  LDL.LU R0, [R1+0x5d8] ;  /* 0x0005d80001007983 */ /* 0x001f280000300800 */
[----:B------:R-:W2:Y:S04]  /*6b210*/  LDL.LU R57, [R1+0x29e4] ;  /* 0x0029e40001397983 */ /* 0x000ea80000300800 */
[----:B------:R-:W4:Y:S01]  /*6b220*/  LDL.LU R7, [R1+0x5e8] ;  /* 0x0005e80001077983 */ /* 0x000f220000300800 */
[----:B------:R-:W-:-:S02]  /*6b230*/  ISETP.LT.AND P5, PT, R61, UR28, !P0 ;  /* 0x0000001c3d007c0c */ /* 0x000fc4000c7a1270 */
[----:B------:R-:W-:Y:S02]  /*6b240*/  ISETP.LT.AND P6, PT, R39, UR28, !P0 ;  /* 0x0000001c27007c0c */ /* 0x000fe4000c7c1270 */
[----:B------:R-:W-:Y:S01]  /*6b250*/  ISETP.LT.AND P4, PT, R54, UR28, !P0 ;  /* 0x0000001c36007c0c */ /* 0x000fe2000c781270 */
[----:B------:R-:W-:Y:S01]  /*6b260*/  IMAD.WIDE R10, R4, 0x2, R2 ;  /* 0x00000002040a7825 */ /* 0x000fe200078e0202 */
[----:B------:R0:W-:Y:S01]  /*6b270*/  @P1 STG.E.U16 desc[UR8][R8.64], R5 ;  /* 0x0000000508001986 */ /* 0x0001e2000c101508 */
[----:B------:R-:W-:Y:S02]  /*6b280*/  ISETP.LT.AND P1, PT, R34, UR28, !P0 ;  /* 0x0000001c22007c0c */ /* 0x000fe4000c721270 */
[----:B------:R-:W-:-:S04]  /*6b290*/  IMAD.WIDE R12, R4, 0x2, R16 ;  /* 0x00000002040c7825 */ /* 0x000fc800078e0210 */
[----:B0-----:R-:W-:Y:S01]  /*6b2a0*/  IMAD.WIDE R8, R4, 0x2, R20 ;  /* 0x0000000204087825 */ /* 0x001fe200078e0214 */
[----:B---3--:R-:W-:Y:S02]  /*6b2b0*/  PRMT R5, R58, 0x7632, R5 ;  /* 0x000076323a057816 */ /* 0x008fe40000000005 */
[----:B--2---:R-:W-:Y:S01]  /*6b2c0*/  ISETP.LT.AND P2, PT, R57, UR28, !P0 ;  /* 0x0000001c39007c0c */ /* 0x004fe2000c741270 */
[----:B----4-:R0:W-:Y:S01]  /*6b2d0*/  @P5 STG.E.U16 desc[UR8][R10.64], R7 ;  /* 0x000000070a005986 */ /* 0x0101e2000c101508 */
[----:B------:R-:W-:-:S03]  /*6b2e0*/  ISETP.LT.AND P5, PT, R35, UR28, !P0 ;  /* 0x0000001c23007c0c */ /* 0x000fc6000c7a1270 */
[----:B------:R-:W-:Y:S01]  /*6b2f0*/  @P6 STG.E.U16 desc[UR8][R12.64], R14 ;  /* 0x0000000e0c006986 */ /* 0x000fe2000c101508 */
[----:B0-----:R-:W-:-:S05]  /*6b300*/  IMAD.WIDE R6, R4, 0x2, R18 ;  /* 0x0000000204067825 */ /* 0x001fca00078e0212 */
[----:B------:R0:W-:Y:S01]  /*6b310*/  @P4 STG.E.U16 desc[UR8][R6.64], R58 ;  /* 0x0000003a06004986 */ /* 0x0001e2000c101508 */
[----:B------:R-:W-:-:S03]  /*6b320*/  IMAD.WIDE R10, R4, 0x2, R26 ;  /* 0x00000002040a7825 */ /* 0x000fc600078e021a */
[----:B------:R1:W-:Y:S01]  /*6b330*/  @P3 STG.E.U16 desc[UR8][R8.64], R5 ;  /* 0x0000000508003986 */ /* 0x0003e2000c101508 */
[----:B------:R-:W-:Y:S01]  /*6b340*/  ISETP.LT.AND P3, PT, R32, UR28, !P0 ;  /* 0x0000001c20007c0c */ /* 0x000fe2000c761270 */
[C---:B0-----:R-:W-:Y:S02]  /*6b350*/  IMAD.WIDE R6, R4.reuse, 0x2, R22 ;  /* 0x0000000204067825 */ /* 0x041fe400078e0216 */
[----:B------:R-:W2:Y:S02]  /*6b360*/  LDL.LU R58, [R1+0x628] ;  /* 0x00062800013a7983 */ /* 0x000ea40000300800 */
[----:B-1----:R-:W-:Y:S01]  /*6b370*/  IMAD.WIDE R8, R4, 0x2, R24 ;  /* 0x0000000204087825 */ /* 0x002fe200078e0218 */
[----:B------:R-:W-:Y:S01]  /*6b380*/  PRMT R5, R0, 0x7632, R5 ;  /* 0x0000763200057816 */ /* 0x000fe20000000005 */
[----:B------:R-:W-:Y:S04]  /*6b390*/  @P2 STG.E.U16 desc[UR8][R6.64], R0 ;  /* 0x0000000006002986 */ /* 0x000fe8000c101508 */
[----:B------:R0:W-:Y:S04]  /*6b3a0*/  STL [R1+0x29d8], R32 ;  /* 0x0029d82001007387 */ /* 0x0001e80000100800 */
[----:B------:R-:W-:Y:S04]  /*6b3b0*/  @P1 STG.E.U16 desc[UR8][R8.64], R5 ;  /* 0x0000000508001986 */ /* 0x000fe8000c101508 */
[----:B------:R1:W-:Y:S04]  /*6b3c0*/  @P5 STG.E.U16 desc[UR8][R10.64], R15 ;  /* 0x0000000f0a005986 */ /* 0x0003e8000c101508 */
[----:B0-----:R-:W3:Y:S04]  /*6b3d0*/  LDL.LU R32, [R1+0x618] ;  /* 0x0006180001207983 */ /* 0x001ee80000300800 */
[----:B-1----:R-:W4:Y:S01]  /*6b3e0*/  LDL.LU R11, [R1+0x5f8] ;  /* 0x0005f800010b7983 */ /* 0x002f220000300800 */
[----:B------:R-:W-:-:S02]  /*6b3f0*/  ISETP.LT.AND P4, PT, R60, UR28, !P0 ;  /* 0x0000001c3c007c0c */ /* 0x000fc4000c781270 */
[----:B------:R-:W-:Y:S01]  /*6b400*/  ISETP.LT.AND P2, PT, R33, UR28, !P0 ;  /* 0x0000001c21007c0c */ /* 0x000fe2000c741270 */
[----:B------:R-:W-:Y:S01]  /*6b410*/  IMAD.WIDE R12, R4, 0x2, R28 ;  /* 0x00000002040c7825 */ /* 0x000fe200078e021c */
[----:B------:R-:W-:Y:S01]  /*6b420*/  ISETP.LT.AND P6, PT, R38, UR28, !P0 ;  /* 0x0000001c26007c0c */ /* 0x000fe2000c7c1270 */
[----:B------:R-:W3:Y:S01]  /*6b430*/  LDL R0, [R1+0x648] ;  /* 0x0006480001007983 */ /* 0x000ee20000100800 */
[----:B------:R-:W-:Y:S01]  /*6b440*/  PRMT R14, R15, 0x7632, R14 ;  /* 0x000076320f0e7816 */ /* 0x000fe2000000000e */
[----:B------:R-:W-:Y:S02]  /*6b450*/  IMAD.WIDE R6, R4, 0x2, R30 ;  /* 0x0000000204067825 */ /* 0x000fe400078e021e */
[----:B------:R-:W3:Y:S02]  /*6b460*/  LDL.LU R15, [R1+0x658] ;  /* 0x00065800010f7983 */ /* 0x000ee40000300800 */
[----:B------:R-:W-:Y:S02]  /*6b470*/  VIADD R5, R36, 0x35 ;  /* 0x0000003524057836 */ /* 0x000fe40000000000 */
[----:B------:R-:W-:Y:S01]  /*6b480*/  @P4 STG.E.U16 desc[UR8][R12.64], R14 ;  /* 0x0000000e0c004986 */ /* 0x000fe2000c101508 */
[----:B------:R-:W-:-:S02]  /*6b490*/  IMAD.WIDE R8, R4, 0x2, R40 ;  /* 0x0000000204087825 */ /* 0x000fc400078e0228 */
[----:B------:R-:W-:Y:S02]  /*6b4a0*/  ISETP.GE.AND P1, PT, R5, UR5, PT ;  /* 0x0000000505007c0c */ /* 0x000fe4000bf26270 */
[----:B--2---:R-:W-:Y:S02]  /*6b4b0*/  PRMT R5, R58, 0x7632, R5 ;  /* 0x000076323a057816 */ /* 0x004fe40000000005 */
[----:B----4-:R-:W-:Y:S01]  /*6b4c0*/  PRMT R10, R11, 0x7632, R10 ;  /* 0x000076320b0a7816 */ /* 0x010fe2000000000a */
[----:B------:R0:W-:Y:S04]  /*6b4d0*/  @P3 STG.E.U16 desc[UR8][R6.64], R11 ;  /* 0x0000000b06003986 */ /* 0x0001e8000c101508 */
[----:B------:R-:W-:Y:S01]  /*6b4e0*/  @P2 STG.E.U16 desc[UR8][R8.64], R10 ;  /* 0x0000000a08002986 */ /* 0x000fe2000c101508 */
[----:B0-----:R-:W-:-:S05]  /*6b4f0*/  IMAD.WIDE R6, R4, 0x2, R42 ;  /* 0x0000000204067825 */ /* 0x001fca00078e022a */
[----:B------:R0:W-:Y:S04]  /*6b500*/  @P6 STG.E.U16 desc[UR8][R6.64], R58 ;  /* 0x0000003a06006986 */ /* 0x0001e8000c101508 */
[----:B0-----:R-:W2:Y:S01]  /*6b510*/  LDL.LU R58, [R1+0x29e0] ;  /* 0x0029e000013a7983 */ /* 0x001ea20000300800 */
[----:B------:R-:W-:Y:S02]  /*6b520*/  ISETP.LT.AND P5, PT, R37, UR28, !P0 ;  /* 0x0000001c25007c0c */ /* 0x000fe4000c7a1270 */
[----:B------:R-:W-:Y:S01]  /*6b530*/  ISETP.LT.AND P4, PT, R55, UR28, !P0 ;  /* 0x0000001c37007c0c */ /* 0x000fe2000c781270 */
[----:B------:R-:W-:Y:S01]  /*6b540*/  IMAD.WIDE R8, R4, 0x2, R44 ;  /* 0x0000000204087825 */ /* 0x000fe200078e022c */
[----:B------:R-:W-:-:S03]  /*6b550*/  ISETP.LT.AND P3, PT, R56, UR28, !P0 ;  /* 0x0000001c38007c0c */ /* 0x000fc6000c761270 */
[----:B------:R-:W-:Y:S01]  /*6b560*/  IMAD.WIDE R10, R4, 0x2, R46 ;  /* 0x00000002040a7825 */ /* 0x000fe200078e022e */
[----:B---3--:R-:W-:-:S05]  /*6b570*/  PRMT R14, R32, 0x7632, R14 ;  /* 0x00007632200e7816 */ /* 0x008fca000000000e */
[----:B------:R-:W-:Y:S01]  /*6b580*/  @P5 STG.E.U16 desc[UR8][R8.64], R5 ;  /* 0x0000000508005986 */ /* 0x000fe2000c101508 */
[----:B------:R-:W-:-:S03]  /*6b590*/  IMAD.WIDE R12, R4, 0x2, R48 ;  /* 0x00000002040c7825 */ /* 0x000fc600078e0230 */
[----:B------:R0:W-:Y:S01]  /*6b5a0*/  @P4 STG.E.U16 desc[UR8][R10.64], R32 ;  /* 0x000000200a004986 */ /* 0x0001e2000c101508 */
[----:B------:R-:W-:-:S03]  /*6b5b0*/  IMAD.WIDE R6, R4, 0x2, R50 ;  /* 0x0000000204067825 */ /* 0x000fc600078e0232 */
[----:B------:R1:W-:Y:S04]  /*6b5c0*/  @P3 STG.E.U16 desc[UR8][R12.64], R14 ;  /* 0x0000000e0c003986 */ /* 0x0003e8000c101508 */
[----:B0-----:R-:W3:Y:S01]  /*6b5d0*/  LDL R32, [R1+0x678] ;  /* 0x0006780001207983 */ /* 0x001ee20000100800 */
[----:B-1----:R-:W-:-:S03]  /*6b5e0*/  PRMT R13, R0, 0x7632, R13 ;  /* 0x00007632000d7816 */ /* 0x002fc6000000000d */
[----:B------:R-:W4:Y:S01]  /*6b5f0*/  LDL.LU R0, [R1+0x29dc] ;  /* 0x0029dc0001007983 */ /* 0x000f220000300800 */
[----:B--2---:R-:W-:-:S13]  /*6b600*/  ISETP.LT.AND P4, PT, R58, UR28, !P0 ;  /* 0x0000001c3a007c0c */ /* 0x004fda000c781270 */
[----:B------:R0:W-:Y:S04]  /*6b610*/  @P4 STG.E.U16 desc[UR8][R6.64], R15 ;  /* 0x0000000f06004986 */ /* 0x0001e8000c101508 */
[----:B0-----:R-:W2:Y:S04]  /*6b620*/  LDL.LU R6, [R1+0x648] ;  /* 0x0006480001067983 */ /* 0x001ea80000300800 */
[----:B------:R-:W3:Y:S01]  /*6b630*/  LDL.LU R7, [R1+0x638] ;  /* 0x0006380001077983 */ /* 0x000ee20000300800 */
[----:B------:R-:W-:Y:S01]  /*6b640*/  ISETP.LT.AND P0, PT, R59, UR28, !P0 ;  /* 0x0000001c3b007c0c */ /* 0x000fe2000c701270 */
[C---:B------:R-:W-:Y:S01]  /*6b650*/  VIADD R12, R4.reuse, UR4 ;  /* 0x00000004040c7c36 */ /* 0x040fe20008000000 */
[----:B------:R-:W-:Y:S01]  /*6b660*/  ISETP.LT.AND P3, PT, R61, UR28, !P1 ;  /* 0x0000001c3d007c0c */ /* 0x000fe2000cf61270 */
[----:B------:R-:W-:Y:S01]  /*6b670*/  IMAD.WIDE R4, R4, 0x2, R52 ;  /* 0x0000000204047825 */ /* 0x000fe200078e0234 */
[----:B------:R-:W-:Y:S01]  /*6b680*/  ISETP.LT.AND P5, PT, R39, UR28, !P1 ;  /* 0x0000001c27007c0c */ /* 0x000fe2000cfa1270 */
[----:B------:R-:W-:Y:S01]  /*6b690*/  ULDC UR4, c[0x0][0x248] ;  /* 0x0000920000047ab9 */ /* 0x000fe20000000800 */
[----:B------:R-:W-:-:S02]  /*6b6a0*/  ISETP.LT.AND P2, PT, R54, UR28, !P1 ;  /* 0x0000001c36007c0c */ /* 0x000fc4000cf41270 */
[----:B------:R-:W-:Y:S01]  /*6b6b0*/  PRMT R14, R15, 0x7632, R14 ;  /* 0x000076320f0e7816 */ /* 0x000fe2000000000e */
[----:B------:R-:W-:Y:S01]  /*6b6c0*/  IMAD.WIDE R8, R12, 0x2, R2 ;  /* 0x000000020c087825 */ /* 0x000fe200078e0202 */
[----:B------:R-:W3:Y:S04]  /*6b6d0*/  LDL.LU R15, [R1+0x688] ;  /* 0x00068800010f7983 */ /* 0x000ee80000300800 */
[----:B------:R0:W-:Y:S01]  /*6b6e0*/  @P0 STG.E.U16 desc[UR8][R4.64], R14 ;  /* 0x0000000e04000986 */ /* 0x0001e2000c101508 */
[----:B----4-:R-:W-:Y:S01]  /*6b6f0*/  ISETP.LT.AND P0, PT, R0, UR28, !P1 ;  /* 0x0000001c00007c0c */ /* 0x010fe2000cf01270 */
[----:B------:R-:W-:Y:S01]  /*6b700*/  IMAD.WIDE R10, R12, 0x2, R16 ;  /* 0x000000020c0a7825 */ /* 0x000fe200078e0210 */
[----:B------:R-:W-:Y:S01]  /*6b710*/  ISETP.LT.AND P6, PT, R34, UR28, !P1 ;  /* 0x0000001c22007c0c */ /* 0x000fe2000cfc1270 */
[----:B------:R1:W-:Y:S02]  /*6b720*/  STL [R1+0x29d4], R34 ;  /* 0x0029d42201007387 */ /* 0x0003e40000100800 */
[----:B0-----:R-:W-:-:S02]  /*6b730*/  IMAD.WIDE R4, R12, 0x2, R18 ;  /* 0x000000020c047825 */ /* 0x001fc400078e0212 */
[----:B-1----:R-:W4:Y:S04]  /*6b740*/  LDL.LU R34, [R1+0x668] ;  /* 0x0006680001227983 */ /* 0x002f280000300800 */
[----:B--2---:R-:W-:Y:S04]  /*6b750*/  @P3 STG.E.U16 desc[UR8][R8.64], R6 ;  /* 0x0000000608003986 */ /* 0x004fe8000c101508 */
[----:B------:R0:W-:Y:S04]  /*6b760*/  @P5 STG.E.U16 desc[UR8][R10.64], R13 ;  /* 0x0000000d0a005986 */ /* 0x0001e8000c101508 */
[----:B---3--:R1:W-:Y:S01]  /*6b770*/  @P2 STG.E.U16 desc[UR8][R4.64], R7 ;  /* 0x0000000704002986 */ /* 0x0083e2000c101508 */
[----:B0-----:R-:W-:-:S03]  /*6b780*/  PRMT R10, R7, 0x7632, R10 ;  /* 0x00007632070a7816 */ /* 0x001fc6000000000a */
[----:B------:R-:W2:Y:S01]  /*6b790*/  LDL.LU R13, [R1+0x698] ;  /* 0x00069800010d7983 */ /* 0x000ea20000300800 */
[----:B------:R-:W-:Y:S01]  /*6b7a0*/  PRMT R11, R32, 0x7632, R11 ;  /* 0x00007632200b7816 */ /* 0x000fe2000000000b */
[----:B-1----:R-:W-:Y:S02]  /*6b7b0*/  IMAD.WIDE R4, R12, 0x2, R20 ;  /* 0x000000020c047825 */ /* 0x002fe400078e0214 */
[----:B------:R-:W3:Y:S04]  /*6b7c0*/  LDL.LU R32, [R1+0x29d8] ;  /* 0x0029d80001207983 */ /* 0x000ee80000300800 */
[----:B------:R0:W-:Y:S04]  /*6b7d0*/  @P0 STG.E.U16 desc[UR8][R4.64], R10 ;  /* 0x0000000a04000986 */ /* 0x0001e8000c101508 */
[----:B0-----:R-:W2:Y:S01]  /*6b7e0*/  LDL.LU R5, [R1+0x678] ;  /* 0x0006780001057983 */ /* 0x001ea20000300800 */
[----:B------:R-:W-:-:S02]  /*6b7f0*/  ISETP.LT.AND P3, PT, R57, UR28, !P1 ;  /* 0x0000001c39007c0c */ /* 0x000fc4000cf61270 */
[----:B------:R-:W-:Y:S01]  /*6b800*/  ISETP.LT.AND P2, PT, R35, UR28, !P1 ;  /* 0x0000001c23007c0c */ /* 0x000fe2000cf41270 */
[----:B------:R-:W-:Y:S01]  /*6b810*/  IMAD.WIDE R6, R12, 0x2, R22 ;  /* 0x000000020c067825 */ /* 0x000fe200078e0216 */
[----:B------:R-:W-:-:S03]  /*6b820*/  ISETP.LT.AND P4, PT, R60, UR28, !P1 ;  /* 0x0000001c3c007c0c */ /* 0x000fc6000cf81270 */
[----:B------:R-:W-:Y:S01]  /*6b830*/  IMAD.WIDE R8, R12, 0x2, R24 ;  /* 0x000000020c087825 */ /* 0x000fe200078e0218 */
[----:B----4-:R-:W-:Y:S02]  /*6b840*/  PRMT R10, R34, 0x7632, R10 ;  /* 0x00007632220a7816 */ /* 0x010fe4000000000a */
[----:B------:R-:W-:Y:S02]  /*6b850*/  ISETP.LT.AND P0, PT, R33, UR28, !P1 ;  /* 0x0000001c21007c0c */ /* 0x000fe4000cf01270 */
[----:B------:R-:W4:Y:S01]  /*6b860*/  LDL.LU R33, [R1+0x6b8] ;  /* 0x0006b80001217983 */ /* 0x000f220000300800 */
[----:B---3--:R-:W-:-:S03]  /*6b870*/  ISETP.LT.AND P5, PT, R32, UR28, !P1 ;  /* 0x0000001c20007c0c */ /* 0x008fc6000cfa1270 */
[----:B--2---:R0:W-:Y:S04]  /*6b880*/  @P3 STG.E.U16 desc[UR8][R6.64], R5 ;  /* 0x0000000506003986 */ /* 0x0041e8000c101508 */
[----:B------:R1:W-:Y:S01]  /*6b890*/  @P6 STG.E.U16 desc[UR8][R8.64], R11 ;  /* 0x0000000b08006986 */ /* 0x0003e2000c101508 */
[----:B0-----:R-:W-:-:S04]  /*6b8a0*/  IMAD.WIDE R4, R12, 0x2, R26 ;  /* 0x000000020c047825 */ /* 0x001fc800078e021a */
[C---:B------:R-:W-:Y:S01]  /*6b8b0*/  IMAD.WIDE R6, R12.reuse, 0x2, R28 ;  /* 0x000000020c067825 */ /* 0x040fe200078e021c */
[----:B------:R0:W-:Y:S03]  /*6b8c0*/  @P2 STG.E.U16 desc[UR8][R4.64], R34 ;  /* 0x0000002204002986 */ /* 0x0001e6000c101508 */
[----:B-1----:R-:W-:Y:S01]  /*6b8d0*/  IMAD.WIDE R8, R12, 0x2, R30 ;  /* 0x000000020c087825 */ /* 0x002fe200078e021e */
[----:B------:R-:W-:Y:S04]  /*6b8e0*/  @P4 STG.E.U16 desc[UR8][R6.64], R10 ;  /* 0x0000000a06004986 */ /* 0x000fe8000c101508 */
[----:B------:R1:W-:Y:S04]  /*6b8f0*/  @P5 STG.E.U16 desc[UR8][R8.64], R15 ;  /* 0x0000000f08005986 */ /* 0x0003e8000c101508 */
[----:B0-----:R-:W2:Y:S01]  /*6b900*/  LDL R34, [R1+0x5cc] ;  /* 0x0005cc0001227983 */ /* 0x001ea20000100800 */
[----:B-1----:R-:W-:Y:S01]  /*6b910*/  VIADD R9, R36, 0x36 ;  /* 0x0000003624097836 */ /* 0x002fe20000000000 */
[----:B------:R-:W-:-:S02]  /*6b920*/  PRMT R8, R15, 0x7632, R8 ;  /* 0x000076320f087816 */ /* 0x000fc40000000008 */
[----:B------:R-:W3:Y:S02]  /*6b930*/  LDL.LU R15, [R1+0x5ec] ;  /* 0x0005ec00010f7983 */ /* 0x000ee40000300800 */
[----:B------:R-:W-:Y:S02]  /*6b940*/  ISETP.GE.AND P2, PT, R9, UR5, PT ;  /* 0x0000000509007c0c */ /* 0x000fe4000bf46270 */
[----:B------:R-:W4:Y:S01]  /*6b950*/  LDL.LU R9, [R1+0x6a8] ;  /* 0x0006a80001097983 */ /* 0x000f220000300800 */
[----:B------:R-:W-:Y:S01]  /*6b960*/  ISETP.LT.AND P3, PT, R38, UR28, !P1 ;  /* 0x0000001c26007c0c */ /* 0x000fe2000cf61270 */
[C---:B------:R-:W-:Y:S01]  /*6b970*/  IMAD.WIDE R4, R12.reuse, 0x2, R40 ;  /* 0x000000020c047825 */ /* 0x040fe200078e0228 */
[----:B------:R-:W-:Y:S02]  /*6b980*/  ISETP.LT.AND P6, PT, R37, UR28, !P1 ;  /* 0x0000001c25007c0c */ /* 0x000fe4000cfc1270 */
[----:B------:R-:W-:Y:S01]  /*6b990*/  ISETP.LT.AND P4, PT, R55, UR28, !P1 ;  /* 0x0000001c37007c0c */ /* 0x000fe2000cf81270 */
[----:B------:R-:W-:Y:S01]  /*6b9a0*/  IMAD.WIDE R6, R12, 0x2, R42 ;  /* 0x000000020c067825 */ /* 0x000fe200078e022a */
[----:B------:R-:W-:Y:S01]  /*6b9b0*/  ISETP.LT.AND P5, PT, R56, UR28, !P1 ;  /* 0x0000001c38007c0c */ /* 0x000fe2000cfa1270 */
[----:B------:R0:W-:Y:S01]  /*6b9c0*/  @P0 STG.E.U16 desc[UR8][R4.64], R8 ;  /* 0x0000000804000986 */ /* 0x0001e2000c101508 */
[----:B------:R-:W-:-:S02]  /*6b9d0*/  ISETP.LT.AND P0, PT, R58, UR28, !P1 ;  /* 0x0000001c3a007c0c */ /* 0x000fc4000cf01270 */
[----:B------:R-:W-:Y:S02]  /*6b9e0*/  ISETP.LT.AND P1, PT, R59, UR28, !P1 ;  /* 0x0000001c3b007c0c */ /* 0x000fe4000cf21270 */
[----:B------:R-:W-:Y:S01]  /*6b9f0*/  PRMT R11, R13, 0x7632, R11 ;  /* 0x000076320d0b7816 */ /* 0x000fe2000000000b */
[----:B0-----:R-:W-:Y:S01]  /*6ba00*/  IMAD.WIDE R4, R12, 0x2, R44 ;  /* 0x000000020c047825 */ /* 0x001fe200078e022c */
[----:B----4-:R0:W-:Y:S01]  /*6ba10*/  @P3 STG.E.U16 desc[UR8][R6.64], R9 ;  /* 0x0000000906003986 */ /* 0x0101e2000c101508 */
[----:B------:R-:W-:Y:S02]  /*6ba20*/  PRMT R10, R9, 0x7632, R10 ;  /* 0x00007632090a7816 */ /* 0x000fe4000000000a */
[----:B------:R-:W-:-:S03]  /*6ba30*/  ISETP.LT.AND P3, PT, R61, UR28, !P2 ;  /* 0x0000001c3d007c0c */ /* 0x000fc6000d761270 */
[----:B------:R1:W-:Y:S01]  /*6ba40*/  @P6 STG.E.U16 desc[UR8][R4.64], R10 ;  /* 0x0000000a04006986 */ /* 0x0003e2000c101508 */
[----:B0-----:R-:W-:-:S04]  /*6ba50*/  IMAD.WIDE R6, R12, 0x2, R46 ;  /* 0x000000020c067825 */ /* 0x001fc800078e022e */
[C---:B------:R-:W-:Y:S01]  /*6ba60*/  IMAD.WIDE R8, R12.reuse, 0x2, R48 ;  /* 0x000000020c087825 */ /* 0x040fe200078e0230 */
[----:B------:R0:W-:Y:S01]  /*6ba70*/  @P4 STG.E.U16 desc[UR8][R6.64], R13 ;  /* 0x0000000d06004986 */ /* 0x0001e2000c101508 */
[----:B-1----:R-:W-:Y:S02]  /*6ba80*/  PRMT R5, R33, 0x7632, R5 ;  /* 0x0000763221057816 */ /* 0x002fe40000000005 */
[C---:B------:R-:W-:Y:S01]  /*6ba90*/  VIADD R4, R12.reuse, UR4 ;  /* 0x000000040c047c36 */ /* 0x040fe20008000000 */
[----:B------:R1:W-:Y:S01]  /*6baa0*/  @P5 STG.E.U16 desc[UR8][R8.64], R11 ;  /* 0x0000000b08005986 */ /* 0x0003e2000c101508 */
[----:B------:R-:W-:Y:S01]  /*6bab0*/  ISETP.LT.AND P5, PT, R39, UR28, !P2 ;  /* 0x0000001c27007c0c */ /* 0x000fe2000d7a1270 */
[----:B------:R-:W-:Y:S01]  /*6bac0*/  ULDC UR4, c[0x0][0x248] ;  /* 0x0000920000047ab9 */ /* 0x000fe20000000800 */
[----:B0-----:R-:W-:-:S04]  /*6bad0*/  IMAD.WIDE R6, R12, 0x2, R50 ;  /* 0x000000020c067825 */ /* 0x001fc800078e0232 */
[----:B-1----:R-:W-:Y:S01]  /*6bae0*/  IMAD.WIDE R8, R12, 0x2, R52 ;  /* 0x000000020c087825 */ /* 0x002fe200078e0234 */
[----:B------:R0:W-:Y:S01]  /*6baf0*/  @P0 STG.E.U16 desc[UR8][R6.64], R33 ;  /* 0x0000002106000986 */ /* 0x0001e2000c101508 */
[----:B---3--:R-:W-:-:S03]  /*6bb00*/  PRMT R14, R15, 0x7632, R14 ;  /* 0x000076320f0e7816 */ /* 0x008fc6000000000e */
[----:B------:R2:W-:Y:S01]  /*6bb10*/  @P1 STG.E.U16 desc[UR8][R8.64], R5 ;  /* 0x0000000508001986 */ /* 0x0005e2000c101508 */
[----:B0-----:R-:W-:-:S03]  /*6bb20*/  IMAD.WIDE R6, R4, 0x2, R2 ;  /* 0x0000000204067825 */ /* 0x001fc600078e0202 */
[----:B------:R-:W3:Y:S01]  /*6bb30*/  LDL.LU R33, [R1+0x5fc] ;  /* 0x0005fc0001217983 */ /* 0x000ee20000300800 */
[----:B--2---:R-:W-:-:S03]  /*6bb40*/  PRMT R5, R34, 0x7632, R5 ;  /* 0x0000763222057816 */ /* 0x004fc60000000005 */
[----:B------:R0:W-:Y:S01]  /*6bb50*/  @P3 STG.E.U16 desc[UR8][R6.64], R15 ;  /* 0x0000000f06003986 */ /* 0x0001e2000c101508 */
[----:B------:R-:W-:-:S03]  /*6bb60*/  IMAD.WIDE R8, R4, 0x2, R16 ;  /* 0x0000000204087825 */ /* 0x000fc600078e0210 */
[----:B------:R-:W2:Y:S04]  /*6bb70*/  LDL.LU R34, [R1+0x29d4] ;  /* 0x0029d40001227983 */ /* 0x000ea80000300800 */
[----:B0-----:R-:W4:Y:S04]  /*6bb80*/  LDL.LU R15, [R1+0x29d0] ;  /* 0x0029d000010f7983 */ /* 0x001f280000300800 */
[----:B------:R-:W3:Y:S04]  /*6bb90*/  LDL.LU R7, [R1+0x5cc] ;  /* 0x0005cc0001077983 */ /* 0x000ee80000300800 */
[----:B------:R0:W-:Y:S04]  /*6bba0*/  @P5 STG.E.U16 desc[UR8][R8.64], R14 ;  /* 0x0000000e08005986 */ /* 0x0001e8000c101508 */
[----:B0-----:R-:W4:Y:S01]  /*6bbb0*/  LDL.LU R8, [R1+0x5dc] ;  /* 0x0005dc0001087983 */ /* 0x001f220000300800 */
[----:B------:R-:W-:-:S02]  /*6bbc0*/  ISETP.LT.AND P4, PT, R54, UR28, !P2 ;  /* 0x0000001c36007c0c */ /* 0x000fc4000d781270 */
[----:B------:R-:W-:Y:S01]  /*6bbd0*/  ISETP.LT.AND P6, PT, R0, UR28, !P2 ;  /* 0x0000001c00007c0c */ /* 0x000fe2000d7c1270 */
[C---:B------:R-:W-:Y:S01]  /*6bbe0*/  IMAD.WIDE R10, R4.reuse, 0x2, R18 ;  /* 0x00000002040a7825 */ /* 0x040fe200078e0212 */
[----:B------:R-:W-:Y:S01]  /*6bbf0*/  ISETP.LT.AND P0, PT, R57, UR28, !P2 ;  /* 0x0000001c39007c0c */ /* 0x000fe2000d701270 */
[----:B------:R-:W4:Y:S02]  /*6bc00*/  LDL R9, [R1+0x1e7c] ;  /* 0x001e7c0001097983 */ /* 0x000f240000100800 */
[----:B------:R-:W-:Y:S01]  /*6bc10*/  IMAD.WIDE R12, R4, 0x2, R20 ;  /* 0x00000002040c7825 */ /* 0x000fe200078e0214 */
[----:B--2---:R-:W-:-:S05]  /*6bc20*/  ISETP.LT.AND P3, PT, R34, UR28, !P2 ;  /* 0x0000001c22007c0c */ /* 0x004fca000d761270 */
[----:B---3--:R0:W-:Y:S04]  /*6bc30*/  @P4 STG.E.U16 desc[UR8][R10.64], R7 ;  /* 0x000000070a004986 */ /* 0x0081e8000c101508 */
[----:B------:R4:W-:Y:S01]  /*6bc40*/  @P6 STG.E.U16 desc[UR8][R12.64], R5 ;  /* 0x000000050c006986 */ /* 0x0009e2000c101508 */
[----:B0-----:R-:W-:Y:S01]  /*6bc50*/  IMAD.WIDE R6, R4, 0x2, R22 ;  /* 0x0000000204067825 */ /* 0x001fe200078e0216 */
[----:B----4-:R-:W-:-:S04]  /*6bc60*/  PRMT R5, R8, 0x7632, R5 ;  /* 0x0000763208057816 */ /* 0x010fc80000000005 */
[----:B------:R0:W-:Y:S01]  /*6bc70*/  @P0 STG.E.U16 desc[UR8][R6.64], R8 ;  /* 0x0000000806000986 */ /* 0x0001e2000c101508 */
[----:B------:R-:W-:-:S03]  /*6bc80*/  ISETP.LT.AND P4, PT, R35, UR28, !P2 ;  /* 0x0000001c23007c0c */ /* 0x000fc6000d781270 */
[----:B------:R-:W2:Y:S04]  /*6bc90*/  LDL R13, [R1+0x60c] ;  /* 0x00060c00010d7983 */ /* 0x000ea80000100800 */
[----:B------:R-:W3:Y:S01]  /*6bca0*/  LDL.LU R35, [R1+0x61c] ;  /* 0x00061c0001237983 */ /* 0x000ee20000300800 */
[----:B0-----:R-:W-:-:S05]  /*6bcb0*/  IMAD.WIDE R6, R4, 0x2, R24 ;  /* 0x0000000204067825 */ /* 0x001fca00078e0218 */
[----:B------:R0:W-:Y:S04]  /*6bcc0*/  @P3 STG.E.U16 desc[UR8][R6.64], R5 ;  /* 0x0000000506003986 */ /* 0x0001e8000c101508 */
[----:B0-----:R-:W4:Y:S01]  /*6bcd0*/  LDL.LU R7, [R1+0x60c] ;  /* 0x00060c0001077983 */ /* 0x001f220000300800 */
        /* <DEDUP_REMOVED lines=10> */
[----:B----4-:R0:W-:Y:S04]  /*6bd80*/  @P4 STG.E.U16 desc[UR8][R8.64], R7 ;  /* 0x0000000708004986 */ /* 0x0101e8000c101508 */
[----:B------:R-:W-:Y:S04]  /*6bd90*/  @P5 STG.E.U16 desc[UR8][R10.64], R14 ;  /* 0x0000000e0a005986 */ /* 0x000fe8000c101508 */
[----:B------:R1:W-:Y:S01]  /*6bda0*/  @P6 STG.E.U16 desc[UR8][R12.64], R33 ;  /* 0x000000210c006986 */ /* 0x0003e2000c101508 */
[----:B0-----:R-:W-:-:S05]  /*6bdb0*/  IMAD.WIDE R6, R4, 0x2, R40 ;  /* 0x0000000204067825 */ /* 0x001fca00078e0228 */
[----:B------:R0:W-:Y:S04]  /*6bdc0*/  @P0 STG.E.U16 desc[UR8][R6.64], R5 ;  /* 0x0000000506000986 */ /* 0x0001e8000c101508 */
[----:B-1----:R-:W2:Y:S04]  /*6bdd0*/  LDL R13, [R1+0x62c] ;  /* 0x00062c00010d7983 */ /* 0x002ea80000100800 */
[----:B------:R-:W4:Y:S01]  /*6bde0*/  LDL.LU R33, [R1+0x64c] ;  /* 0x00064c0001217983 */ /* 0x000f220000300800 */
[----:B0-----:R-:W-:-:S03]  /*6bdf0*/  VIADD R5, R36, 0x38 ;  /* 0x0000003824057836 */ /* 0x001fc60000000000 */
[----:B------:R0:W-:Y:S02]  /*6be00*/  STL [R1+0x29c4], R36 ;  /* 0x0029c42401007387 */ /* 0x0001e40000100800 */
[----:B------:R-:W-:Y:S02]  /*6be10*/  ISETP.GE.AND P0, PT, R5, UR5, PT ;  /* 0x0000000505007c0c */ /* 0x000fe4000bf06270 */
[----:B0-----:R-:W4:Y:S04]  /*6be20*/  LDL.LU R36, [R1+0x65c] ;  /* 0x00065c0001247983 */ /* 0x001f280000300800 */
[----:B------:R-:W4:Y:S01]  /*6be30*/  LDL.LU R5, [R1+0x62c] ;  /* 0x00062c0001057983 */ /* 0x000f220000300800 */
[----:B------:R-:W-:Y:S02]  /*6be40*/  ISETP.LT.AND P3, PT, R38, UR28, !P2 ;  /* 0x0000001c26007c0c */ /* 0x000fe4000d761270 */
[----:B------:R-:W-:-:S02]  /*6be50*/  ISETP.LT.AND P4, PT, R37, UR28, !P2 ;  /* 0x0000001c25007c0c */ /* 0x000fc4000d781270 */
[----:B------:R-:W-:Y:S01]  /*6be60*/  ISETP.LT.AND P5, PT, R55, UR28, !P2 ;  /* 0x0000001c37007c0c */ /* 0x000fe2000d7a1270 */
[----:B------:R-:W-:-:S04]  /*6be70*/  IMAD.WIDE R6, R4, 0x2, R42 ;  /* 0x0000000204067825 */ /* 0x000fc800078e022a */
[----:B------:R-:W-:Y:S01]  /*6be80*/  IMAD.WIDE R8, R4, 0x2, R44 ;  /* 0x0000000204087825 */ /* 0x000fe200078e022c */
[----:B------:R-:W-:-:S03]  /*6be90*/  ISETP.LT.AND P6, PT, R56, UR28, !P2 ;  /* 0x0000001c38007c0c */ /* 0x000fc6000d7c1270 */
[C---:B------:R-:W-:Y:S01]  /*6bea0*/  IMAD.WIDE R10, R4.reuse, 0x2, R46 ;  /* 0x00000002040a7825 */ /* 0x040fe200078e022e */
[----:B---3--:R-:W-:Y:S02]  /*6beb0*/  PRMT R15, R35, 0x7632, R15 ;  /* 0x00007632230f7816 */ /* 0x008fe4000000000f */
[----:B--2---:R-:W-:Y:S01]  /*6bec0*/  PRMT R14, R13, 0x7632, R14 ;  /* 0x000076320d0e7816 */ /* 0x004fe2000000000e */
[----:B------:R-:W-:Y:S01]  /*6bed0*/  IMAD.WIDE R12, R4, 0x2, R48 ;  /* 0x00000002040c7825 */ /* 0x000fe200078e0230 */
[----:B----4-:R0:W-:Y:S01]  /*6bee0*/  @P3 STG.E.U16 desc[UR8][R6.64], R5 ;  /* 0x0000000506003986 */ /* 0x0101e2000c101508 */
[----:B------:R-:W-:Y:S02]  /*6bef0*/  ISETP.LT.AND P3, PT, R58, UR28, !P2 ;  /* 0x0000001c3a007c0c */ /* 0x000fe4000d761270 */
[----:B------:R-:W-:Y:S01]  /*6bf00*/  ISETP.LT.AND P2, PT, R59, UR28, !P2 ;  /* 0x0000001c3b007c0c */ /* 0x000fe2000d741270 */
[----:B------:R1:W-:Y:S04]  /*6bf10*/  @P4 STG.E.U16 desc[UR8][R8.64], R14 ;  /* 0x0000000e08004986 */ /* 0x0003e8000c101508 */
[----:B------:R2:W-:Y:S01]  /*6bf20*/  @P5 STG.E.U16 desc[UR8][R10.64], R35 ;  /* 0x000000230a005986 */ /* 0x0005e2000c101508 */
[----:B------:R-:W-:-:S02]  /*6bf30*/  ISETP.LT.AND P5, PT, R61, UR28, !P1 ;  /* 0x0000001c3d007c0c */ /* 0x000fc4000cfa1270 */
[----:B------:R-:W-:Y:S01]  /*6bf40*/  ISETP.LT.AND P4, PT, R39, UR28, !P1 ;  /* 0x0000001c27007c0c */ /* 0x000fe2000cf81270 */
[C---:B0-----:R-:W-:Y:S02]  /*6bf50*/  VIADD R5, R4.reuse, UR4 ;  /* 0x0000000404057c36 */ /* 0x041fe40008000000 */
[----:B------:R-:W-:-:S04]  /*6bf60*/  IMAD.WIDE R6, R4, 0x2, R50 ;  /* 0x0000000204067825 */ /* 0x000fc800078e0232 */
[----:B-1----:R-:W-:Y:S01]  /*6bf70*/  IMAD.WIDE R8, R4, 0x2, R52 ;  /* 0x0000000204087825 */ /* 0x002fe200078e0234 */
[----:B------:R-:W-:Y:S01]  /*6bf80*/  PRMT R4, R36, 0x7632, R4 ;  /* 0x0000763224047816 */ /* 0x000fe20000000004 */
[----:B------:R0:W-:Y:S01]  /*6bf90*/  @P6 STG.E.U16 desc[UR8][R12.64], R15 ;  /* 0x0000000f0c006986 */ /* 0x0001e2000c101508 */
[----:B------:R-:W-:Y:S01]  /*6bfa0*/  PRMT R14, R33, 0x7632, R14 ;  /* 0x00007632210e7816 */ /* 0x000fe2000000000e */
[C---:B--2---:R-:W-:Y:S01]  /*6bfb0*/  IMAD.WIDE R10, R5.reuse, 0x2, R2 ;  /* 0x00000002050a7825 */ /* 0x044fe200078e0202 */
[----:B------:R-:W-:Y:S01]  /*6bfc0*/  ULDC UR4, c[0x0][0x248] ;  /* 0x0000920000047ab9 */ /* 0x000fe20000000800 */
[----:B------:R-:W2:Y:S04]  /*6bfd0*/  LDL.LU R35, [R1+0x63c] ;  /* 0x00063c0001237983 */ /* 0x000ea80000300800 */
[----:B------:R1:W-:Y:S01]  /*6bfe0*/  @P3 STG.E.U16 desc[UR8][R6.64], R36 ;  /* 0x0000002406003986 */ /* 0x0003e2000c101508 */
[----:B0-----:R-:W-:-:S03]  /*6bff0*/  IMAD.WIDE R12, R5, 0x2, R16 ;  /* 0x00000002050c7825 */ /* 0x001fc600078e0210 */
[----:B------:R-:W-:Y:S01]  /*6c000*/  @P2 STG.E.U16 desc[UR8][R8.64], R4 ;  /* 0x0000000408002986 */ /* 0x000fe2000c101508 */
[----:B------:R-:W-:-:S03]  /*6c010*/  ISETP.LT.AND P2, PT, R0, UR28, !P1 ;  /* 0x0000001c00007c0c */ /* 0x000fc6000cf41270 */
[----:B------:R-:W3:Y:S04]  /*6c020*/  LDL R15, [R1+0x2640] ;  /* 0x00264000010f7983 */ /* 0x000ee80000100800 */
[----:B------:R0:W-:Y:S01]  /*6c030*/  @P5 STG.E.U16 desc[UR8][R10.64], R33 ;  /* 0x000000210a005986 */ /* 0x0001e2000c101508 */
[----:B-1----:R-:W-:-:S03]  /*6c040*/  IMAD.WIDE R6, R5, 0x2, R18 ;  /* 0x0000000205067825 */ /* 0x002fc600078e0212 */
[----:B------:R-:W-:Y:S04]  /*6c050*/  @P4 STG.E.U16 desc[UR8][R12.64], R14 ;  /* 0x0000000e0c004986 */ /* 0x000fe8000c101508 */
[----:B0-----:R-:W4:Y:S04]  /*6c060*/  LDL.LU R33, [R1+0x68c] ;  /* 0x00068c0001217983 */ /* 0x001f280000300800 */
[----:B------:R-:W4:Y:S04]  /*6c070*/  LDL.LU R36, [R1+0x6ac] ;  /* 0x0006ac0001247983 */ /* 0x000f280000300800 */
[----:B------:R0:W-:Y:S04]  /*6c080*/  STL [R1+0x29cc], R0 ;  /* 0x0029cc0001007387 */ /* 0x0001e80000100800 */
[----:B0-----:R-:W3:Y:S04]  /*6c090*/  LDL R0, [R1+0x1e7c] ;  /* 0x001e7c0001007983 */ /* 0x001ee80000100800 */
[----:B------:R-:W4:Y:S04]  /*6c0a0*/  LDL.LU R13, [R1+0x66c] ;  /* 0x00066c00010d7983 */ /* 0x000f280000300800 */
[----:B------:R0:W-:Y:S04]  /*6c0b0*/  STL [R1+0x29c8], R19 ;  /* 0x0029c81301007387 */ /* 0x0001e80000100800 */
[----:B0-----:R-:W3:Y:S01]  /*6c0c0*/  LDL.LU R19, [R1+0x67c] ;  /* 0x00067c0001137983 */ /* 0x001ee20000300800 */
[----:B------:R-:W-:-:S02]  /*6c0d0*/  ISETP.LT.AND P6, PT, R54, UR28, !P1 ;  /* 0x0000001c36007c0c */ /* 0x000fc4000cfc1270 */
[----:B------:R-:W-:Y:S01]  /*6c0e0*/  ISETP.LT.AND P3, PT, R57, UR28, !P1 ;  /* 0x0000001c39007c0c */ /* 0x000fe2000cf61270 */
[----:B------:R-:W-:-:S04]  /*6c0f0*/  IMAD.WIDE R10, R5, 0x2, R20 ;  /* 0x00000002050a7825 */ /* 0x000fc800078e0214 */
[----:B------:R-:W-:Y:S01]  /*6c100*/  IMAD.WIDE R8, R5, 0x2, R22 ;  /* 0x0000000205087825 */ /* 0x000fe200078e0216 */
[----:B--2---:R-:W-:-:S05]  /*6c110*/  PRMT R4, R35, 0x7632, R4 ;  /* 0x0000763223047816 */ /* 0x004fca0000000004 */
[----:B------:R0:W-:Y:S04]  /*6c120*/  @P6 STG.E.U16 desc[UR8][R6.64], R35 ;  /* 0x0000002306006986 */ /* 0x0001e8000c101508 */
[----:B------:R-:W-:Y:S04]  /*6c130*/  @P2 STG.E.U16 desc[UR8][R10.64], R4 ;  /* 0x000000040a002986 */ /* 0x000fe8000c101508 */
[----:B0-----:R-:W2:Y:S04]  /*6c140*/  LDL.LU R35, [R1+0x69c] ;  /* 0x00069c0001237983 */ /* 0x001ea80000300800 */
[----:B---3--:R0:W-:Y:S01]  /*6c150*/  @P3 STG.E.U16 desc[UR8][R8.64], R19 ;  /* 0x0000001308003986 */ /* 0x0081e2000c101508 */
[----:B------:R-:W-:-:S02]  /*6c160*/  ISETP.LT.AND P3, PT, R0, UR28, !P1 ;  /* 0x0000001c00007c0c */ /* 0x000fc4000cf61270 */
[----:B------:R-:W-:Y:S01]  /*6c170*/  PRMT R12, R19, 0x7632, R12 ;  /* 0x00007632130c7816 */ /* 0x000fe2000000000c */
[----:B------:R-:W3:Y:S04]  /*6c180*/  LDL R0, [R1+0x6d0] ;  /* 0x0006d00001007983 */ /* 0x000ee80000100800 */
[----:B0-----:R-:W3:Y:S01]  /*6c190*/  LDL.LU R19, [R1+0x6bc] ;  /* 0x0006bc0001137983 */ /* 0x001ee20000300800 */
[----:B------:R-:W-:Y:S02]  /*6c1a0*/  ISETP.LT.AND P4, PT, R34, UR28, !P1 ;  /* 0x0000001c22007c0c */ /* 0x000fe4000cf81270 */
[----:B------:R-:W-:Y:S02]  /*6c1b0*/  ISETP.LT.AND P5, PT, R15, UR28, !P1 ;  /* 0x0000001c0f007c0c */ /* 0x000fe4000cfa1270 */
[----:B------:R-:W-:Y:S01]  /*6c1c0*/  ISETP.LT.AND P6, PT, R60, UR28, !P1 ;  /* 0x0000001c3c007c0c */ /* 0x000fe2000cfc1270 */
[----:B------:R-:W-:Y:S01]  /*6c1d0*/  IMAD.WIDE R6, R5, 0x2, R24 ;  /* 0x0000000205067825 */ /* 0x000fe200078e0218 */
[----:B------:R-:W-:-:S02]  /*6c1e0*/  ISETP.LT.AND P2, PT, R32, UR28, !P1 ;  /* 0x0000001c20007c0c */ /* 0x000fc4000cf41270 */
[----:B----4-:R-:W-:Y:S01]  /*6c1f0*/  PRMT R4, R13, 0x7632, R4 ;  /* 0x000076320d047816 */ /* 0x010fe20000000004 */
[----:B------:R-:W-:-:S04]  /*6c200*/  IMAD.WIDE R10, R5, 0x2, R26 ;  /* 0x00000002050a7825 */ /* 0x000fc800078e021a */
[----:B------:R0:W-:Y:S01]  /*6c210*/  @P4 STG.E.U16 desc[UR8][R6.64], R12 ;  /* 0x0000000c06004986 */ /* 0x0001e2000c101508 */
[----:B------:R-:W-:Y:S01]  /*6c220*/  ISETP.LT.AND P4, PT, R38, UR28, !P1 ;  /* 0x0000001c26007c0c */ /* 0x000fe2000cf81270 */
[----:B------:R-:W-:Y:S02]  /*6c230*/  IMAD.WIDE R8, R5, 0x2, R30 ;  /* 0x0000000205087825 */ /* 0x000fe400078e021e */
[----:B------:R1:W-:Y:S01]  /*6c240*/  @P5 STG.E.U16 desc[UR8][R10.64], R13 ;  /* 0x0000000d0a005986 */ /* 0x0003e2000c101508 */
[----:B------:R-:W-:Y:S01]  /*6c250*/  ISETP.LT.AND P5, PT, R37, UR28, !P1 ;  /* 0x0000001c25007c0c */ /* 0x000fe2000cfa1270 */
[----:B0-----:R-:W-:-:S05]  /*6c260*/  IMAD.WIDE R6, R5, 0x2, R28 ;  /* 0x0000000205067825 */ /* 0x001fca00078e021c */
[----:B------:R0:W-:Y:S01]  /*6c270*/  @P6 STG.E.U16 desc[UR8][R6.64], R4 ;  /* 0x0000000406006986 */ /* 0x0001e2000c101508 */
[----:B------:R-:W-:-:S03]  /*6c280*/  ISETP.LT.AND P6, PT, R55, UR28, !P1 ;  /* 0x0000001c37007c0c */ /* 0x000fc6000cfc1270 */
[----:B------:R4:W-:Y:S01]  /*6c290*/  @P2 STG.E.U16 desc[UR8][R8.64], R33 ;  /* 0x0000002108002986 */ /* 0x0009e2000c101508 */
[----:B------:R-:W-:Y:S01]  /*6c2a0*/  ISETP.LT.AND P2, PT, R56, UR28, !P1 ;  /* 0x0000001c38007c0c */ /* 0x000fe2000cf41270 */
[----:B-1----:R-:W-:Y:S01]  /*6c2b0*/  IMAD.WIDE R10, R5, 0x2, R44 ;  /* 0x00000002050a7825 */ /* 0x002fe200078e022c */
[----:B0-----:R-:W-:-:S03]  /*6c2c0*/  PRMT R4, R33, 0x7632, R4 ;  /* 0x0000763221047816 */ /* 0x001fc60000000004 */
[C---:B------:R-:W-:Y:S01]  /*6c2d0*/  IMAD.WIDE R6, R5.reuse, 0x2, R40 ;  /* 0x0000000205067825 */ /* 0x040fe200078e0228 */
[----:B------:R-:W-:Y:S01]  /*6c2e0*/  PRMT R14, R36, 0x7632, R14 ;  /* 0x00007632240e7816 */ /* 0x000fe2000000000e */
[----:B----4-:R-:W4:Y:S02]  /*6c2f0*/  LDL.LU R33, [R1+0x6c0] ;  /* 0x0006c00001217983 */ /* 0x010f240000300800 */
[C---:B------:R-:W-:Y:S02]  /*6c300*/  IMAD.WIDE R8, R5.reuse, 0x2, R42 ;  /* 0x0000000205087825 */ /* 0x040fe400078e022a */
[----:B------:R0:W-:Y:S01]  /*6c310*/  @P3 STG.E.U16 desc[UR8][R6.64], R4 ;  /* 0x0000000406003986 */ /* 0x0001e2000c101508 */
[----:B------:R-:W-:Y:S01]  /*6c320*/  ISETP.LT.AND P3, PT, R58, UR28, !P1 ;  /* 0x0000001c3a007c0c */ /* 0x000fe2000cf61270 */
[C---:B------:R-:W-:Y:S02]  /*6c330*/  IMAD.WIDE R12, R5.reuse, 0x2, R46 ;  /* 0x00000002050c7825 */ /* 0x040fe400078e022e */
[----:B------:R1:W-:Y:S04]  /*6c340*/  @P4 STG.E.U16 desc[UR8][R8.64], R36 ;  /* 0x0000002408004986 */ /* 0x0003e8000c101508 */
[----:B------:R3:W-:Y:S01]  /*6c350*/  @P5 STG.E.U16 desc[UR8][R10.64], R14 ;  /* 0x0000000e0a005986 */ /* 0x0007e2000c101508 */
[----:B0-----:R-:W-:-:S03]  /*6c360*/  IMAD.WIDE R6, R5, 0x2, R48 ;  /* 0x0000000205067825 */ /* 0x001fc600078e0230 */
[----:B-1----:R-:W4:Y:S01]  /*6c370*/  LDL.LU R36, [R1+0x6f0] ;  /* 0x0006f00001247983 */ /* 0x002f220000300800 */
[----:B------:R-:W-:Y:S01]  /*6c380*/  VIADD R4, R5, UR4 ;  /* 0x0000000405047c36 */ /* 0x000fe20008000000 */
[----:B--2---:R-:W-:Y:S02]  /*6c390*/  PRMT R8, R35, 0x7632, R8 ;  /* 0x0000763223087816 */ /* 0x004fe40000000008 */
[----:B------:R0:W-:Y:S01]  /*6c3a0*/  @P6 STG.E.U16 desc[UR8][R12.64], R35 ;  /* 0x000000230c006986 */ /* 0x0001e2000c101508 */
[----:B---3--:R-:W-:-:S03]  /*6c3b0*/  PRMT R14, R0, 0x7632, R14 ;  /* 0x00007632000e7816 */ /* 0x008fc6000000000e */
[----:B------:R1:W-:Y:S01]  /*6c3c0*/  @P2 STG.E.U16 desc[UR8][R6.64], R8 ;  /* 0x0000000806002986 */ /* 0x0003e2000c101508 */
[----:B------:R-:W-:Y:S01]  /*6c3d0*/  ISETP.LT.AND P1, PT, R59, UR28, !P1 ;  /* 0x0000001c3b007c0c */ /* 0x000fe2000cf21270 */
[----:B------:R-:W-:Y:S02]  /*6c3e0*/  ULDC UR4, c[0x0][0x248] ;  /* 0x0000920000047ab9 */ /* 0x000fe40000000800 */
[----:B0-----:R-:W2:Y:S04]  /*6c3f0*/  LDL.LU R35, [R1+0x700] ;  /* 0x0007000001237983 */ /* 0x001ea80000300800 */
[----:B------:R-:W3:Y:S01]  /*6c400*/  LDL.LU R0, [R1+0x29cc] ;  /* 0x0029cc0001007983 */ /* 0x000ee20000300800 */
[----:B-1----:R-:W-:-:S04]  /*6c410*/  IMAD.WIDE R6, R5, 0x2, R50 ;  /* 0x0000000205067825 */ /* 0x002fc800078e0232 */
[----:B------:R-:W-:Y:S01]  /*6c420*/  IMAD.WIDE R8, R5, 0x2, R52 ;  /* 0x0000000205087825 */ /* 0x000fe200078e0234 */
[----:B------:R-:W-:Y:S01]  /*6c430*/  PRMT R5, R19, 0x7632, R5 ;  /* 0x0000763213057816 */ /* 0x000fe20000000005 */
[----:B------:R0:W-:Y:S04]  /*6c440*/  @P3 STG.E.U16 desc[UR8][R6.64], R19 ;  /* 0x0000001306003986 */ /* 0x0001e8000c101508 */
[----:B0-----:R-:W2:Y:S04]  /*6c450*/  LDL.LU R19, [R1+0x29c8] ;  /* 0x0029c80001137983 */ /* 0x001ea80000300800 */
[----:B------:R-:W2:Y:S01]  /*6c460*/  LDL.LU R7, [R1+0x6d0] ;  /* 0x0006d00001077983 */ /* 0x000ea20000300800 */
[----:B------:R-:W-:-:S02]  /*6c470*/  ISETP.LT.AND P5, PT, R61, UR28, !P0 ;  /* 0x0000001c3d007c0c */ /* 0x000fc4000c7a1270 */
[----:B------:R-:W-:Y:S02]  /*6c480*/  ISETP.LT.AND P4, PT, R39, UR28, !P0 ;  /* 0x0000001c27007c0c */ /* 0x000fe4000c781270 */
[----:B------:R-:W-:Y:S01]  /*6c490*/  ISETP.LT.AND P6, PT, R54, UR28, !P0 ;  /* 0x0000001c36007c0c */ /* 0x000fe2000c7c1270 */
[C---:B------:R-:W-:Y:S01]  /*6c4a0*/  IMAD.WIDE R10, R4.reuse, 0x2, R2 ;  /* 0x00000002040a7825 */ /* 0x040fe200078e0202 */
[----:B------:R0:W-:Y:S01]  /*6c4b0*/  @P1 STG.E.U16 desc[UR8][R8.64], R5 ;  /* 0x0000000508001986 */ /* 0x0001e2000c101508 */
[----:B------:R-:W-:Y:S02]  /*6c4c0*/  ISETP.LT.AND P3, PT, R57, UR28, !P0 ;  /* 0x0000001c39007c0c */ /* 0x000fe4000c761270 */
[----:B------:R-:W-:Y:S01]  /*6c4d0*/  IMAD.WIDE R12, R4, 0x2, R16 ;  /* 0x00000002040c7825 */ /* 0x000fe200078e0210 */
[----:B------:R-:W-:Y:S02]  /*6c4e0*/  ISETP.LT.AND P1, PT, R34, UR28, !P0 ;  /* 0x0000001c22007c0c */ /* 0x000fe4000c721270 */
[----:B------:R-:W2:Y:S01]  /*6c4f0*/  LDL.LU R34, [R1+0x750] ;  /* 0x0007500001227983 */ /* 0x000ea20000300800 */
[----:B0-----:R-:W-:Y:S01]  /*6c500*/  IMAD.WIDE R8, R4, 0x2, R20 ;  /* 0x0000000204087825 */ /* 0x001fe200078e0214 */
[----:B----4-:R-:W-:-:S02]  /*6c510*/  PRMT R5, R33, 0x7632, R5 ;  /* 0x0000763221057816 */ /* 0x010fc40000000005 */
[----:B---3--:R-:W-:Y:S01]  /*6c520*/  ISETP.LT.AND P2, PT, R0, UR28, !P0 ;  /* 0x0000001c00007c0c */ /* 0x008fe2000c741270 */
[----:B--2---:R0:W-:Y:S04]  /*6c530*/  @P5 STG.E.U16 desc[UR8][R10.64], R7 ;  /* 0x000000070a005986 */ /* 0x0041e8000c101508 */
[----:B------:R-:W-:Y:S01]  /*6c540*/  @P4 STG.E.U16 desc[UR8][R12.64], R14 ;  /* 0x0000000e0c004986 */ /* 0x000fe2000c101508 */
[----:B0-----:R-:W-:-:S05]  /*6c550*/  IMAD.WIDE R6, R4, 0x2, R18 ;  /* 0x0000000204067825 */ /* 0x001fca00078e0212 */
[----:B------:R0:W-:Y:S04]  /*6c560*/  @P6 STG.E.U16 desc[UR8][R6.64], R33 ;  /* 0x0000002106006986 */ /* 0x0001e8000c101508 */
[----:B------:R1:W-:Y:S01]  /*6c570*/  @P2 STG.E.U16 desc[UR8][R8.64], R5 ;  /* 0x0000000508002986 */ /* 0x0003e2000c101508 */
[----:B0-----:R-:W-:-:S03]  /*6c580*/  IMAD.WIDE R6, R4, 0x2, R22 ;  /* 0x0000000204067825 */ /* 0x001fc600078e0216 */
[----:B------:R-:W2:Y:S01]  /*6c590*/  LDL.LU R33, [R1+0x760] ;  /* 0x0007600001217983 */ /* 0x000ea20000300800 */
[----:B-1----:R-:W-:-:S03]  /*6c5a0*/  PRMT R5, R36, 0x7632, R5 ;  /* 0x0000763224057816 */ /* 0x002fc60000000005 */
[----:B------:R0:W-:Y:S04]  /*6c5b0*/  @P3 STG.E.U16 desc[UR8][R6.64], R36 ;  /* 0x0000002406003986 */ /* 0x0001e8000c101508 */
[----:B0-----:R-:W3:Y:S01]  /*6c5c0*/  LDL.LU R36, [R1+0x29c4] ;  /* 0x0029c40001247983 */ /* 0x001ee20000300800 */
[----:B------:R-:W-:Y:S01]  /*6c5d0*/  ISETP.LT.AND P5, PT, R15, UR28, !P0 ;  /* 0x0000001c0f007c0c */ /* 0x000fe2000c7a1270 */
[C---:B------:R-:W-:Y:S02]  /*6c5e0*/  IMAD.WIDE R8, R4.reuse, 0x2, R24 ;  /* 0x0000000204087825 */ /* 0x040fe400078e0218 */
[----:B------:R-:W4:Y:S02]  /*6c5f0*/  LDL R7, [R1+0x1e7c] ;  /* 0x001e7c0001077983 */ /* 0x000f240000100800 */
[----:B------:R-:W-:-:S02]  /*6c600*/  IMAD.WIDE R10, R4, 0x2, R26 ;  /* 0x00000002040a7825 */ /* 0x000fc400078e021a */
[----:B------:R-:W-:Y:S06]  /*6c610*/  @P1 STG.E.U16 desc[UR8][R8.64], R5 ;  /* 0x0000000508001986 */ /* 0x000fec000c101508 */
[----:B------:R0:W-:Y:S04]  /*6c620*/  @P5 STG.E.U16 desc[UR8][R10.64], R35 ;  /* 0x000000230a005986 */ /* 0x0001e8000c101508 */
[----:B0-----:R-:W2:Y:S01]  /*6c630*/  LDL.LU R11, [R1+0x720] ;  /* 0x00072000010b7983 */ /* 0x001ea20000300800 */
[----:B------:R-:W-:-:S03]  /*6c640*/  PRMT R14, R35, 0x7632, R14 ;  /* 0x00007632230e7816 */ /* 0x000fc6000000000e */
[----:B------:R-:W2:Y:S01]  /*6c650*/  LDL R35, [R1+0x790] ;  /* 0x0007900001237983 */ /* 0x000ea20000100800 */
[----:B---3--:R-:W-:-:S03]  /*6c660*/  VIADD R5, R36, 0x39 ;  /* 0x0000003924057836 */ /* 0x008fc60000000000 */
[----:B------:R-:W3:Y:S01]  /*6c670*/  LDL.LU R36, [R1+0x780] ;  /* 0x0007800001247983 */ /* 0x000ee20000300800 */
[----:B------:R-:W-:Y:S02]  /*6c680*/  ISETP.LT.AND P4, PT, R60, UR28, !P0 ;  /* 0x0000001c3c007c0c */ /* 0x000fe4000c781270 */
[----:B------:R-:W-:Y:S02]  /*6c690*/  ISETP.LT.AND P2, PT, R32, UR28, !P0 ;  /* 0x0000001c20007c0c */ /* 0x000fe4000c741270 */
[----:B----4-:R-:W-:Y:S01]  /*6c6a0*/  ISETP.LT.AND P3, PT, R7, UR28, !P0 ;  /* 0x0000001c07007c0c */ /* 0x010fe2000c761270 */
[----:B------:R-:W-:Y:S01]  /*6c6b0*/  IMAD.WIDE R12, R4, 0x2, R28 ;  /* 0x00000002040c7825 */ /* 0x000fe200078e021c */
[----:B------:R-:W-:-:S03]  /*6c6c0*/  ISETP.LT.AND P6, PT, R38, UR28, !P0 ;  /* 0x0000001c26007c0c */ /* 0x000fc6000c7c1270 */
[----:B------:R-:W-:Y:S01]  /*6c6d0*/  IMAD.WIDE R6, R4, 0x2, R30 ;  /* 0x0000000204067825 */ /* 0x000fe200078e021e */
[----:B------:R-:W-:-:S03]  /*6c6e0*/  ISETP.LT.AND P5, PT, R37, UR28, !P0 ;  /* 0x0000001c25007c0c */ /* 0x000fc6000c7a1270 */
[----:B------:R-:W-:Y:S01]  /*6c6f0*/  IMAD.WIDE R8, R4, 0x2, R40 ;  /* 0x0000000204087825 */ /* 0x000fe200078e0228 */
[----:B------:R-:W-:Y:S01]  /*6c700*/  @P4 STG.E.U16 desc[UR8][R12.64], R14 ;  /* 0x0000000e0c004986 */ /* 0x000fe2000c101508 */
[----:B------:R-:W-:Y:S02]  /*6c710*/  ISETP.LT.AND P4, PT, R55, UR28, !P0 ;  /* 0x0000001c37007c0c */ /* 0x000fe4000c781270 */
[----:B--2---:R-:W-:Y:S01]  /*6c720*/  PRMT R10, R11, 0x7632, R10 ;  /* 0x000076320b0a7816 */ /* 0x004fe2000000000a */
[----:B------:R0:W-:Y:S01]  /*6c730*/  @P2 STG.E.U16 desc[UR8][R6.64], R11 ;  /* 0x0000000b06002986 */ /* 0x0001e2000c101508 */
[----:B------:R-:W-:-:S03]  /*6c740*/  ISETP.LT.AND P2, PT, R56, UR28, !P0 ;  /* 0x0000001c38007c0c */ /* 0x000fc6000c741270 */
[----:B------:R1:W-:Y:S01]  /*6c750*/  @P3 STG.E.U16 desc[UR8][R8.64], R10 ;  /* 0x0000000a08003986 */ /* 0x0003e2000c101508 */
[----:B------:R-:W-:Y:S02]  /*6c760*/  ISETP.LT.AND P3, PT, R58, UR28, !P0 ;  /* 0x0000001c3a007c0c */ /* 0x000fe4000c761270 */
[----:B------:R-:W-:Y:S02]  /*6c770*/  ISETP.GE.AND P1, PT, R5, UR5, PT ;  /* 0x0000000505007c0c */ /* 0x000fe4000bf26270 */
[----:B------:R-:W-:Y:S02]  /*6c780*/  PRMT R5, R34, 0x7632, R5 ;  /* 0x0000763222057816 */ /* 0x000fe40000000005 */
[----:B------:R-:W-:Y:S01]  /*6c790*/  ISETP.LT.AND P0, PT, R59, UR28, !P0 ;  /* 0x0000001c3b007c0c */ /* 0x000fe2000c701270 */
[----:B0-----:R-:W-:Y:S01]  /*6c7a0*/  IMAD.WIDE R6, R4, 0x2, R42 ;  /* 0x0000000204067825 */ /* 0x001fe200078e022a */
[----:B------:R-:W-:-:S03]  /*6c7b0*/  PRMT R14, R33, 0x7632, R14 ;  /* 0x00007632210e7816 */ /* 0x000fc6000000000e */
[C---:B-1----:R-:W-:Y:S01]  /*6c7c0*/  IMAD.WIDE R8, R4.reuse, 0x2, R44 ;  /* 0x0000000204087825 */ /* 0x042fe200078e022c */
[----:B------:R0:W-:Y:S03]  /*6c7d0*/  @P6 STG.E.U16 desc[UR8][R6.64], R34 ;  /* 0x0000002206006986 */ /* 0x0001e6000c101508 */
[C---:B------:R-:W-:Y:S01]  /*6c7e0*/  IMAD.WIDE R10, R4.reuse, 0x2, R46 ;  /* 0x00000002040a7825 */ /* 0x040fe200078e022e */
[----:B------:R-:W-:Y:S03]  /*6c7f0*/  @P5 STG.E.U16 desc[UR8][R8.64], R5 ;  /* 0x0000000508005986 */ /* 0x000fe6000c101508 */
[C---:B------:R-:W-:Y:S01]  /*6c800*/  IMAD.WIDE R12, R4.reuse, 0x2, R48 ;  /* 0x00000002040c7825 */ /* 0x040fe200078e0230 */
[----:B------:R1:W-:Y:S03]  /*6c810*/  @P4 STG.E.U16 desc[UR8][R10.64], R33 ;  /* 0x000000210a004986 */ /* 0x0003e6000c101508 */
[C---:B0-----:R-:W-:Y:S01]  /*6c820*/  IMAD.WIDE R6, R4.reuse, 0x2, R50 ;  /* 0x0000000204067825 */ /* 0x041fe200078e0232 */
[----:B------:R0:W-:Y:S03]  /*6c830*/  @P2 STG.E.U16 desc[UR8][R12.64], R14 ;  /* 0x0000000e0c002986 */ /* 0x0001e6000c101508 */
[C---:B------:R-:W-:Y:S01]  /*6c840*/  VIADD R34, R4.reuse, UR4 ;  /* 0x0000000404227c36 */ /* 0x040fe20008000000 */
[----:B-1----:R-:W2:Y:S01]  /*6c850*/  LDL R33, [R1+0x770] ;  /* 0x0007700001217983 */ /* 0x002ea20000100800 */
[----:B------:R-:W-:-:S03]  /*6c860*/  IMAD.WIDE R4, R4, 0x2, R52 ;  /* 0x0000000204047825 */ /* 0x000fc600078e0234 */
[----:B0-----:R-:W4:Y:S01]  /*6c870*/  LDL R14, [R1+0x295c] ;  /* 0x00295c00010e7983 */ /* 0x001f220000100800 */
[----:B------:R-:W-:Y:S01]  /*6c880*/  PRMT R12, R35, 0x7632, R12 ;  /* 0x00007632230c7816 */ /* 0x000fe2000000000c */
[----:B------:R-:W-:Y:S02]  /*6c890*/  ULDC UR4, c[0x0][0x248] ;  /* 0x0000920000047ab9 */ /* 0x000fe40000000800 */
[----:B------:R-:W2:Y:S01]  /*6c8a0*/  LDL.LU R35, [R1+0x29c0] ;  /* 0x0029c00001237983 */ /* 0x000ea20000300800 */
[----:B---3--:R-:W-:-:S03]  /*6c8b0*/  PRMT R13, R36, 0x7632, R13 ;  /* 0x00007632240d7816 */ /* 0x008fc6000000000d */
[----:B------:R0:W-:Y:S04]  /*6c8c0*/  @P3 STG.E.U16 desc[UR8][R6.64], R36 ;  /* 0x0000002406003986 */ /* 0x0001e8000c101508 */
[----:B------:R1:W-:Y:S01]  /*6c8d0*/  @P0 STG.E.U16 desc[UR8][R4.64], R13 ;  /* 0x0000000d04000986 */ /* 0x0003e2000c101508 */
[----:B------:R-:W-:-:S03]  /*6c8e0*/  ISETP.LT.AND P0, PT, R0, UR28, !P1 ;  /* 0x0000001c00007c0c */ /* 0x000fc6000cf01270 */
[----:B0-----:R-:W3:Y:S04]  /*6c8f0*/  LDL.LU R36, [R1+0x29bc] ;  /* 0x0029bc0001247983 */ /* 0x001ee80000300800 */
[----:B------:R-:W4:Y:S01]  /*6c900*/  LDL.LU R6, [R1+0x790] ;  /* 0x0007900001067983 */ /* 0x000f220000300800 */
[----:B-1----:R-:W-:-:S03]  /*6c910*/  IMAD.WIDE R4, R34, 0x2, R18 ;  /* 0x0000000222047825 */ /* 0x002fc600078e0212 */
[----:B------:R-:W2:Y:S04]  /*6c920*/  LDL.LU R7, [R1+0x7a0] ;  /* 0x0007a00001077983 */ /* 0x000ea80000300800 */
[----:B------:R0:W-:Y:S04]  /*6c930*/  STL [R1+0x29b4], R19 ;  /* 0x0029b41301007387 */ /* 0x0001e80000100800 */
[----:B0-----:R-:W3:Y:S04]  /*6c940*/  LDL.LU R19, [R1+0x740] ;  /* 0x0007400001137983 */ /* 0x001ee80000300800 */
[----:B------:R-:W3:Y:S01]  /*6c950*/  LDL.LU R0, [R1+0x29b8] ;  /* 0x0029b80001007983 */ /* 0x000ee20000300800 */
[----:B------:R-:W-:-:S02]  /*6c960*/  ISETP.LT.AND P2, PT, R61, UR28, !P1 ;  /* 0x0000001c3d007c0c */ /* 0x000fc4000cf41270 */
[----:B------:R-:W-:Y:S02]  /*6c970*/  ISETP.LT.AND P4, PT, R39, UR28, !P1 ;  /* 0x0000001c27007c0c */ /* 0x000fe4000cf81270 */
[----:B------:R-:W-:Y:S01]  /*6c980*/  ISETP.LT.AND P5, PT, R54, UR28, !P1 ;  /* 0x0000001c36007c0c */ /* 0x000fe2000cfa1270 */
[----:B------:R-:W-:-:S04]  /*6c990*/  IMAD.WIDE R8, R34, 0x2, R2 ;  /* 0x0000000222087825 */ /* 0x000fc800078e0202 */
[----:B------:R-:W-:-:S04]  /*6c9a0*/  IMAD.WIDE R10, R34, 0x2, R16 ;  /* 0x00000002220a7825 */ /* 0x000fc800078e0210 */
[----:B----4-:R0:W-:Y:S04]  /*6c9b0*/  @P2 STG.E.U16 desc[UR8][R8.64], R6 ;  /* 0x0000000608002986 */ /* 0x0101e8000c101508 */
[----:B------:R-:W-:Y:S01]  /*6c9c0*/  @P4 STG.E.U16 desc[UR8][R10.64], R12 ;  /* 0x0000000c0a004986 */ /* 0x000fe2000c101508 */
[----:B--2---:R-:W-:-:S03]  /*6c9d0*/  PRMT R35, R7, 0x7632, R35 ;  /* 0x0000763207237816 */ /* 0x004fc60000000023 */
[----:B------:R-:W-:Y:S04]  /*6c9e0*/  @P5 STG.E.U16 desc[UR8][R4.64], R7 ;  /* 0x0000000704005986 */ /* 0x000fe8000c101508 */
[----:B---3--:R-:W1:Y:S01]  /*6c9f0*/  LDS.128 R4, [R0] ;  /* 0x0000000000047984 */ /* 0x008e620000000c00 */
[----:B0-----:R-:W-:-:S05]  /*6ca00*/  IMAD.WIDE R8, R34, 0x2, R20 ;  /* 0x0000000222087825 */ /* 0x001fca00078e0214 */
[----:B------:R-:W-:Y:S04]  /*6ca10*/  @P0 STG.E.U16 desc[UR8][R8.64], R35 ;  /* 0x0000002308000986 */ /* 0x000fe8000c101508 */
[----:B-1----:R0:W-:Y:S04]  /*6ca20*/  STL [R1+0x29a4], R5 ;  /* 0x0029a40501007387 */ /* 0x0021e80000100800 */
[----:B0-----:R-:W2:Y:S04]  /*6ca30*/  LDL.LU R5, [R1+0x710] ;  /* 0x0007100001057983 */ /* 0x001ea80000300800 */
[----:B------:R0:W-:Y:S04]  /*6ca40*/  STL [R1+0x2994], R6 ;  /* 0x0029940601007387 */ /* 0x0001e80000100800 */
[----:B0-----:R-:W3:Y:S04]  /*6ca50*/  LDL R6, [R1+0x1164] ;  /* 0x0011640001067983 */ /* 0x001ee80000100800 */
[----:B------:R0:W-:Y:S04]  /*6ca60*/  STL [R1+0x2990], R7 ;  /* 0x0029900701007387 */ /* 0x0001e80000100800 */
[----:B0-----:R-:W4:Y:S04]  /*6ca70*/  LDL R7, [R1+0x2964] ;  /* 0x0029640001077983 */ /* 0x001f280000100800 */
[----:B------:R-:W2:Y:S01]  /*6ca80*/  LDL.LU R9, [R1+0x770] ;  /* 0x0007700001097983 */ /* 0x000ea20000300800 */
[----:B------:R-:W-:-:S02]  /*6ca90*/  ISETP.LT.AND P3, PT, R57, UR28, !P1 ;  /* 0x0000001c39007c0c */ /* 0x000fc4000cf61270 */
[----:B------:R-:W-:Y:S01]  /*6caa0*/  ISETP.LT.AND P4, PT, R14, UR28, !P1 ;  /* 0x0000001c0e007c0c */ /* 0x000fe2000cf81270 */
[C---:B------:R-:W-:Y:S01]  /*6cab0*/  IMAD.WIDE R12, R34.reuse, 0x2, R24 ;  /* 0x00000002220c7825 */ /* 0x040fe200078e0218 */
[----:B------:R-:W-:Y:S01]  /*6cac0*/  ISETP.LT.AND P5, PT, R15, UR28, !P1 ;  /* 0x0000001c0f007c0c */ /* 0x000fe2000cfa1270 */
[----:B------:R-:W4:Y:S01]  /*6cad0*/  LDL.LU R35, [R1+0x6e0] ;  /* 0x0006e00001237983 */ /* 0x000f220000300800 */
[----:B------:R-:W-:Y:S01]  /*6cae0*/  PRMT R36, R33, 0x7632, R36 ;  /* 0x0000763221247816 */ /* 0x000fe20000000024 */
[----:B------:R-:W-:-:S04]  /*6caf0*/  IMAD.WIDE R14, R34, 0x2, R22 ;  /* 0x00000002220e7825 */ /* 0x000fc800078e0216 */
[----:B------:R-:W-:Y:S01]  /*6cb00*/  IMAD.WIDE R10, R34, 0x2, R26 ;  /* 0x00000002220a7825 */ /* 0x000fe200078e021a */
[----:B------:R-:W-:Y:S01]  /*6cb10*/  PRMT R0, R19, 0x7632, R0 ;  /* 0x0000763213007816 */ /* 0x000fe20000000000 */
[----:B--2---:R0:W-:Y:S04]  /*6cb20*/  @P3 STG.E.U16 desc[UR8][R14.64], R9 ;  /* 0x000000090e003986 */ /* 0x0041e8000c101508 */
[----:B------:R1:W-:Y:S04]  /*6cb30*/  @P4 STG.E.U16 desc[UR8][R12.64], R36 ;  /* 0x000000240c004986 */ /* 0x0003e8000c101508 */
[----:B0-----:R-:W2:Y:S04]  /*6cb40*/  LDL.LU R15, [R1+0x730] ;  /* 0x00073000010f7983 */ /* 0x001ea80000300800 */
[----:B-1----:R-:W4:Y:S04]  /*6cb50*/  LDL R36, [R1+0x1e7c] ;  /* 0x001e7c0001247983 */ /* 0x002f280000100800 */
[----:B------:R0:W-:Y:S04]  /*6cb60*/  @P5 STG.E.U16 desc[UR8][R10.64], R19 ;  /* 0x000000130a005986 */ /* 0x0001e8000c101508 */
[----:B0-----:R-:W2:Y:S01]  /*6cb70*/  LDL R19, [R1+0x6d4] ;  /* 0x0006d40001137983 */ /* 0x001ea20000100800 */
[----:B------:R-:W-:-:S02]  /*6cb80*/  ISETP.LT.AND P6, PT, R60, UR28, !P1 ;  /* 0x0000001c3c007c0c */ /* 0x000fc4000cfc1270 */
[----:B------:R-:W-:Y:S01]  /*6cb90*/  ISETP.LT.AND P2, PT, R32, UR28, !P1 ;  /* 0x0000001c20007c0c */ /* 0x000fe2000cf41270 */
[----:B------:R-:W-:Y:S01]  /*6cba0*/  IMAD.WIDE R32, R34, 0x2, R28 ;  /* 0x0000000222207825 */ /* 0x000fe200078e021c */
[----:B------:R-:W-:-:S03]  /*6cbb0*/  ISETP.LT.AND P4, PT, R38, UR28, !P1 ;  /* 0x0000001c26007c0c */ /* 0x000fc6000cf81270 */
[----:B------:R-:W-:Y:S01]  /*6cbc0*/  IMAD.WIDE R8, R34, 0x2, R30 ;  /* 0x0000000222087825 */ /* 0x000fe200078e021e */
[----:B------:R-:W-:-:S05]  /*6cbd0*/  ISETP.LT.AND P5, PT, R37, UR28, !P1 ;  /* 0x0000001c25007c0c */ /* 0x000fca000cfa1270 */
[----:B------:R3:W-:Y:S01]  /*6cbe0*/  @P6 STG.E.U16 desc[UR8][R32.64], R0 ;  /* 0x0000000020006986 */ /* 0x0007e2000c101508 */
[----:B------:R-:W-:Y:S01]  /*6cbf0*/  ISETP.LT.AND P6, PT, R55, UR28, !P1 ;  /* 0x0000001c37007c0c */ /* 0x000fe2000cfc1270 */
[----:B------:R-:W-:-:S04]  /*6cc00*/  IMAD.WIDE R10, R34, 0x2, R42 ;  /* 0x00000002220a7825 */ /* 0x000fc800078e022a */
[----:B---3--:R-:W-:Y:S01]  /*6cc10*/  VIADD R0, R6, 0x3a ;  /* 0x0000003a06007836 */ /* 0x008fe20000000000 */
[----:B------:R-:W3:Y:S04]  /*6cc20*/  LDL R33, [R1+0x1f2c] ;  /* 0x001f2c0001217983 */ /* 0x000ee80000100800 */
[----:B------:R-:W-:Y:S01]  /*6cc30*/  ISETP.GE.AND P0, PT, R0, UR5, PT ;  /* 0x0000000500007c0c */ /* 0x000fe2000bf06270 */
[----:B------:R-:W-:Y:S01]  /*6cc40*/  IMAD.WIDE R12, R34, 0x2, R44 ;  /* 0x00000002220c7825 */ /* 0x000fe200078e022c */
[----:B------:R-:W-:Y:S01]  /*6cc50*/  PRMT R32, R5, 0x7632, R32 ;  /* 0x0000763205207816 */ /* 0x000fe20000000020 */
[----:B------:R-:W-:Y:S01]  /*6cc60*/  STL [R1+0x29b0], R6 ;  /* 0x0029b00601007387 */ /* 0x000fe20000100800 */
[----:B----4-:R-:W-:-:S03]  /*6cc70*/  ISETP.LT.AND P3, PT, R36, UR28, !P1 ;  /* 0x0000001c24007c0c */ /* 0x010fc6000cf61270 */
[----:B--2---:R0:W-:Y:S01]  /*6cc80*/  @P2 STG.E.U16 desc[UR8][R8.64], R15 ;  /* 0x0000000f08002986 */ /* 0x0041e2000c101508 */
[----:B------:R-:W-:Y:S02]  /*6cc90*/  PRMT R0, R15, 0x7632, R0 ;  /* 0x000076320f007816 */ /* 0x000fe40000000000 */
[----:B------:R-:W-:Y:S01]  /*6cca0*/  ISETP.LT.AND P2, PT, R56, UR28, !P1 ;  /* 0x0000001c38007c0c */ /* 0x000fe2000cf41270 */
[----:B0-----:R-:W-:-:S06]  /*6ccb0*/  IMAD.WIDE R8, R34, 0x2, R40 ;  /* 0x0000000222087825 */ /* 0x001fcc00078e0228 */
[----:B------:R0:W-:Y:S01]  /*6ccc0*/  @P3 STG.E.U16 desc[UR8][R8.64], R0 ;  /* 0x0000000008003986 */ /* 0x0001e2000c101508 */
[----:B------:R-:W-:Y:S01]  /*6ccd0*/  ISETP.LT.AND P3, PT, R58, UR28, !P1 ;  /* 0x0000001c3a007c0c */ /* 0x000fe2000cf61270 */
[C---:B------:R-:W-:Y:S02]  /*6cce0*/  IMAD.WIDE R14, R34.reuse, 0x2, R46 ;  /* 0x00000002220e7825 */ /* 0x040fe400078e022e */
[----:B------:R1:W-:Y:S04]  /*6ccf0*/  @P4 STG.E.U16 desc[UR8][R10.64], R5 ;  /* 0x000000050a004986 */ /* 0x0003e8000c101508 */
[----:B------:R-:W-:Y:S01]  /*6cd00*/  @P5 STG.E.U16 desc[UR8][R12.64], R32 ;  /* 0x000000200c005986 */ /* 0x000fe2000c101508 */
[----:B0-----:R-:W-:Y:S01]  /*6cd10*/  IMAD.WIDE R8, R34, 0x2, R48 ;  /* 0x0000000222087825 */ /* 0x001fe200078e0230 */
[----:B-1----:R-:W-:-:S02]  /*6cd20*/  PRMT R10, R35, 0x7632, R10 ;  /* 0x00007632230a7816 */ /* 0x002fc4000000000a */
[----:B------:R-:W-:Y:S04]  /*6cd30*/  @P6 STG.E.U16 desc[UR8][R14.64], R35 ;  /* 0x000000230e006986 */ /* 0x000fe8000c101508 */
[----:B------:R0:W-:Y:S04]  /*6cd40*/  @P2 STG.E.U16 desc[UR8][R8.64], R10 ;  /* 0x0000000a08002986 */ /* 0x0001e8000c101508 */
[----:B------:R-:W2:Y:S04]  /*6cd50*/  LDL.LU R5, [R1+0x6c4] ;  /* 0x0006c40001057983 */ /* 0x000ea80000300800 */
[----:B------:R-:W4:Y:S01]  /*6cd60*/  LDL.LU R6, [R1+0x6f4] ;  /* 0x0006f40001067983 */ /* 0x000f220000300800 */
[----:B0-----:R-:W-:Y:S01]  /*6cd70*/  IMAD.WIDE R8, R34, 0x2, R50 ;  /* 0x0000000222087825 */ /* 0x001fe200078e0232 */
[----:B------:R-:W-:-:S02]  /*6cd80*/  PRMT R15, R19, 0x7632, R15 ;  /* 0x00007632130f7816 */ /* 0x000fc4000000000f */
[----:B------:R-:W3:Y:S04]  /*6cd90*/  LDL.LU R19, [R1+0x29b4] ;  /* 0x0029b40001137983 */ /* 0x000ee80000300800 */
[----:B------:R0:W-:Y:S04]  /*6cda0*/  @P3 STG.E.U16 desc[UR8][R8.64], R4 ;  /* 0x0000000408003986 */ /* 0x0001e8000c101508 */
[----:B0-----:R-:W4:Y:S01]  /*6cdb0*/  LDL.LU R9, [R1+0x6d4] ;  /* 0x0006d40001097983 */ /* 0x001f220000300800 */
[----:B------:R-:W-:Y:S01]  /*6cdc0*/  ISETP.LT.AND P1, PT, R59, UR28, !P1 ;  /* 0x0000001c3b007c0c */ /* 0x000fe2000cf21270 */
[C---:B------:R-:W-:Y:S01]  /*6cdd0*/  VIADD R0, R34.reuse, UR4 ;  /* 0x0000000422007c36 */ /* 0x040fe20008000000 */
[----:B------:R-:W-:Y:S01]  /*6cde0*/  ISETP.LT.AND P5, PT, R61, UR28, !P0 ;  /* 0x0000001c3d007c0c */ /* 0x000fe2000c7a1270 */
[----:B------:R-:W-:Y:S01]  /*6cdf0*/  IMAD.WIDE R34, R34, 0x2, R52 ;  /* 0x0000000222227825 */ /* 0x000fe200078e0234 */
[----:B------:R-:W-:Y:S01]  /*6ce00*/  PRMT R14, R4, 0x7632, R14 ;  /* 0x00007632040e7816 */ /* 0x000fe2000000000e */
[----:B------:R-:W-:Y:S01]  /*6ce10*/  ULDC UR4, c[0x0][0x248] ;  /* 0x0000920000047ab9 */ /* 0x000fe20000000800 */
[----:B------:R-:W-:-:S02]  /*6ce20*/  ISETP.LT.AND P4, PT, R39, UR28, !P0 ;  /* 0x0000001c27007c0c */ /* 0x000fc4000c781270 */
[----:B------:R-:W-:Y:S01]  /*6ce30*/  ISETP.LT.AND P6, PT, R54, UR28, !P0 ;  /* 0x0000001c36007c0c */ /* 0x000fe2000c7c1270 */
[----:B------:R-:W-:-:S04]  /*6ce40*/  IMAD.WIDE R10, R0, 0x2, R2 ;  /* 0x00000002000a7825 */ /* 0x000fc800078e0202 */
[----:B------:R0:W-:Y:S01]  /*6ce50*/  @P1 STG.E.U16 desc[UR8][R34.64], R14 ;  /* 0x0000000e22001986 */ /* 0x0001e2000c101508 */
[----:B------:R-:W-:Y:S01]  /*6ce60*/  ISETP.LT.AND P2, PT, R7, UR28, !P0 ;  /* 0x0000001c07007c0c */ /* 0x000fe2000c741270 */
[----:B------:R-:W-:Y:S01]  /*6ce70*/  IMAD.WIDE R12, R0, 0x2, R16 ;  /* 0x00000002000c7825 */ /* 0x000fe200078e0210 */
[----:B------:R-:W-:Y:S01]  /*6ce80*/  ISETP.LT.AND P1, PT, R57, UR28, !P0 ;  /* 0x0000001c39007c0c */ /* 0x000fe2000c721270 */
[----:B0-----:R-:W3:Y:S04]  /*6ce90*/  LDL R34, [R1+0x295c] ;  /* 0x00295c0001227983 */ /* 0x001ee80000100800 */
[----:B------:R-:W3:Y:S04]  /*6cea0*/  LDL R35, [R1+0x2640] ;  /* 0x0026400001237983 */ /* 0x000ee80000100800 */
[----:B------:R0:W-:Y:S04]  /*6ceb0*/  STL [R1+0x29ac], R57 ;  /* 0x0029ac3901007387 */ /* 0x0001e80000100800 */
[----:B0-----:R-:W3:Y:S01]  /*6cec0*/  LDL.LU R57, [R1+0x704] ;  /* 0x0007040001397983 */ /* 0x001ee20000300800 */
[----:B--2---:R-:W-:-:S03]  /*6ced0*/  PRMT R4, R5, 0x7632, R4 ;  /* 0x0000763205047816 */ /* 0x004fc60000000004 */
[----:B----4-:R3:W-:Y:S04]  /*6cee0*/  @P5 STG.E.U16 desc[UR8][R10.64], R9 ;  /* 0x000000090a005986 */ /* 0x0107e8000c101508 */
[----:B------:R-:W-:Y:S01]  /*6cef0*/  @P4 STG.E.U16 desc[UR8][R12.64], R15 ;  /* 0x0000000f0c004986 */ /* 0x000fe2000c101508 */
[----:B---3--:R-:W-:-:S04]  /*6cf00*/  IMAD.WIDE R8, R0, 0x2, R18 ;  /* 0x0000000200087825 */ /* 0x008fc800078e0212 */
[C---:B------:R-:W-:Y:S01]  /*6cf10*/  IMAD.WIDE R10, R0.reuse, 0x2, R20 ;  /* 0x00000002000a7825 */ /* 0x040fe200078e0214 */
[----:B------:R0:W-:Y:S04]  /*6cf20*/  @P6 STG.E.U16 desc[UR8][R8.64], R5 ;  /* 0x0000000508006986 */ /* 0x0001e8000c101508 */
[----:B------:R1:W-:Y:S01]  /*6cf30*/  @P2 STG.E.U16 desc[UR8][R10.64], R4 ;  /* 0x000000040a002986 */ /* 0x0003e2000c101508 */
[----:B0-----:R-:W-:-:S03]  /*6cf40*/  IMAD.WIDE R8, R0, 0x2, R22 ;  /* 0x0000000200087825 */ /* 0x001fc600078e0216 */
[----:B------:R-:W2:Y:S01]  /*6cf50*/  LDL.LU R5, [R1+0x764] ;  /* 0x0007640001057983 */ /* 0x000ea20000300800 */
[----:B-1----:R-:W-:-:S03]  /*6cf60*/  PRMT R4, R6, 0x7632, R4 ;  /* 0x0000763206047816 */ /* 0x002fc60000000004 */
[----:B------:R0:W-:Y:S04]  /*6cf70*/  @P1 STG.E.U16 desc[UR8][R8.64], R6 ;  /* 0x0000000608001986 */ /* 0x0001e8000c101508 */
[----:B0-----:R-:W3:Y:S01]  /*6cf80*/  LDL.LU R6, [R1+0x29b0] ;  /* 0x0029b00001067983 */ /* 0x001ee20000300800 */
[----:B------:R-:W-:Y:S02]  /*6cf90*/  ISETP.LT.AND P4, PT, R34, UR28, !P0 ;  /* 0x0000001c22007c0c */ /* 0x000fe4000c781270 */
[----:B------:R-:W-:Y:S01]  /*6cfa0*/  ISETP.LT.AND P3, PT, R35, UR28, !P0 ;  /* 0x0000001c23007c0c */ /* 0x000fe2000c761270 */
[----:B------:R-:W-:-:S04]  /*6cfb0*/  IMAD.WIDE R10, R0, 0x2, R24 ;  /* 0x00000002000a7825 */ /* 0x000fc800078e0218 */
[----:B------:R-:W-:Y:S01]  /*6cfc0*/  IMAD.WIDE R12, R0, 0x2, R26 ;  /* 0x00000002000c7825 */ /* 0x000fe200078e021a */
[----:B------:R-:W-:-:S05]  /*6cfd0*/  PRMT R32, R57, 0x7632, R32 ;  /* 0x0000763239207816 */ /* 0x000fca0000000020 */
[----:B------:R0:W-:Y:S04]  /*6cfe0*/  @P4 STG.E.U16 desc[UR8][R10.64], R4 ;  /* 0x000000040a004986 */ /* 0x0001e8000c101508 */
[----:B------:R1:W-:Y:S01]  /*6cff0*/  @P3 STG.E.U16 desc[UR8][R12.64], R57 ;  /* 0x000000390c003986 */ /* 0x0003e2000c101508 */
[----:B------:R-:W-:-:S03]  /*6d000*/  ISETP.LT.AND P3, PT, R36, UR28, !P0 ;  /* 0x0000001c24007c0c */ /* 0x000fc6000c761270 */
[----:B0-----:R-:W4:Y:S04]  /*6d010*/  LDL.LU R11, [R1+0x724] ;  /* 0x00072400010b7983 */ /* 0x001f280000300800 */
[----:B-1----:R-:W2:Y:S01]  /*6d020*/  LDL.LU R57, [R1+0x784] ;  /* 0x0007840001397983 */ /* 0x002ea20000300800 */
[----:B---3--:R-:W-:-:S03]  /*6d030*/  VIADD R4, R6, 0x3b ;  /* 0x0000003b06047836 */ /* 0x008fc60000000000 */
[----:B------:R-:W3:Y:S04]  /*6d040*/  LDL.LU R6, [R1+0x794] ;  /* 0x0007940001067983 */ /* 0x000ee80000300800 */
[----:B------:R0:W-:Y:S04]  /*6d050*/  STL [R1+0x29a8], R36 ;  /* 0x0029a82401007387 */ /* 0x0001e80000100800 */
[----:B0-----:R-:W2:Y:S01]  /*6d060*/  LDL.LU R36, [R1+0x754] ;  /* 0x0007540001247983 */ /* 0x001ea20000300800 */
[----:B------:R-:W-:Y:S02]  /*6d070*/  ISETP.LT.AND P5, PT, R60, UR28, !P0 ;  /* 0x0000001c3c007c0c */ /* 0x000fe4000c7a1270 */
[----:B------:R-:W-:Y:S01]  /*6d080*/  ISETP.LT.AND P2, PT, R33, UR28, !P0 ;  /* 0x0000001c21007c0c */ /* 0x000fe2000c741270 */
[----:B------:R-:W-:Y:S01]  /*6d090*/  IMAD.WIDE R14, R0, 0x2, R28 ;  /* 0x00000002000e7825 */ /* 0x000fe200078e021c */
[----:B------:R-:W-:-:S03]  /*6d0a0*/  ISETP.LT.AND P4, PT, R38, UR28, !P0 ;  /* 0x0000001c26007c0c */ /* 0x000fc6000c781270 */
[----:B------:R-:W-:Y:S01]  /*6d0b0*/  IMAD.WIDE R8, R0, 0x2, R30 ;  /* 0x0000000200087825 */ /* 0x000fe200078e021e */
[----:B------:R-:W-:Y:S02]  /*6d0c0*/  ISETP.LT.AND P6, PT, R55, UR28, !P0 ;  /* 0x0000001c37007c0c */ /* 0x000fe4000c7c1270 */
[----:B------:R-:W-:-:S03]  /*6d0d0*/  ISETP.GE.AND P1, PT, R4, UR5, PT ;  /* 0x0000000504007c0c */ /* 0x000fc6000bf26270 */
[----:B------:R-:W-:Y:S01]  /*6d0e0*/  @P5 STG.E.U16 desc[UR8][R14.64], R32 ;  /* 0x000000200e005986 */ /* 0x000fe2000c101508 */
[----:B------:R-:W-:Y:S02]  /*6d0f0*/  ISETP.LT.AND P5, PT, R37, UR28, !P0 ;  /* 0x0000001c25007c0c */ /* 0x000fe4000c7a1270 */
[----:B----4-:R-:W-:Y:S01]  /*6d100*/  PRMT R4, R11, 0x7632, R4 ;  /* 0x000076320b047816 */ /* 0x010fe20000000004 */
[----:B------:R0:W-:Y:S01]  /*6d110*/  @P2 STG.E.U16 desc[UR8][R8.64], R11 ;  /* 0x0000000b08002986 */ /* 0x0001e2000c101508 */
[----:B------:R-:W-:Y:S01]  /*6d120*/  ISETP.LT.AND P2, PT, R56, UR28, !P0 ;  /* 0x0000001c38007c0c */ /* 0x000fe2000c741270 */
[----:B------:R-:W-:-:S04]  /*6d130*/  IMAD.WIDE R12, R0, 0x2, R44 ;  /* 0x00000002000c7825 */ /* 0x000fc800078e022c */
[----:B0-----:R-:W-:-:S04]  /*6d140*/  IMAD.WIDE R8, R0, 0x2, R40 ;  /* 0x0000000200087825 */ /* 0x001fc800078e0228 */
[----:B------:R-:W-:Y:S01]  /*6d150*/  IMAD.WIDE R10, R0, 0x2, R42 ;  /* 0x00000002000a7825 */ /* 0x000fe200078e022a */
[----:B------:R0:W-:Y:S01]  /*6d160*/  @P3 STG.E.U16 desc[UR8][R8.64], R4 ;  /* 0x0000000408003986 */ /* 0x0001e2000c101508 */
[----:B------:R-:W-:Y:S02]  /*6d170*/  ISETP.LT.AND P3, PT, R58, UR28, !P0 ;  /* 0x0000001c3a007c0c */ /* 0x000fe4000c761270 */
[----:B------:R-:W-:Y:S01]  /*6d180*/  IMAD.WIDE R14, R0, 0x2, R46 ;  /* 0x00000002000e7825 */ /* 0x000fe200078e022e */
[----:B------:R-:W-:-:S03]  /*6d190*/  ISETP.LT.AND P0, PT, R59, UR28, !P0 ;  /* 0x0000001c3b007c0c */ /* 0x000fc6000c701270 */
[----:B0-----:R-:W-:-:S04]  /*6d1a0*/  IMAD.WIDE R8, R0, 0x2, R48 ;  /* 0x0000000200087825 */ /* 0x001fc800078e0230 */
[----:B------:R-:W-:Y:S01]  /*6d1b0*/  VIADD R4, R0, UR4 ;  /* 0x0000000400047c36 */ /* 0x000fe20008000000 */
[----:B------:R-:W-:Y:S01]  /*6d1c0*/  ULDC UR4, c[0x0][0x248] ;  /* 0x0000920000047ab9 */ /* 0x000fe20000000800 */
[----:B--2---:R-:W-:Y:S01]  /*6d1d0*/  PRMT R32, R36, 0x7632, R32 ;  /* 0x0000763224207816 */ /* 0x004fe20000000020 */
[----:B------:R0:W-:Y:S04]  /*6d1e0*/  @P4 STG.E.U16 desc[UR8][R10.64], R36 ;  /* 0x000000240a004986 */ /* 0x0001e8000c101508 */
[----:B------:R1:W-:Y:S01]  /*6d1f0*/  @P5 STG.E.U16 desc[UR8][R12.64], R32 ;  /* 0x000000200c005986 */ /* 0x0003e2000c101508 */
[----:B------:R-:W-:-:S03]  /*6d200*/  ISETP.LT.AND P5, PT, R61, UR28, !P1 ;  /* 0x0000001c3d007c0c */ /* 0x000fc6000cfa1270 */
[----:B------:R2:W-:Y:S01]  /*6d210*/  @P6 STG.E.U16 desc[UR8][R14.64], R5 ;  /* 0x000000050e006986 */ /* 0x0005e2000c101508 */
[----:B0-----:R-:W-:-:S03]  /*6d220*/  PRMT R10, R5, 0x7632, R10 ;  /* 0x00007632050a7816 */ /* 0x001fc6000000000a */
[----:B------:R-:W4:Y:S04]  /*6d230*/  LDL R36, [R1+0x744] ;  /* 0x0007440001247983 */ /* 0x000f280000100800 */
[----:B------:R0:W-:Y:S01]  /*6d240*/  @P2 STG.E.U16 desc[UR8][R8.64], R10 ;  /* 0x0000000a08002986 */ /* 0x0001e2000c101508 */
[----:B-1----:R-:W-:-:S03]  /*6d250*/  IMAD.WIDE R12, R4, 0x2, R2 ;  /* 0x00000002040c7825 */ /* 0x002fc600078e0202 */
[----:B--2---:R-:W2:Y:S01]  /*6d260*/  LDL.LU R5, [R1+0x774] ;  /* 0x0007740001057983 */ /* 0x004ea20000300800 */
[----:B0-----:R-:W-:-:S04]  /*6d270*/  IMAD.WIDE R8, R0, 0x2, R50 ;  /* 0x0000000200087825 */ /* 0x001fc800078e0232 */
[----:B------:R-:W-:Y:S01]  /*6d280*/  IMAD.WIDE R10, R0, 0x2, R52 ;  /* 0x00000002000a7825 */ /* 0x000fe200078e0234 */
[----:B------:R-:W-:Y:S01]  /*6d290*/  PRMT R0, R57, 0x7632, R0 ;  /* 0x0000763239007816 */ /* 0x000fe20000000000 */
[----:B------:R0:W-:Y:S04]  /*6d2a0*/  @P3 STG.E.U16 desc[UR8][R8.64], R57 ;  /* 0x0000003908003986 */ /* 0x0001e8000c101508 */
[----:B------:R-:W-:Y:S04]  /*6d2b0*/  @P0 STG.E.U16 desc[UR8][R10.64], R0 ;  /* 0x000000000a000986 */ /* 0x000fe8000c101508 */
[----:B0-----:R-:W2:Y:S04]  /*6d2c0*/  LDL.LU R57, [R1+0x29ac] ;  /* 0x0029ac0001397983 */ /* 0x001ea80000300800 */
[----:B---3--:R0:W-:Y:S04]  /*6d2d0*/  @P5 STG.E.U16 desc[UR8][R12.64], R6 ;  /* 0x000000060c005986 */ /* 0x0081e8000c101508 */
[----:B0-----:R-:W3:Y:S01]  /*6d2e0*/  LDL.LU R13, [R1+0x7a4] ;  /* 0x0007a400010d7983 */ /* 0x001ee20000300800 */
[----:B------:R-:W-:-:S02]  /*6d2f0*/  ISETP.LT.AND P4, PT, R39, UR28, !P1 ;  /* 0x0000001c27007c0c */ /* 0x000fc4000cf81270 */
[----:B------:R-:W-:Y:S02]  /*6d300*/  ISETP.LT.AND P6, PT, R54, UR28, !P1 ;  /* 0x0000001c36007c0c */ /* 0x000fe4000cfc1270 */
[----:B------:R-:W-:Y:S01]  /*6d310*/  ISETP.LT.AND P2, PT, R7, UR28, !P1 ;  /* 0x0000001c07007c0c */ /* 0x000fe2000cf41270 */
[----:B------:R-:W-:Y:S01]  /*6d320*/  IMAD.WIDE R14, R4, 0x2, R16 ;  /* 0x00000002040e7825 */ /* 0x000fe200078e0210 */
[----:B------:R-:W-:Y:S02]  /*6d330*/  PRMT R32, R6, 0x7632, R32 ;  /* 0x0000763206207816 */ /* 0x000fe40000000020 */
[----:B------:R-:W3:Y:S01]  /*6d340*/  LDL.LU R6, [R1+0x734] ;  /* 0x0007340001067983 */ /* 0x000ee20000300800 */
[----:B------:R-:W-:-:S04]  /*6d350*/  IMAD.WIDE R8, R4, 0x2, R18 ;  /* 0x0000000204087825 */ /* 0x000fc800078e0212 */
[----:B------:R4:W-:Y:S01]  /*6d360*/  @P4 STG.E.U16 desc[UR8][R14.64], R32 ;  /* 0x000000200e004986 */ /* 0x0009e2000c101508 */
[----:B------:R-:W-:Y:S01]  /*6d370*/  IMAD.WIDE R10, R4, 0x2, R20 ;  /* 0x00000002040a7825 */ /* 0x000fe200078e0214 */
[----:B----4-:R-:W-:Y:S02]  /*6d380*/  PRMT R32, R36, 0x7632, R32 ;  /* 0x0000763224207816 */ /* 0x010fe40000000020 */
[----:B------:R-:W4:Y:S01]  /*6d390*/  LDL.LU R36, [R1+0x29a8] ;  /* 0x0029a80001247983 */ /* 0x000f220000300800 */
[----:B--2---:R-:W-:Y:S02]  /*6d3a0*/  ISETP.LT.AND P0, PT, R57, UR28, !P1 ;  /* 0x0000001c39007c0c */ /* 0x004fe4000cf01270 */
[----:B---3--:R-:W-:Y:S01]  /*6d3b0*/  PRMT R0, R13, 0x7632, R0 ;  /* 0x000076320d007816 */ /* 0x008fe20000000000 */
[----:B------:R0:W-:Y:S04]  /*6d3c0*/  @P6 STG.E.U16 desc[UR8][R8.64], R13 ;  /* 0x0000000d08006986 */ /* 0x0001e8000c101508 */
[----:B------:R1:W-:Y:S01]  /*6d3d0*/  @P2 STG.E.U16 desc[UR8][R10.64], R0 ;  /* 0x000000000a002986 */ /* 0x0003e2000c101508 */
[----:B0-----:R-:W-:Y:S01]  /*6d3e0*/  IMAD.WIDE R8, R4, 0x2, R22 ;  /* 0x0000000204087825 */ /* 0x001fe200078e0216 */
[----:B-1----:R-:W-:-:S04]  /*6d3f0*/  PRMT R0, R5, 0x7632, R0 ;  /* 0x0000763205007816 */ /* 0x002fc80000000000 */
[----:B------:R0:W-:Y:S04]  /*6d400*/  @P0 STG.E.U16 desc[UR8][R8.64], R5 ;  /* 0x0000000508000986 */ /* 0x0001e8000c101508 */
[----:B0-----:R-:W2:Y:S04]  /*6d410*/  LDL.LU R5, [R1+0x29a4] ;  /* 0x0029a40001057983 */ /* 0x001ea80000300800 */
[----:B------:R-:W3:Y:S04]  /*6d420*/  LDL.LU R8, [R1+0x744] ;  /* 0x0007440001087983 */ /* 0x000ee80000300800 */
[----:B------:R-:W2:Y:S01]  /*6d430*/  LDL R9, [R1+0x1164] ;  /* 0x0011640001097983 */ /* 0x000ea20000100800 */
[----:B------:R-:W-:-:S02]  /*6d440*/  ISETP.LT.AND P4, PT, R34, UR28, !P1 ;  /* 0x0000001c22007c0c */ /* 0x000fc4000cf81270 */
[----:B------:R-:W-:Y:S01]  /*6d450*/  ISETP.LT.AND P3, PT, R35, UR28, !P1 ;  /* 0x0000001c23007c0c */ /* 0x000fe2000cf61270 */
[----:B------:R-:W-:Y:S01]  /*6d460*/  IMAD.WIDE R10, R4, 0x2, R24 ;  /* 0x00000002040a7825 */ /* 0x000fe200078e0218 */
[----:B------:R-:W-:Y:S02]  /*6d470*/  ISETP.LT.AND P5, PT, R60, UR28, !P1 ;  /* 0x0000001c3c007c0c */ /* 0x000fe4000cfa1270 */
[----:B------:R-:W-:Y:S01]  /*6d480*/  ISETP.LT.AND P2, PT, R33, UR28, !P1 ;  /* 0x0000001c21007c0c */ /* 0x000fe2000cf41270 */
[----:B------:R-:W-:-:S06]  /*6d490*/  IMAD.WIDE R12, R4, 0x2, R26 ;  /* 0x00000002040c7825 */ /* 0x000fcc00078e021a */
[----:B------:R2:W-:Y:S01]  /*6d4a0*/  @P4 STG.E.U16 desc[UR8][R10.64], R0 ;  /* 0x000000000a004986 */ /* 0x0005e2000c101508 */
[----:B------:R-:W-:-:S03]  /*6d4b0*/  IMAD.WIDE R14, R4, 0x2, R28 ;  /* 0x00000002040e7825 */ /* 0x000fc600078e021c */
[----:B---3--:R0:W-:Y:S01]  /*6d4c0*/  @P3 STG.E.U16 desc[UR8][R12.64], R8 ;  /* 0x000000080c003986 */ /* 0x0081e2000c101508 */
[----:B----4-:R-:W-:Y:S01]  /*6d4d0*/  ISETP.LT.AND P3, PT, R36, UR28, !P1 ;  /* 0x0000001c24007c0c */ /* 0x010fe2000cf61270 */
[----:B--2---:R-:W-:Y:S02]  /*6d4e0*/  VIADD R0, R9, 0x3c ;  /* 0x0000003c09007836 */ /* 0x004fe40000000000 */
[----:B------:R1:W-:Y:S01]  /*6d4f0*/  @P5 STG.E.U16 desc[UR8][R14.64], R32 ;  /* 0x000000200e005986 */ /* 0x0003e2000c101508 */
[----:B0-----:R-:W-:Y:S02]  /*6d500*/  IMAD.WIDE R8, R4, 0x2, R30 ;  /* 0x0000000204087825 */ /* 0x001fe400078e021e */
[----:B------:R-:W-:Y:S02]  /*6d510*/  ISETP.GE.AND P0, PT, R0, UR5, PT ;  /* 0x0000000500007c0c */ /* 0x000fe4000bf06270 */
[----:B------:R-:W-:Y:S01]  /*6d520*/  PRMT R0, R6, 0x7632, R0 ;  /* 0x0000763206007816 */ /* 0x000fe20000000000 */
[----:B------:R0:W-:Y:S04]  /*6d530*/  @P2 STG.E.U16 desc[UR8][R8.64], R6 ;  /* 0x0000000608002986 */ /* 0x0001e8000c101508 */
[----:B-1----:R-:W2:Y:S04]  /*6d540*/  LDL R15, [R1+0x714] ;  /* 0x00071400010f7983 */ /* 0x002ea80000100800 */
[----:B------:R1:W-:Y:S01]  /*6d550*/  STL [R1+0x29a0], R36 ;  /* 0x0029a02401007387 */ /* 0x0003e20000100800 */
[----:B0-----:R-:W-:-:S05]  /*6d560*/  IMAD.WIDE R8, R4, 0x2, R40 ;  /* 0x0000000204087825 */ /* 0x001fca00078e0228 */
[----:B------:R0:W-:Y:S04]  /*6d570*/  @P3 STG.E.U16 desc[UR8][R8.64], R0 ;  /* 0x0000000008003986 */ /* 0x0001e8000c101508 */
[----:B-1----:R-:W3:Y:S04]  /*6d580*/  LDL.LU R36, [R1+0x6e4] ;  /* 0x0006e40001247983 */ /* 0x002ee80000300800 */
[----:B------:R-:W4:Y:S04]  /*6d590*/  LDL.LU R6, [R1+0x6d8] ;  /* 0x0006d80001067983 */ /* 0x000f280000300800 */
[----:B0-----:R-:W3:Y:S01]  /*6d5a0*/  LDL.LU R9, [R1+0x714] ;  /* 0x0007140001097983 */ /* 0x001ee20000300800 */
[----:B------:R-:W-:-:S02]  /*6d5b0*/  ISETP.LT.AND P4, PT, R38, UR28, !P1 ;  /* 0x0000001c26007c0c */ /* 0x000fc4000cf81270 */
[----:B------:R-:W-:Y:S02]  /*6d5c0*/  ISETP.LT.AND P5, PT, R37, UR28, !P1 ;  /* 0x0000001c25007c0c */ /* 0x000fe4000cfa1270 */
[----:B------:R-:W-:Y:S02]  /*6d5d0*/  ISETP.LT.AND P6, PT, R55, UR28, !P1 ;  /* 0x0000001c37007c0c */ /* 0x000fe4000cfc1270 */
[----:B------:R-:W-:Y:S01]  /*6d5e0*/  ISETP.LT.AND P2, PT, R56, UR28, !P1 ;  /* 0x0000001c38007c0c */ /* 0x000fe2000cf41270 */
[----:B------:R-:W-:Y:S01]  /*6d5f0*/  IMAD.WIDE R10, R4, 0x2, R42 ;  /* 0x00000002040a7825 */ /* 0x000fe200078e022a */
[----:B------:R-:W-:Y:S02]  /*6d600*/  ISETP.LT.AND P3, PT, R58, UR28, !P1 ;  /* 0x0000001c3a007c0c */ /* 0x000fe4000cf61270 */
[----:B------:R-:W-:Y:S01]  /*6d610*/  ISETP.LT.AND P1, PT, R59, UR28, !P1 ;  /* 0x0000001c3b007c0c */ /* 0x000fe2000cf21270 */
[----:B------:R-:W-:-:S04]  /*6d620*/  IMAD.WIDE R12, R4, 0x2, R44 ;  /* 0x00000002040c7825 */ /* 0x000fc800078e022c */
[C---:B------:R-:W-:Y:S01]  /*6d630*/  VIADD R0, R4.reuse, UR4 ;  /* 0x0000000404007c36 */ /* 0x040fe20008000000 */
[----:B------:R-:W-:Y:S01]  /*6d640*/  ULDC UR4, c[0x0][0x248] ;  /* 0x0000920000047ab9 */ /* 0x000fe20000000800 */
[----:B--2---:R-:W-:Y:S01]  /*6d650*/  PRMT R32, R15, 0x7632, R32 ;  /* 0x000076320f207816 */ /* 0x004fe20000000020 */
[----:B------:R-:W-:Y:S01]  /*6d660*/  IMAD.WIDE R14, R4, 0x2, R46 ;  /* 0x00000002040e7825 */ /* 0x000fe200078e022e */
[----:B---3--:R0:W-:Y:S04]  /*6d670*/  @P4 STG.E.U16 desc[UR8][R10.64], R9 ;  /* 0x000000090a004986 */ /* 0x0081e8000c101508 */
[----:B------:R-:W-:Y:S04]  /*6d680*/  @P5 STG.E.U16 desc[UR8][R12.64], R32 ;  /* 0x000000200c005986 */ /* 0x000fe8000c101508 */
[----:B------:R1:W-:Y:S01]  /*6d690*/  @P6 STG.E.U16 desc[UR8][R14.64], R36 ;  /* 0x000000240e006986 */ /* 0x0003e2000c101508 */
[----:B0-----:R-:W-:Y:S01]  /*6d6a0*/  PRMT R10, R36, 0x7632, R10 ;  /* 0x00007632240a7816 */ /* 0x001fe2000000000a */
[----:B------:R-:W-:Y:S01]  /*6d6b0*/  IMAD.WIDE R8, R4, 0x2, R48 ;  /* 0x0000000204087825 */ /* 0x000fe200078e0230 */
[----:B------:R-:W-:-:S04]  /*6d6c0*/  ISETP.LT.AND P6, PT, R54, UR28, !P0 ;  /* 0x0000001c36007c0c */ /* 0x000fc8000c7c1270 */
[----:B------:R0:W-:Y:S04]  /*6d6d0*/  @P2 STG.E.U16 desc[UR8][R8.64], R10 ;  /* 0x0000000a08002986 */ /* 0x0001e8000c101508 */
[----:B-1----:R-:W2:Y:S01]  /*6d6e0*/  LDL.LU R36, [R1+0x6f8] ;  /* 0x0006f80001247983 */ /* 0x002ea20000300800 */
[----:B------:R-:W-:-:S03]  /*6d6f0*/  IMAD.WIDE R14, R0, 0x2, R16 ;  /* 0x00000002000e7825 */ /* 0x000fc600078e0210 */
[----:B------:R1:W-:Y:S01]  /*6d700*/  STL [R1+0x2998], R54 ;  /* 0x0029983601007387 */ /* 0x0003e20000100800 */
[----:B0-----:R-:W-:-:S04]  /*6d710*/  IMAD.WIDE R8, R4, 0x2, R50 ;  /* 0x0000000204087825 */ /* 0x001fc800078e0232 */
[----:B------:R-:W-:Y:S01]  /*6d720*/  IMAD.WIDE R10, R4, 0x2, R52 ;  /* 0x00000002040a7825 */ /* 0x000fe200078e0234 */
[----:B------:R-:W-:Y:S01]  /*6d730*/  PRMT R4, R5, 0x7632, R4 ;  /* 0x0000763205047816 */ /* 0x000fe20000000004 */
[----:B-1----:R-:W3:Y:S04]  /*6d740*/  LDL R54, [R1+0x1164] ;  /* 0x0011640001367983 */ /* 0x002ee80000100800 */
[----:B------:R0:W-:Y:S04]  /*6d750*/  STL [R1+0x299c], R17 ;  /* 0x00299c1101007387 */ /* 0x0001e80000100800 */
[----:B------:R-:W-:Y:S04]  /*6d760*/  @P3 STG.E.U16 desc[UR8][R8.64], R5 ;  /* 0x0000000508003986 */ /* 0x000fe8000c101508 */
[----:B------:R1:W-:Y:S04]  /*6d770*/  @P1 STG.E.U16 desc[UR8][R10.64], R4 ;  /* 0x000000040a001986 */ /* 0x0003e8000c101508 */
[----:B0-----:R-:W3:Y:S04]  /*6d780*/  LDL.LU R17, [R1+0x708] ;  /* 0x0007080001117983 */ /* 0x001ee80000300800 */
[----:B-1----:R-:W3:Y:S01]  /*6d790*/  LDL.LU R11, [R1+0x6c8] ;  /* 0x0006c800010b7983 */ /* 0x002ee20000300800 */
[----:B------:R-:W-:-:S02]  /*6d7a0*/  ISETP.LT.AND P5, PT, R61, UR28, !P0 ;  /* 0x0000001c3d007c0c */ /* 0x000fc4000c7a1270 */
[----:B------:R-:W-:Y:S01]  /*6d7b0*/  ISETP.LT.AND P4, PT, R39, UR28, !P0 ;  /* 0x0000001c27007c0c */ /* 0x000fe2000c781270 */
[C---:B------:R-:W-:Y:S01]  /*6d7c0*/  IMAD.WIDE R12, R0.reuse, 0x2, R2 ;  /* 0x00000002000c7825 */ /* 0x040fe200078e0202 */
[----:B------:R-:W-:Y:S02]  /*6d7d0*/  ISETP.LT.AND P2, PT, R7, UR28, !P0 ;  /* 0x0000001c07007c0c */ /* 0x000fe4000c741270 */
[----:B------:R-:W-:Y:S01]  /*6d7e0*/  ISETP.LT.AND P3, PT, R57, UR28, !P0 ;  /* 0x0000001c39007c0c */ /* 0x000fe2000c761270 */
[----:B------:R-:W-:Y:S01]  /*6d7f0*/  IMAD.WIDE R4, R0, 0x2, R18 ;  /* 0x0000000200047825 */ /* 0x000fe200078e0212 */
[----:B----4-:R-:W-:Y:S01]  /*6d800*/  PRMT R32, R6, 0x7632, R32 ;  /* 0x0000763206207816 */ /* 0x010fe20000000020 */
[----:B------:R-:W4:Y:S02]  /*6d810*/  LDL.LU R7, [R1+0x728] ;  /* 0x0007280001077983 */ /* 0x000f240000300800 */
[----:B------:R-:W-:Y:S02]  /*6d820*/  IMAD.WIDE R8, R0, 0x2, R20 ;  /* 0x0000000200087825 */ /* 0x000fe400078e0214 */
[----:B------:R0:W-:Y:S04]  /*6d830*/  @P5 STG.E.U16 desc[UR8][R12.64], R6 ;  /* 0x000000060c005986 */ /* 0x0001e8000c101508 */
[----:B------:R2:W-:Y:S04]  /*6d840*/  @P4 STG.E.U16 desc[UR8][R14.64], R32 ;  /* 0x000000200e004986 */ /* 0x0005e8000c101508 */
[----:B0-----:R-:W4:Y:S01]  /*6d850*/  LDL.LU R6, [R1+0x758] ;  /* 0x0007580001067983 */ /* 0x001f220000300800 */
[----:B--2---:R-:W-:-:S02]  /*6d860*/  PRMT R14, R36, 0x7632, R14 ;  /* 0x00007632240e7816 */ /* 0x004fc4000000000e */
[----:B---3--:R-:W-:Y:S01]  /*6d870*/  PRMT R10, R11, 0x7632, R10 ;  /* 0x000076320b0a7816 */ /* 0x008fe2000000000a */
[----:B------:R0:W-:Y:S04]  /*6d880*/  @P6 STG.E.U16 desc[UR8][R4.64], R11 ;  /* 0x0000000b04006986 */ /* 0x0001e8000c101508 */
[----:B------:R-:W-:Y:S01]  /*6d890*/  @P2 STG.E.U16 desc[UR8][R8.64], R10 ;  /* 0x0000000a08002986 */ /* 0x000fe2000c101508 */
[----:B0-----:R-:W-:-:S05]  /*6d8a0*/  IMAD.WIDE R4, R0, 0x2, R22 ;  /* 0x0000000200047825 */ /* 0x001fca00078e0216 */
[----:B------:R0:W-:Y:S04]  /*6d8b0*/  @P3 STG.E.U16 desc[UR8][R4.64], R36 ;  /* 0x0000002404003986 */ /* 0x0001e8000c101508 */
[----:B0-----:R-:W2:Y:S01]  /*6d8c0*/  LDL.LU R36, [R1+0x29a0] ;  /* 0x0029a00001247983 */ /* 0x001ea20000300800 */
[----:B------:R-:W-:Y:S02]  /*6d8d0*/  ISETP.LT.AND P5, PT, R34, UR28, !P0 ;  /* 0x0000001c22007c0c */ /* 0x000fe4000c7a1270 */
[----:B------:R-:W-:Y:S02]  /*6d8e0*/  ISETP.LT.AND P4, PT, R35, UR28, !P0 ;  /* 0x0000001c23007c0c */ /* 0x000fe4000c781270 */
[----:B------:R-:W-:Y:S01]  /*6d8f0*/  ISETP.LT.AND P6, PT, R60, UR28, !P0 ;  /* 0x0000001c3c007c0c */ /* 0x000fe2000c7c1270 */
[----:B------:R-:W-:Y:S01]  /*6d900*/  IMAD.WIDE R8, R0, 0x2, R24 ;  /* 0x0000000200087825 */ /* 0x000fe200078e0218 */
[----:B------:R-:W-:-:S02]  /*6d910*/  ISETP.LT.AND P1, PT, R33, UR28, !P0 ;  /* 0x0000001c21007c0c */ /* 0x000fc4000c721270 */
[----:B------:R-:W-:Y:S01]  /*6d920*/  PRMT R15, R17, 0x7632, R15 ;  /* 0x00007632110f7816 */ /* 0x000fe2000000000f */
[----:B------:R-:W-:-:S04]  /*6d930*/  IMAD.WIDE R10, R0, 0x2, R26 ;  /* 0x00000002000a7825 */ /* 0x000fc800078e021a */
[C---:B------:R-:W-:Y:S01]  /*6d940*/  IMAD.WIDE R12, R0.reuse, 0x2, R28 ;  /* 0x00000002000c7825 */ /* 0x040fe200078e021c */
[----:B------:R0:W-:Y:S04]  /*6d950*/  @P5 STG.E.U16 desc[UR8][R8.64], R14 ;  /* 0x0000000e08005986 */ /* 0x0001e8000c101508 */
[----:B------:R1:W-:Y:S01]  /*6d960*/  @P4 STG.E.U16 desc[UR8][R10.64], R17 ;  /* 0x000000110a004986 */ /* 0x0003e2000c101508 */
[----:B------:R-:W-:-:S03]  /*6d970*/  IMAD.WIDE R4, R0, 0x2, R30 ;  /* 0x0000000200047825 */ /* 0x000fc600078e021e */
[----:B------:R-:W-:Y:S04]  /*6d980*/  @P6 STG.E.U16 desc[UR8][R12.64], R15 ;  /* 0x0000000f0c006986 */ /* 0x000fe8000c101508 */
[----:B----4-:R3:W-:Y:S01]  /*6d990*/  @P1 STG.E.U16 desc[UR8][R4.64], R7 ;  /* 0x0000000704001986 */ /* 0x0107e2000c101508 */
[----:B0-----:R-:W-:Y:S01]  /*6d9a0*/  PRMT R14, R7, 0x7632, R14 ;  /* 0x00007632070e7816 */ /* 0x001fe2000000000e */
[----:B------:R-:W-:Y:S02]  /*6d9b0*/  VIADD R8, R54, 0x3d ;  /* 0x0000003d36087836 */ /* 0x000fe40000000000 */
[----:B-1----:R-:W4:Y:S04]  /*6d9c0*/  LDL.LU R17, [R1+0x788] ;  /* 0x0007880001117983 */ /* 0x002f280000300800 */
[----:B------:R-:W4:Y:S01]  /*6d9d0*/  LDL R54, [R1+0x798] ;  /* 0x0007980001367983 */ /* 0x000f220000100800 */
[----:B---3--:R-:W-:Y:S01]  /*6d9e0*/  IMAD.WIDE R4, R0, 0x2, R40 ;  /* 0x0000000200047825 */ /* 0x008fe200078e0228 */
[----:B--2---:R-:W-:-:S13]  /*6d9f0*/  ISETP.LT.AND P6, PT, R36, UR28, !P0 ;  /* 0x0000001c24007c0c */ /* 0x004fda000c7c1270 */
[----:B------:R0:W-:Y:S04]  /*6da00*/  @P6 STG.E.U16 desc[UR8][R4.64], R14 ;  /* 0x0000000e04006986 */ /* 0x0001e8000c101508 */
[----:B0-----:R-:W2:Y:S01]  /*6da10*/  LDL.LU R5, [R1+0x768] ;  /* 0x0007680001057983 */ /* 0x001ea20000300800 */
[----:B------:R-:W-:Y:S02]  /*6da20*/  ISETP.LT.AND P3, PT, R38, UR28, !P0 ;  /* 0x0000001c26007c0c */ /* 0x000fe4000c761270 */
[----:B------:R-:W-:Y:S02]  /*6da30*/  ISETP.LT.AND P4, PT, R37, UR28, !P0 ;  /* 0x0000001c25007c0c */ /* 0x000fe4000c781270 */
[----:B------:R-:W-:Y:S01]  /*6da40*/  ISETP.GE.AND P2, PT, R8, UR5, PT ;  /* 0x0000000508007c0c */ /* 0x000fe2000bf46270 */
[----:B------:R-:W-:Y:S01]  /*6da50*/  IMAD.WIDE R8, R0, 0x2, R42 ;  /* 0x0000000200087825 */ /* 0x000fe200078e022a */
[----:B------:R-:W-:-:S02]  /*6da60*/  ISETP.LT.AND P5, PT, R55, UR28, !P0 ;  /* 0x0000001c37007c0c */ /* 0x000fc4000c7a1270 */
[----:B------:R-:W-:Y:S01]  /*6da70*/  PRMT R15, R6, 0x7632, R15 ;  /* 0x00007632060f7816 */ /* 0x000fe2000000000f */
[----:B------:R-:W-:Y:S01]  /*6da80*/  IMAD.WIDE R10, R0, 0x2, R44 ;  /* 0x00000002000a7825 */ /* 0x000fe200078e022c */
[----:B------:R-:W-:-:S03]  /*6da90*/  ISETP.LT.AND P1, PT, R56, UR28, !P0 ;  /* 0x0000001c38007c0c */ /* 0x000fc6000c721270 */
[----:B------:R0:W-:Y:S01]  /*6daa0*/  @P3 STG.E.U16 desc[UR8][R8.64], R6 ;  /* 0x0000000608003986 */ /* 0x0001e2000c101508 */
[----:B------:R-:W-:-:S03]  /*6dab0*/  IMAD.WIDE R12, R0, 0x2, R46 ;  /* 0x00000002000c7825 */ /* 0x000fc600078e022e */
[----:B------:R2:W-:Y:S01]  /*6dac0*/  @P4 STG.E.U16 desc[UR8][R10.64], R15 ;  /* 0x0000000f0a004986 */ /* 0x0005e2000c101508 */
[----:B------:R-:W-:Y:S02]  /*6dad0*/  ISETP.LT.AND P4, PT, R58, UR28, !P0 ;  /* 0x0000001c3a007c0c */ /* 0x000fe4000c781270 */
[----:B------:R-:W-:Y:S01]  /*6dae0*/  ISETP.LT.AND P0, PT, R59, UR28, !P0 ;  /* 0x0000001c3b007c0c */ /* 0x000fe2000c701270 */
[C---:B0-----:R-:W-:Y:S01]  /*6daf0*/  IMAD.WIDE R8, R0.reuse, 0x2, R48 ;  /* 0x0000000200087825 */ /* 0x041fe200078e0230 */
[----:B------:R-:W3:Y:S03]  /*6db00*/  LDL R6, [R1+0x778] ;  /* 0x0007780001067983 */ /* 0x000ee60000100800 */
[C---:B------:R-:W-:Y:S01]  /*6db10*/  VIADD R14, R0.reuse, UR4 ;  /* 0x00000004000e7c36 */ /* 0x040fe20008000000 */
[----:B------:R-:W3:Y:S01]  /*6db20*/  LDL.LU R7, [R1+0x7a8] ;  /* 0x0007a80001077983 */ /* 0x000ee20000300800 */
[----:B------:R-:W-:Y:S01]  /*6db30*/  ISETP.LT.AND P3, PT, R39, UR28, !P2 ;  /* 0x0000001c27007c0c */ /* 0x000fe2000d761270 */
[----:B------:R-:W-:Y:S01]  /*6db40*/  ULDC UR4, c[0x0][0x248] ;  /* 0x0000920000047ab9 */ /* 0x000fe20000000800 */
[----:B--2---:R-:W-:Y:S01]  /*6db50*/  PRMT R10, R5, 0x7632, R10 ;  /* 0x00007632050a7816 */ /* 0x004fe2000000000a */
[----:B------:R0:W-:Y:S04]  /*6db60*/  @P5 STG.E.U16 desc[UR8][R12.64], R5 ;  /* 0x000000050c005986 */ /* 0x0001e8000c101508 */
[----:B------:R1:W-:Y:S01]  /*6db70*/  @P1 STG.E.U16 desc[UR8][R8.64], R10 ;  /* 0x0000000a08001986 */ /* 0x0003e2000c101508 */
[----:B0-----:R-:W-:-:S03]  /*6db80*/  IMAD.WIDE R4, R0, 0x2, R50 ;  /* 0x0000000200047825 */ /* 0x001fc600078e0232 */
[----:B------:R-:W2:Y:S01]  /*6db90*/  LDL R13, [R1+0x1164] ;  /* 0x00116400010d7983 */ /* 0x000ea20000100800 */
[----:B-1----:R-:W-:Y:S01]  /*6dba0*/  IMAD.WIDE R8, R0, 0x2, R52 ;  /* 0x0000000200087825 */ /* 0x002fe200078e0234 */
[----:B----4-:R-:W-:Y:S02]  /*6dbb0*/  PRMT R0, R17, 0x7632, R0 ;  /* 0x0000763211007816 */ /* 0x010fe40000000000 */
[----:B------:R0:W-:Y:S01]  /*6dbc0*/  @P4 STG.E.U16 desc[UR8][R4.64], R17 ;  /* 0x0000001104004986 */ /* 0x0001e2000c101508 */
[----:B------:R-:W-:-:S03]  /*6dbd0*/  PRMT R12, R54, 0x7632, R12 ;  /* 0x00007632360c7816 */ /* 0x000fc6000000000c */
[----:B------:R1:W-:Y:S04]  /*6dbe0*/  @P0 STG.E.U16 desc[UR8][R8.64], R0 ;  /* 0x0000000008000986 */ /* 0x0003e8000c101508 */
[----:B0-----:R-:W4:Y:S04]  /*6dbf0*/  LDL.LU R17, [R1+0x299c] ;  /* 0x00299c0001117983 */ /* 0x001f280000300800 */
[----:B------:R-:W2:Y:S04]  /*6dc00*/  LDL.LU R54, [R1+0x2998] ;  /* 0x0029980001367983 */ /* 0x000ea80000300800 */
[----:B-1----:R-:W2:Y:S04]  /*6dc10*/  LDL.LU R8, [R1+0x798] ;  /* 0x0007980001087983 */ /* 0x002ea80000300800 */
[----:B------:R-:W2:Y:S01]  /*6dc20*/  LDL R9, [R1+0x2964] ;  /* 0x0029640001097983 */ /* 0x000ea20000100800 */
[----:B------:R-:W-:Y:S01]  /*6dc30*/  ISETP.LT.AND P5, PT, R61, UR28, !P2 ;  /* 0x0000001c3d007c0c */ /* 0x000fe2000d7a1270 */
[----:B------:R-:W-:Y:S01]  /*6dc40*/  IMAD.WIDE R10, R14, 0x2, R2 ;  /* 0x000000020e0a7825 */ /* 0x000fe200078e0202 */
[----:B---3--:R-:W-:-:S02]  /*6dc50*/  PRMT R15, R7, 0x7632, R15 ;  /* 0x00007632070f7816 */ /* 0x008fc4000000000f */
[----:B------:R-:W-:Y:S02]  /*6dc60*/  ISETP.LT.AND P6, PT, R34, UR28, !P2 ;  /* 0x0000001c22007c0c */ /* 0x000fe4000d7c1270 */
[----:B------:R-:W3:Y:S01]  /*6dc70*/  LDL.LU R34, [R1+0x718] ;  /* 0x0007180001227983 */ /* 0x000ee20000300800 */
[----:B------:R-:W-:-:S03]  /*6dc80*/  PRMT R32, R6, 0x7632, R32 ;  /* 0x0000763206207816 */ /* 0x000fc60000000020 */
[----:B------:R-:W3:Y:S01]  /*6dc90*/  LDL.LU R6, [R1+0x2994] ;  /* 0x0029940001067983 */ /* 0x000ee20000300800 */
[----:B----4-:R-:W-:Y:S01]  /*6dca0*/  IMAD.WIDE R4, R14, 0x2, R16 ;  /* 0x000000020e047825 */ /* 0x010fe200078e0210 */
[----:B--2---:R-:W-:Y:S02]  /*6dcb0*/  ISETP.LT.AND P4, PT, R54, UR28, !P2 ;  /* 0x0000001c36007c0c */ /* 0x004fe4000d781270 */
[----:B------:R0:W-:Y:S01]  /*6dcc0*/  @P5 STG.E.U16 desc[UR8][R10.64], R8 ;  /* 0x000000080a005986 */ /* 0x0001e2000c101508 */
[----:B------:R-:W-:-:S03]  /*6dcd0*/  ISETP.LT.AND P5, PT, R9, UR28, !P2 ;  /* 0x0000001c09007c0c */ /* 0x000fc6000d7a1270 */
[----:B------:R1:W-:Y:S01]  /*6dce0*/  @P3 STG.E.U16 desc[UR8][R4.64], R12 ;  /* 0x0000000c04003986 */ /* 0x0003e2000c101508 */
[----:B0-----:R-:W-:-:S04]  /*6dcf0*/  IMAD.WIDE R8, R14, 0x2, R20 ;  /* 0x000000020e087825 */ /* 0x001fc800078e0214 */
[----:B-1----:R-:W-:-:S05]  /*6dd00*/  IMAD.WIDE R4, R14, 0x2, R18 ;  /* 0x000000020e047825 */ /* 0x002fca00078e0212 */
[----:B------:R0:W-:Y:S04]  /*6dd10*/  @P4 STG.E.U16 desc[UR8][R4.64], R7 ;  /* 0x0000000704004986 */ /* 0x0001e8000c101508 */
[----:B------:R1:W-:Y:S04]  /*6dd20*/  @P5 STG.E.U16 desc[UR8][R8.64], R15 ;  /* 0x0000000f08005986 */ /* 0x0003e8000c101508 */
[----:B0-----:R-:W2:Y:S04]  /*6dd30*/  LDL.LU R7, [R1+0x2990] ;  /* 0x0029900001077983 */ /* 0x001ea80000300800 */
[----:B------:R-:W4:Y:S04]  /*6dd40*/  LDL.LU R5, [R1+0x778] ;  /* 0x0007780001057983 */ /* 0x000f280000300800 */
[----:B-1----:R-:W3:Y:S04]  /*6dd50*/  LDL.LU R8, [R1+0x748] ;  /* 0x0007480001087983 */ /* 0x002ee80000300800 */
[----:B------:R-:W2:Y:S01]  /*6dd60*/  LDL.LU R9, [R1+0x1164] ;  /* 0x0011640001097983 */ /* 0x000ea20000300800 */
[----:B------:R-:W-:-:S02]  /*6dd70*/  ISETP.LT.AND P3, PT, R57, UR28, !P2 ;  /* 0x0000001c39007c0c */ /* 0x000fc4000d761270 */
[----:B------:R-:W-:Y:S01]  /*6dd80*/  ISETP.LT.AND P1, PT, R35, UR28, !P2 ;  /* 0x0000001c23007c0c */ /* 0x000fe2000d721270 */
[----:B------:R-:W-:-:S04]  /*6dd90*/  IMAD.WIDE R10, R14, 0x2, R22 ;  /* 0x000000020e0a7825 */ /* 0x000fc800078e0216 */
[----:B------:R-:W-:Y:S02]  /*6dda0*/  VIADD R0, R13, 0x3e ;  /* 0x0000003e0d007836 */ /* 0x000fe40000000000 */
[----:B------:R-:W-:-:S04]  /*6ddb0*/  IMAD.WIDE R12, R14, 0x2, R24 ;  /* 0x000000020e0c7825 */ /* 0x000fc800078e0218 */
[----:B----4-:R0:W-:Y:S04]  /*6ddc0*/  @P3 STG.E.U16 desc[UR8][R10.64], R5 ;  /* 0x000000050a003986 */ /* 0x0101e8000c101508 */
[----:B------:R1:W-:Y:S01]  /*6ddd0*/  @P6 STG.E.U16 desc[UR8][R12.64], R32 ;  /* 0x000000200c006986 */ /* 0x0003e2000c101508 */
[----:B--2---:R-:W-:Y:S02]  /*6dde0*/  VIADD R15, R9, 0x3f ;  /* 0x0000003f090f7836 */ /* 0x004fe40000000000 */
[----:B0-----:R-:W-:Y:S01]  /*6ddf0*/  IMAD.WIDE R4, R14, 0x2, R26 ;  /* 0x000000020e047825 */ /* 0x001fe200078e021a */
[----:B-1----:R-:W2:Y:S04]  /*6de00*/  LDL R13, [R1+0x738] ;  /* 0x00073800010d7983 */ /* 0x002ea80000100800 */
[----:B---3--:R0:W-:Y:S01]  /*6de10*/  @P1 STG.E.U16 desc[UR8][R4.64], R8 ;  /* 0x0000000804001986 */ /* 0x0081e2000c101508 */
[----:B------:R-:W-:-:S03]  /*6de20*/  ISETP.GE.AND P1, PT, R15, UR5, PT ;  /* 0x000000050f007c0c */ /* 0x000fc6000bf26270 */
[----:B------:R-:W3:Y:S01]  /*6de30*/  LDL.LU R15, [R1+0x738] ;  /* 0x00073800010f7983 */ /* 0x000ee20000300800 */
[----:B------:R-:W-:Y:S02]  /*6de40*/  ISETP.LT.AND P3, PT, R60, UR28, !P2 ;  /* 0x0000001c3c007c0c */ /* 0x000fe4000d761270 */
[----:B------:R-:W-:Y:S02]  /*6de50*/  ISETP.LT.AND P4, PT, R33, UR28, !P2 ;  /* 0x0000001c21007c0c */ /* 0x000fe4000d781270 */
[----:B------:R-:W-:Y:S02]  /*6de60*/  ISETP.LT.AND P5, PT, R36, UR28, !P2 ;  /* 0x0000001c24007c0c */ /* 0x000fe4000d7a1270 */
[----:B------:R-:W-:Y:S01]  /*6de70*/  ISETP.LT.AND P6, PT, R38, UR28, !P2 ;  /* 0x0000001c26007c0c */ /* 0x000fe2000d7c1270 */
[----:B0-----:R-:W-:Y:S01]  /*6de80*/  IMAD.WIDE R4, R14, 0x2, R28 ;  /* 0x000000020e047825 */ /* 0x001fe200078e021c */
[----:B------:R-:W-:Y:S01]  /*6de90*/  ISETP.GE.AND P0, PT, R0, UR5, PT ;  /* 0x0000000500007c0c */ /* 0x000fe2000bf06270 */
[----:B------:R-:W-:Y:S01]  /*6dea0*/  ULDC UR5, c[0x0][0x248] ;  /* 0x0000920000057ab9 */ /* 0x000fe20000000800 */
[----:B------:R-:W-:Y:S01]  /*6deb0*/  PRMT R0, R8, 0x7632, R0 ;  /* 0x0000763208007816 */ /* 0x000fe20000000000 */
[----:B------:R-:W-:-:S04]  /*6dec0*/  IMAD.WIDE R8, R14, 0x2, R30 ;  /* 0x000000020e087825 */ /* 0x000fc800078e021e */
[C---:B------:R-:W-:Y:S01]  /*6ded0*/  IMAD.WIDE R10, R14.reuse, 0x2, R40 ;  /* 0x000000020e0a7825 */ /* 0x040fe200078e0228 */
[----:B------:R0:W-:Y:S01]  /*6dee0*/  @P3 STG.E.U16 desc[UR8][R4.64], R0 ;  /* 0x0000000004003986 */ /* 0x0001e2000c101508 */
[----:B------:R-:W-:Y:S02]  /*6def0*/  ISETP.LT.AND P3, PT, R37, UR28, !P2 ;  /* 0x0000001c25007c0c */ /* 0x000fe4000d761270 */
[----:B0-----:R-:W-:Y:S01]  /*6df00*/  VIADD R4, R14, UR4 ;  /* 0x000000040e047c36 */ /* 0x001fe20008000000 */
[----:B------:R-:W-:-:S03]  /*6df10*/  PRMT R5, R34, 0x7632, R5 ;  /* 0x0000763222057816 */ /* 0x000fc60000000005 */
[----:B------:R-:W-:Y:S01]  /*6df20*/  VIADD R0, R4, UR5 ;  /* 0x0000000504007c36 */ /* 0x000fe20008000000 */
[----:B--2---:R-:W-:Y:S01]  /*6df30*/  PRMT R32, R13, 0x7632, R32 ;  /* 0x000076320d207816 */ /* 0x004fe20000000020 */
[----:B------:R-:W-:Y:S01]  /*6df40*/  IMAD.WIDE R12, R14, 0x2, R42 ;  /* 0x000000020e0c7825 */ /* 0x000fe200078e022a */
[----:B---3--:R0:W-:Y:S01]  /*6df50*/  @P4 STG.E.U16 desc[UR8][R8.64], R15 ;  /* 0x0000000f08004986 */ /* 0x0081e2000c101508 */
[----:B------:R-:W-:-:S03]  /*6df60*/  ISETP.LT.AND P4, PT, R55, UR28, !P2 ;  /* 0x0000001c37007c0c */ /* 0x000fc6000d781270 */
[----:B------:R1:W-:Y:S01]  /*6df70*/  @P5 STG.E.U16 desc[UR8][R10.64], R32 ;  /* 0x000000200a005986 */ /* 0x0003e2000c101508 */
[----:B------:R-:W-:-:S03]  /*6df80*/  ISETP.LT.AND P5, PT, R56, UR28, !P2 ;  /* 0x0000001c38007c0c */ /* 0x000fc6000d7a1270 */
[----:B------:R2:W-:Y:S01]  /*6df90*/  @P6 STG.E.U16 desc[UR8][R12.64], R34 ;  /* 0x000000220c006986 */ /* 0x0005e2000c101508 */
[----:B------:R-:W-:Y:S01]  /*6dfa0*/  ISETP.LT.AND P6, PT, R58, UR28, !P2 ;  /* 0x0000001c3a007c0c */ /* 0x000fe2000d7c1270 */
[----:B0-----:R-:W-:-:S04]  /*6dfb0*/  IMAD.WIDE R8, R14, 0x2, R44 ;  /* 0x000000020e087825 */ /* 0x001fc800078e022c */
[----:B-1----:R-:W-:Y:S01]  /*6dfc0*/  IMAD.WIDE R10, R14, 0x2, R46 ;  /* 0x000000020e0a7825 */ /* 0x002fe200078e022e */
[----:B--2---:R-:W2:Y:S04]  /*6dfd0*/  LDL.LU R34, [R1+0x6e8] ;  /* 0x0006e80001227983 */ /* 0x004ea80000300800 */
[----:B------:R-:W3:Y:S04]  /*6dfe0*/  LDL.LU R13, [R1+0x6cc] ;  /* 0x0006cc00010d7983 */ /* 0x000ee80000300800 */
[----:B------:R0:W-:Y:S04]  /*6dff0*/  STL [R1+0x2998], R47 ;  /* 0x0029982f01007387 */ /* 0x0001e80000100800 */
[----:B0-----:R-:W4:Y:S04]  /*6e000*/  LDL.LU R47, [R1+0x6fc] ;  /* 0x0006fc00012f7983 */ /* 0x001f280000300800 */
[----:B------:R0:W-:Y:S04]  /*6e010*/  STL [R1+0x2994], R0 ;  /* 0x0029940001007387 */ /* 0x0001e80000100800 */
[----:B0-----:R-:W3:Y:S04]  /*6e020*/  LDL.LU R0, [R1+0x6dc] ;  /* 0x0006dc0001007983 */ /* 0x001ee80000300800 */
[----:B------:R0:W-:Y:S01]  /*6e030*/  STL [R1+0x2990], R7 ;  /* 0x0029900701007387 */ /* 0x0001e20000100800 */
[----:B------:R-:W-:-:S03]  /*6e040*/  ISETP.LT.AND P2, PT, R59, UR28, !P2 ;  /* 0x0000001c3b007c0c */ /* 0x000fc6000d741270 */
[----:B0-----:R-:W4:Y:S04]  /*6e050*/  LDL.LU R7, [R1+0x2964] ;  /* 0x0029640001077983 */ /* 0x001f280000300800 */
[----:B------:R-:W4:Y:S04]  /*6e060*/  LDL.LU R32, [R1+0x295c] ;  /* 0x00295c0001207983 */ /* 0x000f280000300800 */
[----:B------:R0:W-:Y:S01]  /*6e070*/  @P3 STG.E.U16 desc[UR8][R8.64], R5 ;  /* 0x0000000508003986 */ /* 0x0001e2000c101508 */
[----:B------:R-:W-:Y:S01]  /*6e080*/  PRMT R12, R6, 0x7632, R12 ;  /* 0x00007632060c7816 */ /* 0x000fe2000000000c */
[----:B0-----:R-:W-:-:S02]  /*6e090*/  IMAD.WIDE R8, R14, 0x2, R50 ;  /* 0x000000020e087825 */ /* 0x001fc400078e0232 */
[----:B--2---:R0:W-:Y:S01]  /*6e0a0*/  @P4 STG.E.U16 desc[UR8][R10.64], R34 ;  /* 0x000000220a004986 */ /* 0x0041e2000c101508 */
[----:B------:R-:W-:Y:S02]  /*6e0b0*/  PRMT R5, R34, 0x7632, R5 ;  /* 0x0000763222057816 */ /* 0x000fe40000000005 */
[----:B------:R-:W-:Y:S01]  /*6e0c0*/  ISETP.LT.AND P4, PT, R61, UR28, !P0 ;  /* 0x0000001c3d007c0c */ /* 0x000fe2000c781270 */
[C---:B0-----:R-:W-:Y:S01]  /*6e0d0*/  IMAD.WIDE R10, R14.reuse, 0x2, R48 ;  /* 0x000000020e0a7825 */ /* 0x041fe200078e0230 */
[----:B------:R-:W2:Y:S01]  /*6e0e0*/  LDL.LU R34, [R1+0x72c] ;  /* 0x00072c0001227983 */ /* 0x000ea20000300800 */
[----:B------:R-:W-:Y:S02]  /*6e0f0*/  ISETP.LT.AND P3, PT, R39, UR28, !P0 ;  /* 0x0000001c27007c0c */ /* 0x000fe4000c761270 */
[----:B------:R-:W-:Y:S01]  /*6e100*/  IMAD.WIDE R14, R14, 0x2, R52 ;  /* 0x000000020e0e7825 */ /* 0x000fe200078e0234 */
[----:B------:R0:W-:Y:S01]  /*6e110*/  @P5 STG.E.U16 desc[UR8][R10.64], R5 ;  /* 0x000000050a005986 */ /* 0x0001e2000c101508 */
[----:B------:R-:W-:-:S03]  /*6e120*/  ISETP.LT.AND P5, PT, R54, UR28, !P0 ;  /* 0x0000001c36007c0c */ /* 0x000fc6000c7a1270 */
[----:B------:R-:W-:Y:S04]  /*6e130*/  @P6 STG.E.U16 desc[UR8][R8.64], R6 ;  /* 0x0000000608006986 */ /* 0x000fe8000c101508 */
[----:B------:R1:W-:Y:S01]  /*6e140*/  @P2 STG.E.U16 desc[UR8][R14.64], R12 ;  /* 0x0000000c0e002986 */ /* 0x0003e2000c101508 */
[----:B0-----:R-:W-:-:S03]  /*6e150*/  IMAD.WIDE R10, R4, 0x2, R2 ;  /* 0x00000002040a7825 */ /* 0x001fc600078e0202 */
[----:B-1----:R-:W2:Y:S01]  /*6e160*/  LDL.LU R15, [R1+0x70c] ;  /* 0x00070c00010f7983 */ /* 0x002ea20000300800 */
[----:B---3--:R-:W-:Y:S01]  /*6e170*/  PRMT R5, R0, 0x7632, R5 ;  /* 0x0000763200057816 */ /* 0x008fe20000000005 */
[C---:B------:R-:W-:Y:S02]  /*6e180*/  IMAD.WIDE R8, R4.reuse, 0x2, R16 ;  /* 0x0000000204087825 */ /* 0x040fe400078e0210 */
[----:B------:R0:W-:Y:S04]  /*6e190*/  @P4 STG.E.U16 desc[UR8][R10.64], R0 ;  /* 0x000000000a004986 */ /* 0x0001e8000c101508 */
[----:B0-----:R-:W3:Y:S01]  /*6e1a0*/  LDL.LU R0, [R1+0x75c] ;  /* 0x00075c0001007983 */ /* 0x001ee20000300800 */
[----:B----4-:R-:W-:Y:S01]  /*6e1b0*/  ISETP.LT.AND P4, PT, R7, UR28, !P0 ;  /* 0x0000001c07007c0c */ /* 0x010fe2000c781270 */
[----:B------:R-:W-:Y:S01]  /*6e1c0*/  IMAD.WIDE R10, R4, 0x2, R18 ;  /* 0x00000002040a7825 */ /* 0x000fe200078e0212 */
[----:B------:R-:W-:Y:S01]  /*6e1d0*/  ISETP.LT.AND P2, PT, R57, UR28, !P0 ;  /* 0x0000001c39007c0c */ /* 0x000fe2000c741270 */
[----:B------:R0:W-:Y:S01]  /*6e1e0*/  @P3 STG.E.U16 desc[UR8][R8.64], R5 ;  /* 0x0000000508003986 */ /* 0x0001e2000c101508 */
[----:B------:R-:W-:-:S02]  /*6e1f0*/  ISETP.LT.AND P3, PT, R32, UR28, !P0 ;  /* 0x0000001c20007c0c */ /* 0x000fc4000c761270 */
[----:B------:R-:W-:Y:S01]  /*6e200*/  ISETP.LT.AND P6, PT, R35, UR28, !P0 ;  /* 0x0000001c23007c0c */ /* 0x000fe2000c7c1270 */
[----:B------:R1:W-:Y:S01]  /*6e210*/  @P5 STG.E.U16 desc[UR8][R10.64], R13 ;  /* 0x0000000d0a005986 */ /* 0x0003e2000c101508 */
[----:B------:R-:W-:Y:S02]  /*6e220*/  ISETP.LT.AND P5, PT, R60, UR28, !P0 ;  /* 0x0000001c3c007c0c */ /* 0x000fe4000c7a1270 */
[----:B------:R-:W-:Y:S02]  /*6e230*/  PRMT R6, R47, 0x7632, R6 ;  /* 0x000076322f067816 */ /* 0x000fe40000000006 */
[----:B0-----:R-:W-:Y:S01]  /*6e240*/  PRMT R5, R13, 0x7632, R5 ;  /* 0x000076320d057816 */ /* 0x001fe20000000005 */
[----:B------:R-:W-:-:S04]  /*6e250*/  IMAD.WIDE R8, R4, 0x2, R20 ;  /* 0x0000000204087825 */ /* 0x000fc800078e0214 */
[C---:B-1----:R-:W-:Y:S01]  /*6e260*/  IMAD.WIDE R10, R4.reuse, 0x2, R22 ;  /* 0x00000002040a7825 */ /* 0x042fe200078e0216 */
[----:B------:R0:W-:Y:S01]  /*6e270*/  @P4 STG.E.U16 desc[UR8][R8.64], R5 ;  /* 0x0000000508004986 */ /* 0x0001e2000c101508 */
[----:B------:R-:W-:Y:S02]  /*6e280*/  ISETP.LT.AND P4, PT, R33, UR28, !P0 ;  /* 0x0000001c21007c0c */ /* 0x000fe4000c781270 */
[----:B------:R-:W-:Y:S01]  /*6e290*/  IMAD.WIDE R12, R4, 0x2, R24 ;  /* 0x00000002040c7825 */ /* 0x000fe200078e0218 */
[----:B------:R1:W-:Y:S01]  /*6e2a0*/  @P2 STG.E.U16 desc[UR8][R10.64], R47 ;  /* 0x0000002f0a002986 */ /* 0x0003e2000c101508 */
[----:B------:R-:W-:-:S03]  /*6e2b0*/  ISETP.LT.AND P2, PT, R36, UR28, !P0 ;  /* 0x0000001c24007c0c */ /* 0x000fc6000c741270 */
[----:B------:R4:W-:Y:S01]  /*6e2c0*/  @P3 STG.E.U16 desc[UR8][R12.64], R6 ;  /* 0x000000060c003986 */ /* 0x0009e2000c101508 */
[----:B0-----:R-:W-:Y:S01]  /*6e2d0*/  IMAD.WIDE R8, R4, 0x2, R26 ;  /* 0x0000000204087825 */ /* 0x001fe200078e021a */
[----:B------:R-:W-:-:S03]  /*6e2e0*/  ISETP.LT.AND P3, PT, R38, UR28, !P0 ;  /* 0x0000001c26007c0c */ /* 0x000fc6000c761270 */
[C---:B-1----:R-:W-:Y:S01]  /*6e2f0*/  IMAD.WIDE R10, R4.reuse, 0x2, R28 ;  /* 0x00000002040a7825 */ /* 0x042fe200078e021c */
[----:B------:R-:W3:Y:S03]  /*6e300*/  LDL.LU R47, [R1+0x2998] ;  /* 0x00299800012f7983 */ /* 0x000ee60000300800 */
[----:B----4-:R-:W-:Y:S01]  /*6e310*/  IMAD.WIDE R12, R4, 0x2, R44 ;  /* 0x00000002040c7825 */ /* 0x010fe200078e022c */
[----:B--2---:R-:W-:Y:S01]  /*6e320*/  PRMT R5, R15, 0x7632, R5 ;  /* 0x000076320f057816 */ /* 0x004fe20000000005 */
[----:B------:R0:W-:Y:S01]  /*6e330*/  @P6 STG.E.U16 desc[UR8][R8.64], R15 ;  /* 0x0000000f08006986 */ /* 0x0001e2000c101508 */
[----:B------:R-:W-:-:S03]  /*6e340*/  ISETP.LT.AND P6, PT, R37, UR28, !P0 ;  /* 0x0000001c25007c0c */ /* 0x000fc6000c7c1270 */
[----:B------:R1:W-:Y:S01]  /*6e350*/  @P5 STG.E.U16 desc[UR8][R10.64], R5 ;  /* 0x000000050a005986 */ /* 0x0003e2000c101508 */
[----:B0-----:R-:W-:-:S03]  /*6e360*/  IMAD.WIDE R8, R4, 0x2, R30 ;  /* 0x0000000204087825 */ /* 0x001fc600078e021e */
[----:B------:R-:W2:Y:S01]  /*6e370*/  LDL.LU R15, [R1+0x78c] ;  /* 0x00078c00010f7983 */ /* 0x000ea20000300800 */
[----:B-1----:R-:W-:-:S03]  /*6e380*/  PRMT R5, R34, 0x7632, R5 ;  /* 0x0000763222057816 */ /* 0x002fc60000000005 */
[----:B------:R0:W-:Y:S01]  /*6e390*/  @P4 STG.E.U16 desc[UR8][R8.64], R34 ;  /* 0x0000002208004986 */ /* 0x0001e2000c101508 */
[----:B------:R-:W-:Y:S01]  /*6e3a0*/  IMAD.WIDE R10, R4, 0x2, R42 ;  /* 0x00000002040a7825 */ /* 0x000fe200078e022a */
[----:B---3--:R-:W-:Y:S02]  /*6e3b0*/  PRMT R6, R0, 0x7632, R6 ;  /* 0x0000763200067816 */ /* 0x008fe40000000006 */
[----:B------:R-:W-:Y:S01]  /*6e3c0*/  ISETP.LT.AND P5, PT, R61, UR28, !P1 ;  /* 0x0000001c3d007c0c */ /* 0x000fe2000cfa1270 */
[----:B0-----:R-:W-:Y:S01]  /*6e3d0*/  IMAD.WIDE R8, R4, 0x2, R40 ;  /* 0x0000000204087825 */ /* 0x001fe200078e0228 */
[----:B------:R-:W3:Y:S01]  /*6e3e0*/  LDL.LU R34, [R1+0x79c] ;  /* 0x00079c0001227983 */ /* 0x000ee20000300800 */
[----:B------:R-:W-:-:S03]  /*6e3f0*/  ISETP.LT.AND P4, PT, R55, UR28, !P0 ;  /* 0x0000001c37007c0c */ /* 0x000fc6000c781270 */
[----:B------:R-:W-:Y:S01]  /*6e400*/  @P2 STG.E.U16 desc[UR8][R8.64], R5 ;  /* 0x0000000508002986 */ /* 0x000fe2000c101508 */
[----:B------:R-:W-:-:S03]  /*6e410*/  ISETP.LT.AND P2, PT, R56, UR28, !P0 ;  /* 0x0000001c38007c0c */ /* 0x000fc6000c741270 */
[----:B------:R-:W4:Y:S04]  /*6e420*/  LDL.LU R61, [R1+0x7ac] ;  /* 0x0007ac00013d7983 */ /* 0x000f280000300800 */
[----:B------:R0:W-:Y:S04]  /*6e430*/  @P3 STG.E.U16 desc[UR8][R10.64], R0 ;  /* 0x000000000a003986 */ /* 0x0001e8000c101508 */
[----:B------:R1:W-:Y:S04]  /*6e440*/  @P6 STG.E.U16 desc[UR8][R12.64], R6 ;  /* 0x000000060c006986 */ /* 0x0003e8000c101508 */
[----:B0-----:R-:W3:Y:S04]  /*6e450*/  LDL.LU R0, [R1+0x2994] ;  /* 0x0029940001007983 */ /* 0x001ee80000300800 */
[----:B-1----:R-:W4:Y:S01]  /*6e460*/  LDL.LU R13, [R1+0x76c] ;  /* 0x00076c00010d7983 */ /* 0x002f220000300800 */
[----:B------:R-:W-:Y:S01]  /*6e470*/  ISETP.LT.AND P3, PT, R58, UR28, !P0 ;  /* 0x0000001c3a007c0c */ /* 0x000fe2000c761270 */
[----:B------:R-:W-:Y:S01]  /*6e480*/  IMAD.WIDE R8, R4, 0x2, R46 ;  /* 0x0000000204087825 */ /* 0x000fe200078e022e */
[----:B------:R-:W-:-:S02]  /*6e490*/  ISETP.LT.AND P0, PT, R59, UR28, !P0 ;  /* 0x0000001c3b007c0c */ /* 0x000fc4000c701270 */
[----:B------:R-:W-:Y:S01]  /*6e4a0*/  ISETP.LT.AND P6, PT, R39, UR28, !P1 ;  /* 0x0000001c27007c0c */ /* 0x000fe2000cfc1270 */
[----:B------:R-:W-:Y:S01]  /*6e4b0*/  IMAD.WIDE R10, R4, 0x2, R48 ;  /* 0x00000002040a7825 */ /* 0x000fe200078e0230 */
[----:B------:R-:W3:Y:S01]  /*6e4c0*/  LDL.LU R39, [R1+0x77c] ;  /* 0x00077c0001277983 */ /* 0x000ee20000300800 */
[----:B--2---:R-:W-:Y:S02]  /*6e4d0*/  PRMT R6, R15, 0x7632, R6 ;  /* 0x000076320f067816 */ /* 0x004fe40000000006 */
[----:B----4-:R-:W-:Y:S01]  /*6e4e0*/  PRMT R5, R13, 0x7632, R5 ;  /* 0x000076320d057816 */ /* 0x010fe20000000005 */
[----:B------:R0:W-:Y:S01]  /*6e4f0*/  @P4 STG.E.U16 desc[UR8][R8.64], R13 ;  /* 0x0000000d08004986 */ /* 0x0001e2000c101508 */
[----:B------:R-:W-:-:S03]  /*6e500*/  ISETP.LT.AND P4, PT, R54, UR28, !P1 ;  /* 0x0000001c36007c0c */ /* 0x000fc6000cf81270 */
[----:B------:R-:W2:Y:S01]  /*6e510*/  LDL.LU R54, [R1+0x74c] ;  /* 0x00074c0001367983 */ /* 0x000ea20000300800 */
[----:B---3--:R-:W-:-:S03]  /*6e520*/  IMAD.WIDE R2, R0, 0x2, R2 ;  /* 0x0000000200027825 */ /* 0x008fc600078e0202 */
[----:B------:R1:W-:Y:S01]  /*6e530*/  @P2 STG.E.U16 desc[UR8][R10.64], R5 ;  /* 0x000000050a002986 */ /* 0x0003e2000c101508 */
[----:B0-----:R-:W-:Y:S01]  /*6e540*/  IMAD.WIDE R8, R4, 0x2, R50 ;  /* 0x0000000204087825 */ /* 0x001fe200078e0232 */
[----:B------:R-:W-:Y:S02]  /*6e550*/  ISETP.LT.AND P2, PT, R7, UR28, !P1 ;  /* 0x0000001c07007c0c */ /* 0x000fe4000cf41270 */
[----:B------:R-:W3:Y:S01]  /*6e560*/  LDL.LU R7, [R1+0x2990] ;  /* 0x0029900001077983 */ /* 0x000ee20000300800 */
[----:B------:R-:W-:-:S03]  /*6e570*/  IMAD.WIDE R16, R0, 0x2, R16 ;  /* 0x0000000200107825 */ /* 0x000fc600078e0210 */
[----:B------:R0:W-:Y:S01]  /*6e580*/  @P3 STG.E.U16 desc[UR8][R8.64], R15 ;  /* 0x0000000f08003986 */ /* 0x0001e2000c101508 */
[----:B-1----:R-:W-:Y:S01]  /*6e590*/  IMAD.WIDE R4, R4, 0x2, R52 ;  /* 0x0000000204047825 */ /* 0x002fe200078e0234 */
[----:B------:R-:W-:Y:S02]  /*6e5a0*/  ISETP.LT.AND P3, PT, R57, UR28, !P1 ;  /* 0x0000001c39007c0c */ /* 0x000fe4000cf61270 */
[----:B------:R-:W4:Y:S01]  /*6e5b0*/  LDL.LU R57, [R1+0x73c] ;  /* 0x00073c0001397983 */ /* 0x000f220000300800 */
[----:B------:R-:W-:-:S03]  /*6e5c0*/  IMAD.WIDE R18, R0, 0x2, R18 ;  /* 0x0000000200127825 */ /* 0x000fc600078e0212 */
[----:B------:R-:W-:Y:S01]  /*6e5d0*/  @P0 STG.E.U16 desc[UR8][R4.64], R6 ;  /* 0x0000000604000986 */ /* 0x000fe2000c101508 */
[----:B0-----:R-:W-:-:S03]  /*6e5e0*/  PRMT R9, R34, 0x7632, R9 ;  /* 0x0000763222097816 */ /* 0x001fc60000000009 */
[----:B------:R-:W-:Y:S01]  /*6e5f0*/  @P5 STG.E.U16 desc[UR8][R2.64], R34 ;  /* 0x0000002202005986 */ /* 0x000fe2000c101508 */
[----:B------:R-:W-:-:S03]  /*6e600*/  PRMT R10, R61, 0x7632, R10 ;  /* 0x000076323d0a7816 */ /* 0x000fc6000000000a */
[----:B------:R-:W-:Y:S01]  /*6e610*/  @P6 STG.E.U16 desc[UR8][R16.64], R9 ;  /* 0x0000000910006986 */ /* 0x000fe2000c101508 */
[----:B------:R-:W-:-:S03]  /*6e620*/  ISETP.LT.AND P6, PT, R60, UR28, !P1 ;  /* 0x0000001c3c007c0c */ /* 0x000fc6000cfc1270 */
[----:B------:R-:W3:Y:S04]  /*6e630*/  LDL.LU R60, [R1+0x71c] ;  /* 0x00071c00013c7983 */ /* 0x000ee80000300800 */
[----:B------:R0:W-:Y:S04]  /*6e640*/  @P4 STG.E.U16 desc[UR8][R18.64], R61 ;  /* 0x0000003d12004986 */ /* 0x0001e8000c101508 */
[----:B0-----:R-:W3:Y:S01]  /*6e650*/  LDL.LU R61, [R1+0x6ec] ;  /* 0x0006ec00013d7983 */ /* 0x001ee20000300800 */
[----:B------:R-:W-:Y:S02]  /*6e660*/  ISETP.LT.AND P0, PT, R32, UR28, !P1 ;  /* 0x0000001c20007c0c */ /* 0x000fe4000cf01270 */
[----:B------:R-:W-:-:S02]  /*6e670*/  ISETP.LT.AND P5, PT, R35, UR28, !P1 ;  /* 0x0000001c23007c0c */ /* 0x000fc4000cfa1270 */
[----:B------:R-:W-:Y:S01]  /*6e680*/  ISETP.LT.AND P4, PT, R33, UR28, !P1 ;  /* 0x0000001c21007c0c */ /* 0x000fe2000cf81270 */
[----:B------:R-:W-:Y:S01]  /*6e690*/  IMAD.WIDE R20, R0, 0x2, R20 ;  /* 0x0000000200147825 */ /* 0x000fe200078e0214 */
[----:B------:R-:W-:-:S03]  /*6e6a0*/  PRMT R12, R39, 0x7632, R12 ;  /* 0x00007632270c7816 */ /* 0x000fc6000000000c */
[C---:B------:R-:W-:Y:S01]  /*6e6b0*/  IMAD.WIDE R22, R0.reuse, 0x2, R22 ;  /* 0x0000000200167825 */ /* 0x040fe200078e0216 */
[----:B------:R0:W-:Y:S03]  /*6e6c0*/  @P2 STG.E.U16 desc[UR8][R20.64], R10 ;  /* 0x0000000a14002986 */ /* 0x0001e6000c101508 */
[----:B------:R-:W-:Y:S01]  /*6e6d0*/  IMAD.WIDE R24, R0, 0x2, R24 ;  /* 0x0000000200187825 */ /* 0x000fe200078e0218 */
[----:B------:R-:W-:-:S03]  /*6e6e0*/  ISETP.LT.AND P2, PT, R36, UR28, !P1 ;  /* 0x0000001c24007c0c */ /* 0x000fc6000cf41270 */
[C---:B------:R-:W-:Y:S01]  /*6e6f0*/  IMAD.WIDE R26, R0.reuse, 0x2, R26 ;  /* 0x00000002001a7825 */ /* 0x040fe200078e021a */
[----:B------:R3:W-:Y:S03]  /*6e700*/  @P3 STG.E.U16 desc[UR8][R22.64], R39 ;  /* 0x0000002716003986 */ /* 0x0007e6000c101508 */
[----:B------:R-:W-:Y:S01]  /*6e710*/  IMAD.WIDE R28, R0, 0x2, R28 ;  /* 0x00000002001c7825 */ /* 0x000fe200078e021c */
[----:B------:R-:W-:Y:S01]  /*6e720*/  ISETP.LT.AND P3, PT, R38, UR28, !P1 ;  /* 0x0000001c26007c0c */ /* 0x000fe2000cf61270 */
[----:B------:R1:W-:Y:S02]  /*6e730*/  @P0 STG.E.U16 desc[UR8][R24.64], R12 ;  /* 0x0000000c18000986 */ /* 0x0003e4000c101508 */
[----:B------:R-:W-:Y:S01]  /*6e740*/  IMAD.WIDE R30, R0, 0x2, R30 ;  /* 0x00000002001e7825 */ /* 0x000fe200078e021e */
[----:B------:R-:W-:-:S03]  /*6e750*/  ISETP.LT.AND P0, PT, R37, UR28, !P1 ;  /* 0x0000001c25007c0c */ /* 0x000fc6000cf01270 */
[----:B------:R-:W-:-:S04]  /*6e760*/  IMAD.WIDE R40, R0, 0x2, R40 ;  /* 0x0000000200287825 */ /* 0x000fc800078e0228 */
[----:B------:R-:W-:-:S04]  /*6e770*/  IMAD.WIDE R42, R0, 0x2, R42 ;  /* 0x00000002002a7825 */ /* 0x000fc800078e022a */
[----:B------:R-:W-:-:S04]  /*6e780*/  IMAD.WIDE R44, R0, 0x2, R44 ;  /* 0x00000002002c7825 */ /* 0x000fc800078e022c */
[----:B------:R-:W-:-:S04]  /*6e790*/  IMAD.WIDE R46, R0, 0x2, R46 ;  /* 0x00000002002e7825 */ /* 0x000fc800078e022e */
[----:B------:R-:W-:-:S04]  /*6e7a0*/  IMAD.WIDE R48, R0, 0x2, R48 ;  /* 0x0000000200307825 */ /* 0x000fc800078e0230 */
[----:B------:R-:W-:-:S04]  /*6e7b0*/  IMAD.WIDE R50, R0, 0x2, R50 ;  /* 0x0000000200327825 */ /* 0x000fc800078e0232 */
[----:B------:R-:W-:Y:S01]  /*6e7c0*/  IMAD.WIDE R52, R0, 0x2, R52 ;  /* 0x0000000200347825 */ /* 0x000fe200078e0234 */
[----:B--2---:R-:W-:Y:S01]  /*6e7d0*/  PRMT R14, R54, 0x7632, R14 ;  /* 0x00007632360e7816 */ /* 0x004fe2000000000e */
[----:B------:R2:W-:Y:S01]  /*6e7e0*/  @P5 STG.E.U16 desc[UR8][R26.64], R54 ;  /* 0x000000361a005986 */ /* 0x0005e2000c101508 */
[----:B------:R-:W-:-:S03]  /*6e7f0*/  ISETP.LT.AND P5, PT, R55, UR28, !P1 ;  /* 0x0000001c37007c0c */ /* 0x000fc6000cfa1270 */
[----:B------:R2:W-:Y:S01]  /*6e800*/  @P6 STG.E.U16 desc[UR8][R28.64], R14 ;  /* 0x0000000e1c006986 */ /* 0x0005e2000c101508 */
[----:B------:R-:W-:-:S03]  /*6e810*/  ISETP.LT.AND P6, PT, R56, UR28, !P1 ;  /* 0x0000001c38007c0c */ /* 0x000fc6000cfc1270 */
[----:B----4-:R2:W-:Y:S01]  /*6e820*/  @P4 STG.E.U16 desc[UR8][R30.64], R57 ;  /* 0x000000391e004986 */ /* 0x0105e2000c101508 */
[----:B------:R-:W-:Y:S02]  /*6e830*/  ISETP.LT.AND P4, PT, R58, UR28, !P1 ;  /* 0x0000001c3a007c0c */ /* 0x000fe4000cf81270 */
[----:B------:R-:W-:Y:S02]  /*6e840*/  ISETP.LT.AND P1, PT, R59, UR28, !P1 ;  /* 0x0000001c3b007c0c */ /* 0x000fe4000cf21270 */
[----:B0-----:R-:W-:-:S05]  /*6e850*/  PRMT R20, R57, 0x7632, R20 ;  /* 0x0000763239147816 */ /* 0x001fca0000000014 */
[----:B------:R2:W-:Y:S01]  /*6e860*/  @P2 STG.E.U16 desc[UR8][R40.64], R20 ;  /* 0x0000001428002986 */ /* 0x0005e2000c101508 */
[----:B---3--:R-:W-:-:S03]  /*6e870*/  PRMT R22, R60, 0x7632, R22 ;  /* 0x000076323c167816 */ /* 0x008fc60000000016 */
[----:B------:R2:W-:Y:S04]  /*6e880*/  @P3 STG.E.U16 desc[UR8][R42.64], R60 ;  /* 0x0000003c2a003986 */ /* 0x0005e8000c101508 */
[----:B------:R2:W-:Y:S01]  /*6e890*/  @P0 STG.E.U16 desc[UR8][R44.64], R22 ;  /* 0x000000162c000986 */ /* 0x0005e2000c101508 */
[----:B-1----:R-:W-:-:S03]  /*6e8a0*/  PRMT R24, R61, 0x7632, R24 ;  /* 0x000076323d187816 */ /* 0x002fc60000000018 */
[----:B------:R2:W-:Y:S04]  /*6e8b0*/  @P5 STG.E.U16 desc[UR8][R46.64], R61 ;  /* 0x0000003d2e005986 */ /* 0x0005e8000c101508 */
[----:B------:R2:W-:Y:S04]  /*6e8c0*/  @P6 STG.E.U16 desc[UR8][R48.64], R24 ;  /* 0x0000001830006986 */ /* 0x0005e8000c101508 */
[----:B------:R2:W-:Y:S01]  /*6e8d0*/  @P4 STG.E.U16 desc[UR8][R50.64], R7 ;  /* 0x0000000732004986 */ /* 0x0005e2000c101508 */
[----:B------:R-:W-:Y:S05]  /*6e8e0*/  @!P1 EXIT ;  /* 0x000000000000994d */ /* 0x000fea0003800000 */
[----:B--2---:R-:W-:-:S05]  /*6e8f0*/  PRMT R26, R7, 0x7632, R26 ;  /* 0x00007632071a7816 */ /* 0x004fca000000001a */
[----:B------:R-:W-:Y:S01]  /*6e900*/  STG.E.U16 desc[UR8][R52.64], R26 ;  /* 0x0000001a34007986 */ /* 0x000fe2000c101508 */
[----:B------:R-:W-:Y:S05]  /*6e910*/  EXIT ;  /* 0x000000000000794d */ /* 0x000fea0003800000 */
.L_x_2:
[----:B------:R-:W-:-:S00]  /*6e920*/  BRA `(.L_x_2) ;  /* 0xfffffffc00fc7947 */ /* 0x000fc0000383ffff */
[----:B------:R-:W-:-:S00]  /*6e930*/  NOP ;  /* 0x0000000000007918 */ /* 0x000fc00000000000 */
        /* <DEDUP_REMOVED lines=12> */
.L_x_3:


//--------------------- .nv.shared.matmul_kernel  --------------------------
	.section	.nv.shared.matmul_kernel,"aw",@nobits
	.sectionflags	@""
	.align	16
	.zero		1024


//--------------------- .nv.shared.reserved.0     --------------------------
	.section	.nv.shared.reserved.0,"aw",@nobits
	.weak		__nv_reservedSMEM_offset_0_alias
	.size		__nv_reservedSMEM_offset_0_alias, 0, 0
	.other		__nv_reservedSMEM_offset_0_alias,@"STO_CUDA_RESERVED_SHARED STV_DEFAULT"
__nv_reservedSMEM_offset_0_alias:
	.zero		0


//--------------------- .nv.constant0.matmul_kernel --------------------------
	.section	.nv.constant0.matmul_kernel,"a",@progbits
	.sectionflags	@""
	.align	4
.nv.constant0.matmul_kernel:
	.zero		608


//--------------------- SYMBOLS --------------------------

	.type		.nv.reservedSmem.offset0,@object
	.size		.nv.reservedSmem.offset0,0x4
